	.target	sm_90a

	.elftype	@"ET_EXEC"


//--------------------- .note.nv.tkinfo           --------------------------
	.section	.note.nv.tkinfo,"",@"SHT_NOTE"
	.sectionflags	@"SHF_NOTE_NV_TKINFO"
	.tkinfo
        /*0018*/ 	.word	0x00000002
        /*0030*/ 	.string	""
        /*0030*/ 	.string	"ptxas"
        /*0030*/ 	.string	"Cuda compilation tools, release 13.0, V13.0.88"
        /*0030*/ 	.string	"Build cuda_13.0.r13.0/compiler.36424714_0"
        /*0030*/ 	.string	"-arch sm_90a -m 64 "



//--------------------- .note.nv.cuinfo           --------------------------
	.section	.note.nv.cuinfo,"",@"SHT_NOTE"
	.sectionflags	@"SHF_NOTE_NV_CUINFO"
        /*0018*/ 	.short	0x0002
        /*001a*/ 	.short	0x005a
        /*001c*/ 	.short	0x0082
	.zero		2


//--------------------- .nv.info                  --------------------------
	.section	.nv.info,"",@"SHT_CUDA_INFO"
	.align	4


	//----- nvinfo : EIATTR_REGCOUNT
	.align		4
        /*0000*/ 	.byte	0x04, 0x2f
        /*0002*/ 	.short	(.L_15 - .L_14)
	.align		4
.L_14:
        /*0004*/ 	.word	index@(_ZN7cutlass13device_kernelINS_4gemm6kernel13GemmUniversalIN4cute5tupleIJiiiiEEENS1_10collective13CollectiveMmaINS1_34MainloopSm90TmaGmmaWarpSpecializedILi2ENS5_IJNS4_1CILi2EEENSA_ILi1EEESC_EEENS1_35KernelTmaWarpSpecializedCooperativeEEENS5_IJNSA_ILi256EEENSA_ILi384EEENSA_ILi128EEEEEEaNS5_IJlSC_lEEEaSK_NS4_8TiledMMAINS4_8MMA_AtomIJNS4_4SM904GMMA27MMA_64x192x32_S32S8S8_SS_TNEEEENS4_6LayoutISD_NS5_IJSC_NSA_ILi0EEESS_EEEEENS5_IJNS4_10UnderscoreESV_SV_EEEEENS4_13SM90_TMA_LOADENS4_14ComposedLayoutINS4_7SwizzleILi3ELi4ELi3EEENS4_18smem_ptr_flag_bitsILi8EEENSR_INS5_IJNSA_ILi8EEESI_EEENS5_IJSI_SC_EEEEEEEvNS4_8identityENS4_23SM90_TMA_LOAD_MULTICASTES18_vS19_EENS_8epilogue10collective6detail29Sm90TmaWarpSpecializedAdapterINS1D_15DefaultEpilogueIaSK_SK_NS1C_6thread17LinearCombinationIaLi1EiiLNS1H_9ScaleType4KindE0ELNS_15FloatRoundStyleE2EaEENS1_15EpilogueDefaultEEEEEvvEEEEvNT_6ParamsE)
        /*0008*/ 	.word	0x000000a8


	//----- nvinfo : EIATTR_FRAME_SIZE
	.align		4
.L_15:
        /*000c*/ 	.byte	0x04, 0x11
        /*000e*/ 	.short	(.L_17 - .L_16)
	.align		4
.L_16:
        /*0010*/ 	.word	index@(_ZN7cutlass13device_kernelINS_4gemm6kernel13GemmUniversalIN4cute5tupleIJiiiiEEENS1_10collective13CollectiveMmaINS1_34MainloopSm90TmaGmmaWarpSpecializedILi2ENS5_IJNS4_1CILi2EEENSA_ILi1EEESC_EEENS1_35KernelTmaWarpSpecializedCooperativeEEENS5_IJNSA_ILi256EEENSA_ILi384EEENSA_ILi128EEEEEEaNS5_IJlSC_lEEEaSK_NS4_8TiledMMAINS4_8MMA_AtomIJNS4_4SM904GMMA27MMA_64x192x32_S32S8S8_SS_TNEEEENS4_6LayoutISD_NS5_IJSC_NSA_ILi0EEESS_EEEEENS5_IJNS4_10UnderscoreESV_SV_EEEEENS4_13SM90_TMA_LOADENS4_14ComposedLayoutINS4_7SwizzleILi3ELi4ELi3EEENS4_18smem_ptr_flag_bitsILi8EEENSR_INS5_IJNSA_ILi8EEESI_EEENS5_IJSI_SC_EEEEEEEvNS4_8identityENS4_23SM90_TMA_LOAD_MULTICASTES18_vS19_EENS_8epilogue10collective6detail29Sm90TmaWarpSpecializedAdapterINS1D_15DefaultEpilogueIaSK_SK_NS1C_6thread17LinearCombinationIaLi1EiiLNS1H_9ScaleType4KindE0ELNS_15FloatRoundStyleE2EaEENS1_15EpilogueDefaultEEEEEvvEEEEvNT_6ParamsE)
        /*0014*/ 	.word	0x00000fb0


	//----- nvinfo : EIATTR_MIN_STACK_SIZE
	.align		4
.L_17:
        /*0018*/ 	.byte	0x04, 0x12
        /*001a*/ 	.short	(.L_19 - .L_18)
	.align		4
.L_18:
        /*001c*/ 	.word	index@(_ZN7cutlass13device_kernelINS_4gemm6kernel13GemmUniversalIN4cute5tupleIJiiiiEEENS1_10collective13CollectiveMmaINS1_34MainloopSm90TmaGmmaWarpSpecializedILi2ENS5_IJNS4_1CILi2EEENSA_ILi1EEESC_EEENS1_35KernelTmaWarpSpecializedCooperativeEEENS5_IJNSA_ILi256EEENSA_ILi384EEENSA_ILi128EEEEEEaNS5_IJlSC_lEEEaSK_NS4_8TiledMMAINS4_8MMA_AtomIJNS4_4SM904GMMA27MMA_64x192x32_S32S8S8_SS_TNEEEENS4_6LayoutISD_NS5_IJSC_NSA_ILi0EEESS_EEEEENS5_IJNS4_10UnderscoreESV_SV_EEEEENS4_13SM90_TMA_LOADENS4_14ComposedLayoutINS4_7SwizzleILi3ELi4ELi3EEENS4_18smem_ptr_flag_bitsILi8EEENSR_INS5_IJNSA_ILi8EEESI_EEENS5_IJSI_SC_EEEEEEEvNS4_8identityENS4_23SM90_TMA_LOAD_MULTICASTES18_vS19_EENS_8epilogue10collective6detail29Sm90TmaWarpSpecializedAdapterINS1D_15DefaultEpilogueIaSK_SK_NS1C_6thread17LinearCombinationIaLi1EiiLNS1H_9ScaleType4KindE0ELNS_15FloatRoundStyleE2EaEENS1_15EpilogueDefaultEEEEEvvEEEEvNT_6ParamsE)
        /*0020*/ 	.word	0x00000fb0
.L_19:


//--------------------- .nv.compat                --------------------------
	.section	.nv.compat,"",@"SHT_CUDA_COMPAT_INFO"
	.align	4
        /*0000*/ 	.byte	0x02, 0x09, 0x01, 0x00, 0x02, 0x02, 0x04, 0x00, 0x02, 0x05, 0x05, 0x00, 0x03, 0x07, 0x01, 0x01
        /*0010*/ 	.byte	0x02, 0x03, 0x01, 0x00, 0x02, 0x06, 0x01, 0x00, 0x04, 0x0b, 0x08, 0x00, 0x00, 0x00, 0x00, 0x00
        /*0020*/ 	.byte	0x00, 0x00, 0x00, 0x00


//--------------------- .nv.info._ZN7cutlass13device_kernelINS_4gemm6kernel13GemmUniversalIN4cute5tupleIJiiiiEEENS1_10collective13CollectiveMmaINS1_34MainloopSm90TmaGmmaWarpSpecializedILi2ENS5_IJNS4_1CILi2EEENSA_ILi1EEESC_EEENS1_35KernelTmaWarpSpecializedCooperativeEEENS5_IJNSA_ILi256EEENSA_ILi384EEENSA_ILi128EEEEEEaNS5_IJlSC_lEEEaSK_NS4_8TiledMMAINS4_8MMA_AtomIJNS4_4SM904GMMA27MMA_64x192x32_S32S8S8_SS_TNEEEENS4_6LayoutISD_NS5_IJSC_NSA_ILi0EEESS_EEEEENS5_IJNS4_10UnderscoreESV_SV_EEEEENS4_13SM90_TMA_LOADENS4_14ComposedLayoutINS4_7SwizzleILi3ELi4ELi3EEENS4_18smem_ptr_flag_bitsILi8EEENSR_INS5_IJNSA_ILi8EEESI_EEENS5_IJSI_SC_EEEEEEEvNS4_8identityENS4_23SM90_TMA_LOAD_MULTICASTES18_vS19_EENS_8epilogue10collective6detail29Sm90TmaWarpSpecializedAdapterINS1D_15DefaultEpilogueIaSK_SK_NS1C_6thread17LinearCombinationIaLi1EiiLNS1H_9ScaleType4KindE0ELNS_15FloatRoundStyleE2EaEENS1_15EpilogueDefaultEEEEEvvEEEEvNT_6ParamsE --------------------------
	.section	.nv.info._ZN7cutlass13device_kernelINS_4gemm6kernel13GemmUniversalIN4cute5tupleIJiiiiEEENS1_10collective13CollectiveMmaINS1_34MainloopSm90TmaGmmaWarpSpecializedILi2ENS5_IJNS4_1CILi2EEENSA_ILi1EEESC_EEENS1_35KernelTmaWarpSpecializedCooperativeEEENS5_IJNSA_ILi256EEENSA_ILi384EEENSA_ILi128EEEEEEaNS5_IJlSC_lEEEaSK_NS4_8TiledMMAINS4_8MMA_AtomIJNS4_4SM904GMMA27MMA_64x192x32_S32S8S8_SS_TNEEEENS4_6LayoutISD_NS5_IJSC_NSA_ILi0EEESS_EEEEENS5_IJNS4_10UnderscoreESV_SV_EEEEENS4_13SM90_TMA_LOADENS4_14ComposedLayoutINS4_7SwizzleILi3ELi4ELi3EEENS4_18smem_ptr_flag_bitsILi8EEENSR_INS5_IJNSA_ILi8EEESI_EEENS5_IJSI_SC_EEEEEEEvNS4_8identityENS4_23SM90_TMA_LOAD_MULTICASTES18_vS19_EENS_8epilogue10collective6detail29Sm90TmaWarpSpecializedAdapterINS1D_15DefaultEpilogueIaSK_SK_NS1C_6thread17LinearCombinationIaLi1EiiLNS1H_9ScaleType4KindE0ELNS_15FloatRoundStyleE2EaEENS1_15EpilogueDefaultEEEEEvvEEEEvNT_6ParamsE,"",@"SHT_CUDA_INFO"
	.sectionflags	@""
	.align	4


	//----- nvinfo : EIATTR_CUDA_API_VERSION
	.align		4
        /*0000*/ 	.byte	0x04, 0x37
        /*0002*/ 	.short	(.L_21 - .L_20)
.L_20:
        /*0004*/ 	.word	0x00000082


	//----- nvinfo : EIATTR_KPARAM_INFO
	.align		4
.L_21:
        /*0008*/ 	.byte	0x04, 0x17
        /*000a*/ 	.short	(.L_23 - .L_22)
.L_22:
        /*000c*/ 	.word	0x00000000
        /*0010*/ 	.short	0x0000
        /*0012*/ 	.short	0x0070
        /*0014*/ 	.byte	0x00, 0xf0, 0x01, 0x10


	//----- nvinfo : EIATTR_SPARSE_MMA_MASK
	.align		4
.L_23:
        /*0018*/ 	.byte	0x03, 0x50
        /*001a*/ 	.short	0x0000


	//----- nvinfo : EIATTR_MAXREG_COUNT
	.align		4
        /*001c*/ 	.byte	0x03, 0x1b
        /*001e*/ 	.short	0x00a8


	//----- nvinfo : EIATTR_NUM_BARRIERS
	.align		4
        /*0020*/ 	.byte	0x02, 0x4c
        /*0022*/ 	.byte	0x01
	.zero		1


	//----- nvinfo : EIATTR_EXTERNS
	.align		4
        /*0024*/ 	.byte	0x04, 0x0f
        /*0026*/ 	.short	(.L_25 - .L_24)


	//   ....[0]....
	.align		4
.L_24:
        /*0028*/ 	.word	index@(__assertfail)


	//----- nvinfo : EIATTR_ANNOTATIONS
	.align		4
.L_25:
        /*002c*/ 	.byte	0x04, 0x55
        /*002e*/ 	.short	(.L_27 - .L_26)


	//   ....[0]....
.L_26:
        /*0030*/ 	.word	0x00000001
        /*0034*/ 	.byte	0x00, 0x07, 0x00, 0x00, 0x01, 0x00, 0x00, 0x00, 0xd0, 0x09, 0x00, 0x00, 0x01, 0x00, 0x00, 0x00
        /* <DEDUP_REMOVED lines=1551> */
        /*6134*/ 	.byte	0x90, 0x64, 0x02, 0x00


	//----- nvinfo : EIATTR_MERCURY_ISA_VERSION
	.align		4
.L_27:
        /*6138*/ 	.byte	0x03, 0x5f
        /*613a*/ 	.short	0x0101


	//----- nvinfo : EIATTR_INT_WARP_WIDE_INSTR_OFFSETS
	.align		4
        /*613c*/ 	.byte	0x04, 0x31
        /*613e*/ 	.short	(.L_29 - .L_28)


	//   ....[0]....
.L_28:
        /*6140*/ 	.word	0x00000540


	//   ....[1]....
        /*6144*/ 	.word	0x00000560


	//   ....[2]....
        /*6148*/ 	.word	0x000006d0


	//   ....[3]....
        /*614c*/ 	.word	0x00010f20


	//----- nvinfo : EIATTR_COOP_GROUP_MASK_REGIDS
	.align		4
.L_29:
        /*6150*/ 	.byte	0x04, 0x29
        /*6152*/ 	.short	(.L_31 - .L_30)


	//   ....[0]....
.L_30:
        /*6154*/ 	.word	0xffffffff


	//   ....[1]....
        /*6158*/ 	.word	0xffffffff


	//   ....[2]....
        /*615c*/ 	.word	0xffffffff


	//   ....[3]....
        /*6160*/ 	.word	0xffffffff


	//   ....[4]....
        /*6164*/ 	.word	0xffffffff


	//   ....[5]....
        /*6168*/ 	.word	0xffffffff


	//----- nvinfo : EIATTR_COOP_GROUP_INSTR_OFFSETS
	.align		4
.L_31:
        /*616c*/ 	.byte	0x04, 0x28
        /*616e*/ 	.short	(.L_33 - .L_32)


	//   ....[0]....
.L_32:
        /*6170*/ 	.word	0x00000070


	//   ....[1]....
        /*6174*/ 	.word	0x00000080


	//   ....[2]....
        /*6178*/ 	.word	0x000001a0


	//   ....[3]....
        /*617c*/ 	.word	0x00000390


	//   ....[4]....
        /*6180*/ 	.word	0x00000810


	//   ....[5]....
        /*6184*/ 	.word	0x000013e0


	//----- nvinfo : EIATTR_REG_RECONFIG
	.align		4
.L_33:
        /*6188*/ 	.byte	0x01, 0x54
	.zero		2


	//----- nvinfo : EIATTR_SYSCALL_OFFSETS
	.align		4
        /*618c*/ 	.byte	0x04, 0x46
        /*618e*/ 	.short	(.L_35 - .L_34)


	//   ....[0]....
.L_34:
        /*6190*/ 	.word	0x000015a0


	//----- nvinfo : EIATTR_MBARRIER_INSTR_OFFSETS
	.align		4
.L_35:
        /*6194*/ 	.byte	0x04, 0x39
        /*6196*/ 	.short	(.L_37 - .L_36)


	//   ....[0]....
.L_36:
        /*6198*/ 	.word	0x00000320
        /*619c*/ 	.word	0x000000ff
        /*61a0*/ 	.word	0x00000000
        /*61a4*/ 	.short	0x0100
        /*61a6*/ 	.byte	0x08
	.zero		1


	//   ....[1]....
        /*61a8*/ 	.word	0x00000330
        /*61ac*/ 	.word	0x000000ff
        /*61b0*/ 	.word	0x00000010
        /*61b4*/ 	.short	0x0100
        /*61b6*/ 	.byte	0x08
	.zero		1


	//   ....[2]....
        /*61b8*/ 	.word	0x00000340
        /*61bc*/ 	.word	0x000000ff
        /*61c0*/ 	.word	0x00000008
        /*61c4*/ 	.short	0x0100
        /*61c6*/ 	.byte	0x08
	.zero		1


	//   ....[3]....
        /*61c8*/ 	.word	0x00000350
        /*61cc*/ 	.word	0x000000ff
        /*61d0*/ 	.word	0x00000018
        /*61d4*/ 	.short	0x0100
        /*61d6*/ 	.byte	0x08
	.zero		1


	//   ....[4]....
        /*61d8*/ 	.word	0x00000740
        /*61dc*/ 	.word	0x000000ff
        /*61e0*/ 	.word	0x00000030
        /*61e4*/ 	.short	0x0100
        /*61e6*/ 	.byte	0x06
	.zero		1


	//   ....[5]....
        /*61e8*/ 	.word	0x00000770
        /*61ec*/ 	.word	0x000000ff
        /*61f0*/ 	.word	0x00000038
        /*61f4*/ 	.short	0x0100
        /*61f6*/ 	.byte	0x06
	.zero		1


	//   ....[6]....
        /*61f8*/ 	.word	0x00001680
        /*61fc*/ 	.word	0x00000003
        /*6200*/ 	.word	0x00000000
        /*6204*/ 	.short	0x010a
        /*6206*/ 	.byte	0x3f
	.zero		1


	//   ....[7]....
        /*6208*/ 	.word	0x000016c0
        /*620c*/ 	.word	0x00000003
        /*6210*/ 	.word	0x00000000
        /*6214*/ 	.short	0x010a
        /*6216*/ 	.byte	0x3f
	.zero		1


	//   ....[8]....
        /*6218*/ 	.word	0x00008d80
        /*621c*/ 	.word	0x00000002
        /*6220*/ 	.word	0x00000000
        /*6224*/ 	.short	0x010a
        /*6226*/ 	.byte	0x3f
	.zero		1


	//   ....[9]....
        /*6228*/ 	.word	0x00008dc0
        /*622c*/ 	.word	0x00000002
        /*6230*/ 	.word	0x00000000
        /*6234*/ 	.short	0x010a
        /*6236*/ 	.byte	0x3f
	.zero		1


	//   ....[10]....
        /*6238*/ 	.word	0x00010d90
        /*623c*/ 	.word	0x00000002
        /*6240*/ 	.word	0x00000000
        /*6244*/ 	.short	0x0101
        /*6246*/ 	.byte	0x3f
	.zero		1


	//   ....[11]....
        /*6248*/ 	.word	0x00010fb0
        /*624c*/ 	.word	0x00000000
        /*6250*/ 	.word	0x00000000
        /*6254*/ 	.short	0x0101
        /*6256*/ 	.byte	0x3f
	.zero		1


	//   ....[12]....
        /*6258*/ 	.word	0x00025ff0
        /*625c*/ 	.word	0x0000000f
        /*6260*/ 	.word	0x00000010
        /*6264*/ 	.short	0x010a
        /*6266*/ 	.byte	0x3f
	.zero		1


	//   ....[13]....
        /*6268*/ 	.word	0x00026400
        /*626c*/ 	.word	0x00000002
        /*6270*/ 	.word	0x00000038
        /*6274*/ 	.short	0x0101
        /*6276*/ 	.byte	0x3f
	.zero		1


	//   ....[14]....
        /*6278*/ 	.word	0x00026ba0
        /*627c*/ 	.word	0x00000005
        /*6280*/ 	.word	0x00000000
        /*6284*/ 	.short	0x010a
        /*6286*/ 	.byte	0x3f
	.zero		1


	//   ....[15]....
        /*6288*/ 	.word	0x00026c30
        /*628c*/ 	.word	0x00000003
        /*6290*/ 	.word	0x00000000
        /*6294*/ 	.short	0x010a
        /*6296*/ 	.byte	0x3f
	.zero		1


	//   ....[16]....
        /*6298*/ 	.word	0x00026c90
        /*629c*/ 	.word	0x00000003
        /*62a0*/ 	.word	0x00000000
        /*62a4*/ 	.short	0x010a
        /*62a6*/ 	.byte	0x3f
	.zero		1


	//   ....[17]....
        /*62a8*/ 	.word	0x00026ce0
        /*62ac*/ 	.word	0x00000002
        /*62b0*/ 	.word	0x00000000
        /*62b4*/ 	.short	0x010a
        /*62b6*/ 	.byte	0x3f
	.zero		1


	//   ....[18]....
        /*62b8*/ 	.word	0x00026db0
        /*62bc*/ 	.word	0x0000000f
        /*62c0*/ 	.word	0x00000010
        /*62c4*/ 	.short	0x010a
        /*62c6*/ 	.byte	0x3f
	.zero		1


	//   ....[19]....
        /*62c8*/ 	.word	0x00026e80
        /*62cc*/ 	.word	0x00000005
        /*62d0*/ 	.word	0x00000000
        /*62d4*/ 	.short	0x010a
        /*62d6*/ 	.byte	0x3f
	.zero		1


	//----- nvinfo : EIATTR_NUM_MBARRIERS
	.align		4
.L_37:
        /*62d8*/ 	.byte	0x03, 0x38
        /*62da*/ 	.short	0x0006


	//----- nvinfo : EIATTR_EXIT_INSTR_OFFSETS
	.align		4
        /*62dc*/ 	.byte	0x04, 0x1c
        /*62de*/ 	.short	(.L_39 - .L_38)


	//   ....[0]....
.L_38:
        /*62e0*/ 	.word	0x00000a70


	//   ....[1]....
        /*62e4*/ 	.word	0x00001300


	//   ....[2]....
        /*62e8*/ 	.word	0x00025660


	//   ....[3]....
        /*62ec*/ 	.word	0x00025c80


	//   ....[4]....
        /*62f0*/ 	.word	0x00026c80


	//----- nvinfo : EIATTR_MAX_THREADS
	.align		4
.L_39:
        /*62f4*/ 	.byte	0x04, 0x05
        /*62f6*/ 	.short	(.L_41 - .L_40)
.L_40:
        /*62f8*/ 	.word	0x00000180
        /*62fc*/ 	.word	0x00000001
        /*6300*/ 	.word	0x00000001


	//----- nvinfo : EIATTR_CRS_STACK_SIZE
	.align		4
.L_41:
        /*6304*/ 	.byte	0x04, 0x1e
        /*6306*/ 	.short	(.L_43 - .L_42)
.L_42:
        /*6308*/ 	.word	0x00000000


	//----- nvinfo : EIATTR_CBANK_PARAM_SIZE
	.align		4
.L_43:
        /*630c*/ 	.byte	0x03, 0x19
        /*630e*/ 	.short	0x0470


	//----- nvinfo : EIATTR_PARAM_CBANK
	.align		4
        /*6310*/ 	.byte	0x04, 0x0a
        /*6312*/ 	.short	(.L_45 - .L_44)
	.align		4
.L_44:
        /*6314*/ 	.word	index@(.nv.constant0._ZN7cutlass13device_kernelINS_4gemm6kernel13GemmUniversalIN4cute5tupleIJiiiiEEENS1_10collective13CollectiveMmaINS1_34MainloopSm90TmaGmmaWarpSpecializedILi2ENS5_IJNS4_1CILi2EEENSA_ILi1EEESC_EEENS1_35KernelTmaWarpSpecializedCooperativeEEENS5_IJNSA_ILi256EEENSA_ILi384EEENSA_ILi128EEEEEEaNS5_IJlSC_lEEEaSK_NS4_8TiledMMAINS4_8MMA_AtomIJNS4_4SM904GMMA27MMA_64x192x32_S32S8S8_SS_TNEEEENS4_6LayoutISD_NS5_IJSC_NSA_ILi0EEESS_EEEEENS5_IJNS4_10UnderscoreESV_SV_EEEEENS4_13SM90_TMA_LOADENS4_14ComposedLayoutINS4_7SwizzleILi3ELi4ELi3EEENS4_18smem_ptr_flag_bitsILi8EEENSR_INS5_IJNSA_ILi8EEESI_EEENS5_IJSI_SC_EEEEEEEvNS4_8identityENS4_23SM90_TMA_LOAD_MULTICASTES18_vS19_EENS_8epilogue10collective6detail29Sm90TmaWarpSpecializedAdapterINS1D_15DefaultEpilogueIaSK_SK_NS1C_6thread17LinearCombinationIaLi1EiiLNS1H_9ScaleType4KindE0ELNS_15FloatRoundStyleE2EaEENS1_15EpilogueDefaultEEEEEvvEEEEvNT_6ParamsE)
        /*6318*/ 	.short	0x0210
        /*631a*/ 	.short	0x0470


	//----- nvinfo : EIATTR_SW_WAR
	.align		4
.L_45:
        /*631c*/ 	.byte	0x04, 0x36
        /*631e*/ 	.short	(.L_47 - .L_46)
.L_46:
        /*6320*/ 	.word	0x00000008
.L_47:


//--------------------- .nv.callgraph             --------------------------
	.section	.nv.callgraph,"",@"SHT_CUDA_CALLGRAPH"
	.align	4
	.sectionentsize	8
	.align		4
        /*0000*/ 	.word	0x00000000
	.align		4
        /*0004*/ 	.word	0xffffffff
	.align		4
        /*0008*/ 	.word	index@(_ZN7cutlass13device_kernelINS_4gemm6kernel13GemmUniversalIN4cute5tupleIJiiiiEEENS1_10collective13CollectiveMmaINS1_34MainloopSm90TmaGmmaWarpSpecializedILi2ENS5_IJNS4_1CILi2EEENSA_ILi1EEESC_EEENS1_35KernelTmaWarpSpecializedCooperativeEEENS5_IJNSA_ILi256EEENSA_ILi384EEENSA_ILi128EEEEEEaNS5_IJlSC_lEEEaSK_NS4_8TiledMMAINS4_8MMA_AtomIJNS4_4SM904GMMA27MMA_64x192x32_S32S8S8_SS_TNEEEENS4_6LayoutISD_NS5_IJSC_NSA_ILi0EEESS_EEEEENS5_IJNS4_10UnderscoreESV_SV_EEEEENS4_13SM90_TMA_LOADENS4_14ComposedLayoutINS4_7SwizzleILi3ELi4ELi3EEENS4_18smem_ptr_flag_bitsILi8EEENSR_INS5_IJNSA_ILi8EEESI_EEENS5_IJSI_SC_EEEEEEEvNS4_8identityENS4_23SM90_TMA_LOAD_MULTICASTES18_vS19_EENS_8epilogue10collective6detail29Sm90TmaWarpSpecializedAdapterINS1D_15DefaultEpilogueIaSK_SK_NS1C_6thread17LinearCombinationIaLi1EiiLNS1H_9ScaleType4KindE0ELNS_15FloatRoundStyleE2EaEENS1_15EpilogueDefaultEEEEEvvEEEEvNT_6ParamsE)
	.align		4
        /*000c*/ 	.word	index@(__assertfail)
	.align		4
        /*0010*/ 	.word	0x00000000
	.align		4
        /*0014*/ 	.word	0xfffffffe
	.align		4
        /*0018*/ 	.word	0x00000000
	.align		4
        /*001c*/ 	.word	0xfffffffd
	.align		4
        /*0020*/ 	.word	0x00000000
	.align		4
        /*0024*/ 	.word	0xfffffffc


//--------------------- .nv.constant4             --------------------------
	.section	.nv.constant4,"a",@progbits
	.align	8
	.align		8
.nv.constant4:
        /*0000*/ 	.dword	__assertfail
	.align		8
        /*0008*/ 	.dword	__unnamed_1
	.align		8
        /*0010*/ 	.dword	_ZN39_INTERNAL_989e5767_4_k_cu_3720686c_54614cuda3std3__45__cpo5beginE
	.align		8
        /*0018*/ 	.dword	_ZN39_INTERNAL_989e5767_4_k_cu_3720686c_54614cuda3std3__45__cpo3endE
	.align		8
        /*0020*/ 	.dword	_ZN39_INTERNAL_989e5767_4_k_cu_3720686c_54614cuda3std3__45__cpo6cbeginE
	.align		8
        /*0028*/ 	.dword	_ZN39_INTERNAL_989e5767_4_k_cu_3720686c_54614cuda3std3__45__cpo4cendE
	.align		8
        /*0030*/ 	.dword	_ZN39_INTERNAL_989e5767_4_k_cu_3720686c_54614cuda3std3__441_GLOBAL__N__989e5767_4_k_cu_3720686c_54616ignoreE
	.align		8
        /*0038*/ 	.dword	_ZN39_INTERNAL_989e5767_4_k_cu_3720686c_54614cuda3std3__419piecewise_constructE
	.align		8
        /*0040*/ 	.dword	_ZN39_INTERNAL_989e5767_4_k_cu_3720686c_54614cuda3std3__48in_placeE
	.align		8
        /*0048*/ 	.dword	_ZN39_INTERNAL_989e5767_4_k_cu_3720686c_54614cuda3std6ranges3__45__cpo4swapE
	.align		8
        /*0050*/ 	.dword	_ZN39_INTERNAL_989e5767_4_k_cu_3720686c_54614cuda3std6ranges3__45__cpo9iter_moveE
	.align		8
        /*0058*/ 	.dword	_ZN39_INTERNAL_989e5767_4_k_cu_3720686c_54614cute7productE
	.align		8
        /*0060*/ 	.dword	_ZN39_INTERNAL_989e5767_4_k_cu_3720686c_54614cute1_E
	.align		8
        /*0068*/ 	.dword	$str$22
	.align		8
        /*0070*/ 	.dword	$str$23


//--------------------- .text._ZN7cutlass13device_kernelINS_4gemm6kernel13GemmUniversalIN4cute5tupleIJiiiiEEENS1_10collective13CollectiveMmaINS1_34MainloopSm90TmaGmmaWarpSpecializedILi2ENS5_IJNS4_1CILi2EEENSA_ILi1EEESC_EEENS1_35KernelTmaWarpSpecializedCooperativeEEENS5_IJNSA_ILi256EEENSA_ILi384EEENSA_ILi128EEEEEEaNS5_IJlSC_lEEEaSK_NS4_8TiledMMAINS4_8MMA_AtomIJNS4_4SM904GMMA27MMA_64x192x32_S32S8S8_SS_TNEEEENS4_6LayoutISD_NS5_IJSC_NSA_ILi0EEESS_EEEEENS5_IJNS4_10UnderscoreESV_SV_EEEEENS4_13SM90_TMA_LOADENS4_14ComposedLayoutINS4_7SwizzleILi3ELi4ELi3EEENS4_18smem_ptr_flag_bitsILi8EEENSR_INS5_IJNSA_ILi8EEESI_EEENS5_IJSI_SC_EEEEEEEvNS4_8identityENS4_23SM90_TMA_LOAD_MULTICASTES18_vS19_EENS_8epilogue10collective6detail29Sm90TmaWarpSpecializedAdapterINS1D_15DefaultEpilogueIaSK_SK_NS1C_6thread17LinearCombinationIaLi1EiiLNS1H_9ScaleType4KindE0ELNS_15FloatRoundStyleE2EaEENS1_15EpilogueDefaultEEEEEvvEEEEvNT_6ParamsE --------------------------
	.section	.text._ZN7cutlass13device_kernelINS_4gemm6kernel13GemmUniversalIN4cute5tupleIJiiiiEEENS1_10collective13CollectiveMmaINS1_34MainloopSm90TmaGmmaWarpSpecializedILi2ENS5_IJNS4_1CILi2EEENSA_ILi1EEESC_EEENS1_35KernelTmaWarpSpecializedCooperativeEEENS5_IJNSA_ILi256EEENSA_ILi384EEENSA_ILi128EEEEEEaNS5_IJlSC_lEEEaSK_NS4_8TiledMMAINS4_8MMA_AtomIJNS4_4SM904GMMA27MMA_64x192x32_S32S8S8_SS_TNEEEENS4_6LayoutISD_NS5_IJSC_NSA_ILi0EEESS_EEEEENS5_IJNS4_10UnderscoreESV_SV_EEEEENS4_13SM90_TMA_LOADENS4_14ComposedLayoutINS4_7SwizzleILi3ELi4ELi3EEENS4_18smem_ptr_flag_bitsILi8EEENSR_INS5_IJNSA_ILi8EEESI_EEENS5_IJSI_SC_EEEEEEEvNS4_8identityENS4_23SM90_TMA_LOAD_MULTICASTES18_vS19_EENS_8epilogue10collective6detail29Sm90TmaWarpSpecializedAdapterINS1D_15DefaultEpilogueIaSK_SK_NS1C_6thread17LinearCombinationIaLi1EiiLNS1H_9ScaleType4KindE0ELNS_15FloatRoundStyleE2EaEENS1_15EpilogueDefaultEEEEEvvEEEEvNT_6ParamsE,"ax",@progbits
	.align	128
.text._ZN7cutlass13device_kernelINS_4gemm6kernel13GemmUniversalIN4cute5tupleIJiiiiEEENS1_10collective13CollectiveMmaINS1_34MainloopSm90TmaGmmaWarpSpecializedILi2ENS5_IJNS4_1CILi2EEENSA_ILi1EEESC_EEENS1_35KernelTmaWarpSpecializedCooperativeEEENS5_IJNSA_ILi256EEENSA_ILi384EEENSA_ILi128EEEEEEaNS5_IJlSC_lEEEaSK_NS4_8TiledMMAINS4_8MMA_AtomIJNS4_4SM904GMMA27MMA_64x192x32_S32S8S8_SS_TNEEEENS4_6LayoutISD_NS5_IJSC_NSA_ILi0EEESS_EEEEENS5_IJNS4_10UnderscoreESV_SV_EEEEENS4_13SM90_TMA_LOADENS4_14ComposedLayoutINS4_7SwizzleILi3ELi4ELi3EEENS4_18smem_ptr_flag_bitsILi8EEENSR_INS5_IJNSA_ILi8EEESI_EEENS5_IJSI_SC_EEEEEEEvNS4_8identityENS4_23SM90_TMA_LOAD_MULTICASTES18_vS19_EENS_8epilogue10collective6detail29Sm90TmaWarpSpecializedAdapterINS1D_15DefaultEpilogueIaSK_SK_NS1C_6thread17LinearCombinationIaLi1EiiLNS1H_9ScaleType4KindE0ELNS_15FloatRoundStyleE2EaEENS1_15EpilogueDefaultEEEEEvvEEEEvNT_6ParamsE:
        .type           _ZN7cutlass13device_kernelINS_4gemm6kernel13GemmUniversalIN4cute5tupleIJiiiiEEENS1_10collective13CollectiveMmaINS1_34MainloopSm90TmaGmmaWarpSpecializedILi2ENS5_IJNS4_1CILi2EEENSA_ILi1EEESC_EEENS1_35KernelTmaWarpSpecializedCooperativeEEENS5_IJNSA_ILi256EEENSA_ILi384EEENSA_ILi128EEEEEEaNS5_IJlSC_lEEEaSK_NS4_8TiledMMAINS4_8MMA_AtomIJNS4_4SM904GMMA27MMA_64x192x32_S32S8S8_SS_TNEEEENS4_6LayoutISD_NS5_IJSC_NSA_ILi0EEESS_EEEEENS5_IJNS4_10UnderscoreESV_SV_EEEEENS4_13SM90_TMA_LOADENS4_14ComposedLayoutINS4_7SwizzleILi3ELi4ELi3EEENS4_18smem_ptr_flag_bitsILi8EEENSR_INS5_IJNSA_ILi8EEESI_EEENS5_IJSI_SC_EEEEEEEvNS4_8identityENS4_23SM90_TMA_LOAD_MULTICASTES18_vS19_EENS_8epilogue10collective6detail29Sm90TmaWarpSpecializedAdapterINS1D_15DefaultEpilogueIaSK_SK_NS1C_6thread17LinearCombinationIaLi1EiiLNS1H_9ScaleType4KindE0ELNS_15FloatRoundStyleE2EaEENS1_15EpilogueDefaultEEEEEvvEEEEvNT_6ParamsE,@function
        .size           _ZN7cutlass13device_kernelINS_4gemm6kernel13GemmUniversalIN4cute5tupleIJiiiiEEENS1_10collective13CollectiveMmaINS1_34MainloopSm90TmaGmmaWarpSpecializedILi2ENS5_IJNS4_1CILi2EEENSA_ILi1EEESC_EEENS1_35KernelTmaWarpSpecializedCooperativeEEENS5_IJNSA_ILi256EEENSA_ILi384EEENSA_ILi128EEEEEEaNS5_IJlSC_lEEEaSK_NS4_8TiledMMAINS4_8MMA_AtomIJNS4_4SM904GMMA27MMA_64x192x32_S32S8S8_SS_TNEEEENS4_6LayoutISD_NS5_IJSC_NSA_ILi0EEESS_EEEEENS5_IJNS4_10UnderscoreESV_SV_EEEEENS4_13SM90_TMA_LOADENS4_14ComposedLayoutINS4_7SwizzleILi3ELi4ELi3EEENS4_18smem_ptr_flag_bitsILi8EEENSR_INS5_IJNSA_ILi8EEESI_EEENS5_IJSI_SC_EEEEEEEvNS4_8identityENS4_23SM90_TMA_LOAD_MULTICASTES18_vS19_EENS_8epilogue10collective6detail29Sm90TmaWarpSpecializedAdapterINS1D_15DefaultEpilogueIaSK_SK_NS1C_6thread17LinearCombinationIaLi1EiiLNS1H_9ScaleType4KindE0ELNS_15FloatRoundStyleE2EaEENS1_15EpilogueDefaultEEEEEvvEEEEvNT_6ParamsE,(.L_x_837 - _ZN7cutlass13device_kernelINS_4gemm6kernel13GemmUniversalIN4cute5tupleIJiiiiEEENS1_10collective13CollectiveMmaINS1_34MainloopSm90TmaGmmaWarpSpecializedILi2ENS5_IJNS4_1CILi2EEENSA_ILi1EEESC_EEENS1_35KernelTmaWarpSpecializedCooperativeEEENS5_IJNSA_ILi256EEENSA_ILi384EEENSA_ILi128EEEEEEaNS5_IJlSC_lEEEaSK_NS4_8TiledMMAINS4_8MMA_AtomIJNS4_4SM904GMMA27MMA_64x192x32_S32S8S8_SS_TNEEEENS4_6LayoutISD_NS5_IJSC_NSA_ILi0EEESS_EEEEENS5_IJNS4_10UnderscoreESV_SV_EEEEENS4_13SM90_TMA_LOADENS4_14ComposedLayoutINS4_7SwizzleILi3ELi4ELi3EEENS4_18smem_ptr_flag_bitsILi8EEENSR_INS5_IJNSA_ILi8EEESI_EEENS5_IJSI_SC_EEEEEEEvNS4_8identityENS4_23SM90_TMA_LOAD_MULTICASTES18_vS19_EENS_8epilogue10collective6detail29Sm90TmaWarpSpecializedAdapterINS1D_15DefaultEpilogueIaSK_SK_NS1C_6thread17LinearCombinationIaLi1EiiLNS1H_9ScaleType4KindE0ELNS_15FloatRoundStyleE2EaEENS1_15EpilogueDefaultEEEEEvvEEEEvNT_6ParamsE)
        .other          _ZN7cutlass13device_kernelINS_4gemm6kernel13GemmUniversalIN4cute5tupleIJiiiiEEENS1_10collective13CollectiveMmaINS1_34MainloopSm90TmaGmmaWarpSpecializedILi2ENS5_IJNS4_1CILi2EEENSA_ILi1EEESC_EEENS1_35KernelTmaWarpSpecializedCooperativeEEENS5_IJNSA_ILi256EEENSA_ILi384EEENSA_ILi128EEEEEEaNS5_IJlSC_lEEEaSK_NS4_8TiledMMAINS4_8MMA_AtomIJNS4_4SM904GMMA27MMA_64x192x32_S32S8S8_SS_TNEEEENS4_6LayoutISD_NS5_IJSC_NSA_ILi0EEESS_EEEEENS5_IJNS4_10UnderscoreESV_SV_EEEEENS4_13SM90_TMA_LOADENS4_14ComposedLayoutINS4_7SwizzleILi3ELi4ELi3EEENS4_18smem_ptr_flag_bitsILi8EEENSR_INS5_IJNSA_ILi8EEESI_EEENS5_IJSI_SC_EEEEEEEvNS4_8identityENS4_23SM90_TMA_LOAD_MULTICASTES18_vS19_EENS_8epilogue10collective6detail29Sm90TmaWarpSpecializedAdapterINS1D_15DefaultEpilogueIaSK_SK_NS1C_6thread17LinearCombinationIaLi1EiiLNS1H_9ScaleType4KindE0ELNS_15FloatRoundStyleE2EaEENS1_15EpilogueDefaultEEEEEvvEEEEvNT_6ParamsE,@"STO_CUDA_ENTRY STV_DEFAULT"
_ZN7cutlass13device_kernelINS_4gemm6kernel13GemmUniversalIN4cute5tupleIJiiiiEEENS1_10collective13CollectiveMmaINS1_34MainloopSm90TmaGmmaWarpSpecializedILi2ENS5_IJNS4_1CILi2EEENSA_ILi1EEESC_EEENS1_35KernelTmaWarpSpecializedCooperativeEEENS5_IJNSA_ILi256EEENSA_ILi384EEENSA_ILi128EEEEEEaNS5_IJlSC_lEEEaSK_NS4_8TiledMMAINS4_8MMA_AtomIJNS4_4SM904GMMA27MMA_64x192x32_S32S8S8_SS_TNEEEENS4_6LayoutISD_NS5_IJSC_NSA_ILi0EEESS_EEEEENS5_IJNS4_10UnderscoreESV_SV_EEEEENS4_13SM90_TMA_LOADENS4_14ComposedLayoutINS4_7SwizzleILi3ELi4ELi3EEENS4_18smem_ptr_flag_bitsILi8EEENSR_INS5_IJNSA_ILi8EEESI_EEENS5_IJSI_SC_EEEEEEEvNS4_8identityENS4_23SM90_TMA_LOAD_MULTICASTES18_vS19_EENS_8epilogue10collective6detail29Sm90TmaWarpSpecializedAdapterINS1D_15DefaultEpilogueIaSK_SK_NS1C_6thread17LinearCombinationIaLi1EiiLNS1H_9ScaleType4KindE0ELNS_15FloatRoundStyleE2EaEENS1_15EpilogueDefaultEEEEEvvEEEEvNT_6ParamsE:
[----:B------:R-:W0:Y:S02]  /*0000*/  LDC R1, c[0x0][0x28] ;  /* 0x00000a00ff017b82 */ /* 0x000e240000000800 */
[----:B0-----:R-:W-:Y:S01]  /*0010*/  VIADD R1, R1, 0xfffff050 ;  /* 0xfffff05001017836 */ /* 0x001fe20000000000 */
[----:B------:R-:W0:Y:S01]  /*0020*/  S2R R4, SR_TID.X ;  /* 0x0000000000047919 */ /* 0x000e220000002100 */
[----:B------:R-:W-:Y:S01]  /*0030*/  ELECT P0, URZ, PT ;  /* 0x00000000003f782f */ /* 0x000fe20003800000 */
[----:B------:R-:W-:Y:S01]  /*0040*/  BSSY B0, `(.L_x_0) ;  /* 0x0000015000007945 */ /* 0x000fe20003800000 */
[--C-:B0-----:R-:W-:Y:S02]  /*0050*/  SHF.R.U32.HI R0, RZ, 0x5, R4.reuse ;  /* 0x00000005ff007819 */ /* 0x101fe40000011604 */
[----:B------:R-:W-:-:S03]  /*0060*/  SHF.R.U32.HI R2, RZ, 0x7, R4 ;  /* 0x00000007ff027819 */ /* 0x000fc60000011604 */
[----:B------:R-:W0:Y:S04]  /*0070*/  SHFL.IDX PT, R3, R0, RZ, 0x1f ;  /* 0x00001fff00037589 */ /* 0x000e2800000e0000 */
[----:B------:R-:W1:Y:S01]  /*0080*/  SHFL.IDX PT, R2, R2, RZ, 0x1f ;  /* 0x00001fff02027589 */ /* 0x000e6200000e0000 */
[----:B0-----:R-:W-:Y:S02]  /*0090*/  R2UR UR9, R3 ;  /* 0x00000000030972ca */ /* 0x001fe400000e0000 */
[----:B-1----:R-:W-:-:S11]  /*00a0*/  R2UR UR5, R2 ;  /* 0x00000000020572ca */ /* 0x002fd600000e0000 */
[----:B------:R-:W-:Y:S02]  /*00b0*/  USHF.R.S32.HI UR4, URZ, 0x1f, UR9 ;  /* 0x0000001f3f047899 */ /* 0x000fe40008011409 */
[----:B------:R-:W-:Y:S02]  /*00c0*/  ISETP.NE.OR P0, PT, RZ, UR9, !P0 ;  /* 0x00000009ff007c0c */ /* 0x000fe4000c705670 */
[----:B------:R-:W-:-:S04]  /*00d0*/  ULEA.HI UR4, UR4, UR9, URZ, 0x2 ;  /* 0x0000000904047291 */ /* 0x000fc8000f8f103f */
[----:B------:R-:W-:-:S04]  /*00e0*/  ULOP3.LUT UR4, UR4, 0xfffffffc, URZ, 0xc0, !UPT ;  /* 0xfffffffc04047892 */ /* 0x000fc8000f8ec03f */
[----:B------:R-:W-:-:S03]  /*00f0*/  UIADD3 UR9, UR9, -UR4, URZ ;  /* 0x8000000409097290 */ /* 0x000fc6000fffe03f */
[----:B------:R-:W-:Y:S09]  /*0100*/  @P0 BRA `(.L_x_1) ;  /* 0x0000000000200947 */ /* 0x000ff20003800000 */
[----:B------:R-:W-:Y:S02]  /*0110*/  ULDC.64 UR6, c[0x0][0x198] ;  /* 0x0000660000067ab9 */ /* 0x000fe40000000a00 */
[----:B------:R-:W-:Y:S02]  /*0120*/  UIADD3 UR10, UP0, UR6, 0xf0, URZ ;  /* 0x000000f0060a7890 */ /* 0x000fe4000ff1e03f */
[----:B------:R-:W-:Y:S02]  /*0130*/  UIADD3 UR6, UP1, UR6, 0x1f0, URZ ;  /* 0x000001f006067890 */ /* 0x000fe4000ff3e03f */
[----:B------:R-:W-:Y:S02]  /*0140*/  UIADD3.X UR11, URZ, UR7, URZ, UP0, !UPT ;  /* 0x000000073f0b7290 */ /* 0x000fe400087fe43f */
[----:B------:R-:W-:-:S07]  /*0150*/  UIADD3.X UR7, URZ, UR7, URZ, UP1, !UPT ;  /* 0x000000073f077290 */ /* 0x000fce0008ffe43f */
[----:B------:R0:W-:Y:S02]  /*0160*/  UTMACCTL.PF [UR10] ;  /* 0x000000000a0079b9 */ /* 0x0001e40008040000 */
[----:B------:R0:W-:Y:S02]  /*0170*/  UTMACCTL.PF [UR6] ;  /* 0x00000000060079b9 */ /* 0x0001e40008040000 */
[----:B0-----:R-:W-:Y:S01]  /*0180*/  NOP ;  /* 0x0000000000007918 */ /* 0x001fe20000000000 */
.L_x_1:
[----:B------:R-:W-:Y:S05]  /*0190*/  BSYNC B0 ;  /* 0x0000000000007941 */ /* 0x000fea0003800000 */
.L_x_0:
[----:B------:R-:W0:Y:S01]  /*01a0*/  SHFL.IDX PT, R2, R0, RZ, 0x1f ;  /* 0x00001fff00027589 */ /* 0x000e2200000e0000 */
[----:B------:R-:W-:Y:S01]  /*01b0*/  UISETP.NE.AND UP0, UPT, UR9, 0x3, UPT ;  /* 0x000000030900788c */ /* 0x000fe2000bf05270 */
[----:B------:R-:W-:Y:S01]  /*01c0*/  ISETP.NE.AND P1, PT, RZ, UR5, PT ;  /* 0x00000005ff007c0c */ /* 0x000fe2000bf25270 */
[----:B------:R-:W-:Y:S02]  /*01d0*/  UIADD3 UR16, UR5, -0x1, URZ ;  /* 0xffffffff05107890 */ /* 0x000fe4000fffe03f */
[----:B------:R-:W-:Y:S02]  /*01e0*/  UISETP.EQ.OR UP0, UPT, UR9, URZ, !UP0 ;  /* 0x0000003f0900728c */ /* 0x000fe4000c702670 */
[----:B------:R-:W-:Y:S02]  /*01f0*/  UISETP.GE.U32.AND UP1, UPT, UR16, 0x2, UPT ;  /* 0x000000021000788c */ /* 0x000fe4000bf26070 */
[----:B------:R-:W-:-:S04]  /*0200*/  UISETP.EQ.AND UP0, UPT, UR5, URZ, UP0 ;  /* 0x0000003f0500728c */ /* 0x000fc80008702270 */
[----:B------:R-:W-:-:S04]  /*0210*/  USEL UR38, URZ, 0x1, !UP0 ;  /* 0x000000013f267887 */ /* 0x000fc8000c000000 */
[----:B------:R-:W-:Y:S01]  /*0220*/  USEL UR38, UR38, 0x2, UP1 ;  /* 0x0000000226267887 */ /* 0x000fe20008800000 */
[----:B0-----:R-:W-:-:S13]  /*0230*/  ISETP.NE.AND P0, PT, R2, RZ, PT ;  /* 0x000000ff0200720c */ /* 0x001fda0003f05270 */
[----:B------:R-:W-:Y:S05]  /*0240*/  @P0 BRA `(.L_x_2) ;  /* 0x0000000000480947 */ /* 0x000fea0003800000 */
[----:B------:R-:W0:Y:S01]  /*0250*/  S2UR UR8, SR_CgaCtaId ;  /* 0x00000000000879c3 */ /* 0x000e220000008800 */
[----:B------:R-:W-:Y:S01]  /*0260*/  UMOV UR4, 0x400 ;  /* 0x0000040000047882 */ /* 0x000fe20000000000 */
[----:B------:R-:W-:Y:S01]  /*0270*/  UMOV UR5, 0x1 ;  /* 0x0000000100057882 */ /* 0x000fe20000000000 */
[----:B------:R-:W-:Y:S01]  /*0280*/  UMOV UR6, 0x4 ;  /* 0x0000000400067882 */ /* 0x000fe20000000000 */
[----:B------:R-:W-:Y:S01]  /*0290*/  ELECT P0, URZ, PT ;  /* 0x00000000003f782f */ /* 0x000fe20003800000 */
[----:B------:R-:W-:-:S04]  /*02a0*/  UIADD3 UR6, -UR6, 0x100000, URZ ;  /* 0x0010000006067890 */ /* 0x000fc8000fffe13f */
[----:B------:R-:W-:Y:S02]  /*02b0*/  USHF.L.U32 UR7, UR6, 0xb, URZ ;  /* 0x0000000b06077899 */ /* 0x000fe4000800063f */
[----:B------:R-:W-:Y:S02]  /*02c0*/  USHF.L.U32 UR6, UR6, 0x1, URZ ;  /* 0x0000000106067899 */ /* 0x000fe4000800063f */
[----:B0-----:R-:W-:Y:S02]  /*02d0*/  ULEA UR8, UR8, UR4, 0x18 ;  /* 0x0000000408087291 */ /* 0x001fe4000f8ec03f */
[----:B------:R-:W-:-:S04]  /*02e0*/  UIADD3 UR4, -UR5, 0x100000, URZ ;  /* 0x0010000005047890 */ /* 0x000fc8000fffe13f */
[----:B------:R-:W-:Y:S02]  /*02f0*/  USHF.L.U32 UR5, UR4, 0xb, URZ ;  /* 0x0000000b04057899 */ /* 0x000fe4000800063f */
[----:B------:R-:W-:Y:S01]  /*0300*/  USHF.L.U32 UR4, UR4, 0x1, URZ ;  /* 0x0000000104047899 */ /* 0x000fe2000800063f */
[----:B------:R-:W0:Y:S11]  /*0310*/  FENCE.VIEW.ASYNC.S ;  /* 0x00000000000073c6 */ /* 0x000e360000000000 */
[----:B0-----:R0:W1:Y:S01]  /*0320*/  SYNCS.EXCH.64 URZ, [UR8], UR4 ;  /* 0x00000004083f75b2 */ /* 0x0010620008000100 */
[----:B------:R0:W2:Y:S01]  /*0330*/  SYNCS.EXCH.64 URZ, [UR8+0x10], UR6 ;  /* 0x00001006083f75b2 */ /* 0x0000a20008000100 */
[----:B------:R0:W3:Y:S01]  /*0340*/  SYNCS.EXCH.64 URZ, [UR8+0x8], UR4 ;  /* 0x00000804083f75b2 */ /* 0x0000e20008000100 */
[----:B------:R0:W4:Y:S01]  /*0350*/  SYNCS.EXCH.64 URZ, [UR8+0x18], UR6 ;  /* 0x00001806083f75b2 */ /* 0x0001220008000100 */
[----:B------:R-:W-:Y:S01]  /*0360*/  NOP ;  /* 0x0000000000007918 */ /* 0x000fe20000000000 */
.L_x_2:
[----:B------:R-:W5:Y:S01]  /*0370*/  S2UR UR13, SR_CTAID.X ;  /* 0x00000000000d79c3 */ /* 0x000f620000002500 */
[----:B------:R-:W-:Y:S01]  /*0380*/  SHF.R.S32.HI R3, RZ, 0x1f, R4 ;  /* 0x0000001fff037819 */ /* 0x000fe20000011404 */
[----:B------:R5:W1:Y:S01]  /*0390*/  SHFL.IDX PT, R6, R0, RZ, 0x1f ;  /* 0x00001fff00067589 */ /* 0x000a6200000e0000 */
[----:B0-----:R-:W-:Y:S01]  /*03a0*/  ULDC UR4, c[0x0][0x150] ;  /* 0x0000540000047ab9 */ /* 0x001fe20000000800 */
[----:B------:R-:W-:Y:S02]  /*03b0*/  ELECT P0, URZ, PT ;  /* 0x00000000003f782f */ /* 0x000fe40003800000 */
[----:B------:R-:W-:Y:S01]  /*03c0*/  LEA.HI R3, R3, R4, RZ, 0x7 ;  /* 0x0000000403037211 */ /* 0x000fe200078f38ff */
[----:B------:R-:W-:Y:S01]  /*03d0*/  ULDC UR5, c[0x0][0x154] ;  /* 0x0000550000057ab9 */ /* 0x000fe20000000800 */
[----:B------:R-:W-:Y:S01]  /*03e0*/  SHF.R.S32.HI R7, RZ, 0x1f, R2 ;  /* 0x0000001fff077819 */ /* 0x000fe20000011402 */
[----:B------:R-:W0:Y:S01]  /*03f0*/  S2UR UR10, SR_CTAID.Y ;  /* 0x00000000000a79c3 */ /* 0x000e220000002600 */
[----:B------:R-:W-:Y:S01]  /*0400*/  LOP3.LUT R3, R3, 0xffffff80, RZ, 0xc0, !PT ;  /* 0xffffff8003037812 */ /* 0x000fe200078ec0ff */
[----:B------:R-:W-:Y:S01]  /*0410*/  ULDC UR8, c[0x0][0x144] ;  /* 0x0000510000087ab9 */ /* 0x000fe20000000800 */
[----:B------:R-:W-:Y:S01]  /*0420*/  LEA.HI R7, R7, R2, RZ, 0x2 ;  /* 0x0000000207077211 */ /* 0x000fe200078f10ff */
[----:B------:R-:W-:Y:S01]  /*0430*/  NOP ;  /* 0x0000000000007918 */ /* 0x000fe20000000000 */
[----:B------:R-:W-:Y:S01]  /*0440*/  NOP ;  /* 0x0000000000007918 */ /* 0x000fe20000000000 */
[----:B------:R-:W-:Y:S01]  /*0450*/  IMAD.IADD R3, R4, 0x1, -R3 ;  /* 0x0000000104037824 */ /* 0x000fe200078e0a03 */
[----:B------:R-:W-:Y:S01]  /*0460*/  LOP3.LUT R7, R7, 0x3ffffffc, RZ, 0xc0, !PT ;  /* 0x3ffffffc07077812 */ /* 0x000fe200078ec0ff */
[----:B------:R-:W-:Y:S01]  /*0470*/  ULDC UR11, c[0x0][0x148] ;  /* 0x00005200000b7ab9 */ /* 0x000fe20000000800 */
[----:B------:R-:W-:-:S02]  /*0480*/  IMAD.MOV.U32 R19, RZ, RZ, 0x1 ;  /* 0x00000001ff137424 */ /* 0x000fc400078e00ff */
[----:B------:R-:W-:Y:S01]  /*0490*/  SHF.R.S32.HI R4, RZ, 0x1f, R3 ;  /* 0x0000001fff047819 */ /* 0x000fe20000011403 */
[----:B------:R-:W-:-:S03]  /*04a0*/  IMAD.IADD R2, R2, 0x1, -R7 ;  /* 0x0000000102027824 */ /* 0x000fc600078e0a07 */
[----:B------:R-:W-:Y:S02]  /*04b0*/  LEA.HI R4, R4, R3, RZ, 0x3 ;  /* 0x0000000304047211 */ /* 0x000fe400078f18ff */
[----:B-----5:R-:W-:Y:S02]  /*04c0*/  I2FP.F32.U32 R5, UR13 ;  /* 0x0000000d00057c45 */ /* 0x020fe40008201000 */
[--C-:B------:R-:W-:Y:S02]  /*04d0*/  SHF.R.S32.HI R0, RZ, 0x3, R4.reuse ;  /* 0x00000003ff007819 */ /* 0x100fe40000011404 */
[----:B-1----:R-:W-:Y:S01]  /*04e0*/  ISETP.NE.OR P0, PT, R6, RZ, !P0 ;  /* 0x000000ff0600720c */ /* 0x002fe20004705670 */
[----:B------:R-:W-:Y:S01]  /*04f0*/  FMUL R8, R5, UR4 ;  /* 0x0000000405087c20 */ /* 0x000fe20008400000 */
[----:B------:R-:W-:-:S04]  /*0500*/  SHF.R.S32.HI R5, RZ, 0x1f, R4 ;  /* 0x0000001fff057819 */ /* 0x000fc80000011404 */
[----:B------:R-:W-:Y:S01]  /*0510*/  LEA.HI R5, R5, R0, RZ, 0x2 ;  /* 0x0000000005057211 */ /* 0x000fe200078f10ff */
[----:B------:R-:W1:Y:S03]  /*0520*/  F2I.U32.TRUNC.NTZ R8, R8 ;  /* 0x0000000800087305 */ /* 0x000e66000020f000 */
[----:B------:R-:W-:-:S03]  /*0530*/  LOP3.LUT R5, R5, 0xfffffffc, RZ, 0xc0, !PT ;  /* 0xfffffffc05057812 */ /* 0x000fc600078ec0ff */
[----:B------:R-:W-:Y:S01]  /*0540*/  VOTEU.ALL UP0, P0 ;  /* 0x00000000003f7886 */ /* 0x000fe20000000000 */
[----:B------:R-:W-:Y:S01]  /*0550*/  IADD3 R5, R0, -R5, RZ ;  /* 0x8000000500057210 */ /* 0x000fe20007ffe0ff */
[----:B------:R-:W-:Y:S01]  /*0560*/  VOTEU.ALL UP1, P0 ;  /* 0x00000000003f7886 */ /* 0x000fe20000020000 */
[----:B0-----:R-:W-:Y:S02]  /*0570*/  I2FP.F32.U32 R0, UR10 ;  /* 0x0000000a00007c45 */ /* 0x001fe40008201000 */
[----:B------:R-:W0:Y:S01]  /*0580*/  @!UP0 S2UR UR7, SR_CgaCtaId ;  /* 0x00000000000789c3 */ /* 0x000e220000008800 */
[----:B------:R-:W-:Y:S01]  /*0590*/  IMAD R2, R2, 0x4, R5 ;  /* 0x0000000402027824 */ /* 0x000fe200078e0205 */
[----:B------:R-:W-:Y:S01]  /*05a0*/  @!UP0 UMOV UR6, 0x400 ;  /* 0x0000040000068882 */ /* 0x000fe20000000000 */
[----:B------:R-:W-:Y:S01]  /*05b0*/  FMUL R4, R0, UR5 ;  /* 0x0000000500047c20 */ /* 0x000fe20008400000 */
[----:B-1----:R-:W-:Y:S02]  /*05c0*/  R2UR UR4, R8 ;  /* 0x00000000080472ca */ /* 0x002fe400000e0000 */
[----:B------:R-:W-:-:S03]  /*05d0*/  LEA.HI R0, R2, R2, RZ, 0x1 ;  /* 0x0000000202007211 */ /* 0x000fc600078f08ff */
[----:B------:R-:W1:Y:S01]  /*05e0*/  F2I.U32.TRUNC.NTZ R4, R4 ;  /* 0x0000000400047305 */ /* 0x000e62000020f000 */
[----:B------:R-:W-:-:S04]  /*05f0*/  LOP3.LUT R5, R0, 0xfffffffe, RZ, 0xc0, !PT ;  /* 0xfffffffe00057812 */ /* 0x000fc800078ec0ff */
[----:B------:R-:W-:-:S03]  /*0600*/  IADD3 R5, R2, -R5, RZ ;  /* 0x8000000502057210 */ /* 0x000fc60007ffe0ff */
[----:B------:R-:W-:-:S04]  /*0610*/  UIADD3 UR4, -UR4, URZ, URZ ;  /* 0x0000003f04047290 */ /* 0x000fc8000fffe13f */
[----:B------:R-:W-:Y:S01]  /*0620*/  UIMAD UR8, UR8, UR4, UR13 ;  /* 0x00000004080872a4 */ /* 0x000fe2000f8e020d */
[----:B-1----:R-:W-:Y:S02]  /*0630*/  R2UR UR12, R4 ;  /* 0x00000000040c72ca */ /* 0x002fe400000e0000 */
[----:B------:R-:W-:Y:S01]  /*0640*/  UMOV UR4, 0x20 ;  /* 0x0000002000047882 */ /* 0x000fe20000000000 */
[----:B------:R-:W1:Y:S02]  /*0650*/  LDC R4, c[0x0][0x140] ;  /* 0x00005000ff047b82 */ /* 0x000e640000000800 */
[----:B------:R-:W-:Y:S01]  /*0660*/  ISETP.NE.AND P3, PT, R5, UR8, PT ;  /* 0x0000000805007c0c */ /* 0x000fe2000bf65270 */
[----:B------:R-:W-:Y:S01]  /*0670*/  IMAD.SHL.U32 R5, R2, 0x4, RZ ;  /* 0x0000000402057824 */ /* 0x000fe200078e00ff */
[----:B------:R-:W-:-:S04]  /*0680*/  @!UP0 UIADD3 UR4, -UR4, 0x100000, URZ ;  /* 0x0010000004048890 */ /* 0x000fc8000fffe13f */
[----:B------:R-:W-:Y:S02]  /*0690*/  @!UP0 USHF.L.U32 UR5, UR4, 0xb, URZ ;  /* 0x0000000b04058899 */ /* 0x000fe4000800063f */
[----:B------:R-:W-:Y:S02]  /*06a0*/  @!UP0 USHF.L.U32 UR4, UR4, 0x1, URZ ;  /* 0x0000000104048899 */ /* 0x000fe4000800063f */
[----:B0-----:R-:W-:Y:S01]  /*06b0*/  @!UP0 ULEA UR6, UR7, UR6, 0x18 ;  /* 0x0000000607068291 */ /* 0x001fe2000f8ec03f */
[----:B------:R-:W-:Y:S01]  /*06c0*/  LOP3.LUT R9, R2, 0xc, R5, 0x78, !PT ;  /* 0x0000000c02097812 */ /* 0x000fe200078e7805 */
[----:B------:R-:W-:Y:S01]  /*06d0*/  VOTEU.ALL UP0, P0 ;  /* 0x00000000003f7886 */ /* 0x000fe20000000000 */
[----:B------:R-:W-:Y:S01]  /*06e0*/  LOP3.LUT P0, RZ, R3, 0x7, RZ, 0xc0, !PT ;  /* 0x0000000703ff7812 */ /* 0x000fe2000780c0ff */
[----:B------:R-:W-:Y:S02]  /*06f0*/  UIADD3 UR12, -UR12, URZ, URZ ;  /* 0x0000003f0c0c7290 */ /* 0x000fe4000fffe13f */
[----:B------:R0:W-:Y:S01]  /*0700*/  STL [R1+0x300], R9 ;  /* 0x0003000901007387 */ /* 0x0001e20000100800 */
[----:B------:R-:W-:-:S02]  /*0710*/  ISETP.LT.U32.AND P0, PT, R9, 0x2, !P0 ;  /* 0x000000020900780c */ /* 0x000fc40004701070 */
[----:B------:R-:W-:Y:S01]  /*0720*/  @P3 LEA.HI R0, R9, R9, RZ, 0x1 ;  /* 0x0000000909003211 */ /* 0x000fe200078f08ff */
[----:B------:R-:W5:Y:S02]  /*0730*/  FENCE.VIEW.ASYNC.S ;  /* 0x00000000000073c6 */ /* 0x000f640000000000 */
[----:B-----5:R-:W0:Y:S01]  /*0740*/  @!UP0 SYNCS.EXCH.64 URZ, [UR6+0x30], UR4 ;  /* 0x00003004063f85b2 */ /* 0x020e220008000100 */
[----:B------:R-:W-:Y:S02]  /*0750*/  @P3 SHF.R.S32.HI R0, RZ, 0x1, R0 ;  /* 0x00000001ff003819 */ /* 0x000fe40000011400 */
[----:B-1----:R-:W-:Y:S01]  /*0760*/  ISETP.EQ.U32.AND P2, PT, R4, 0x1, PT ;  /* 0x000000010400780c */ /* 0x002fe20003f42070 */
[----:B------:R1:W0:Y:S01]  /*0770*/  @!UP1 SYNCS.EXCH.64 URZ, [UR6+0x38], UR4 ;  /* 0x00003804063f95b2 */ /* 0x0002220008000100 */
[----:B------:R-:W-:Y:S01]  /*0780*/  NOP ;  /* 0x0000000000007918 */ /* 0x000fe20000000000 */
[----:B-1----:R-:W-:-:S06]  /*0790*/  UIMAD UR4, UR11, UR12, UR10 ;  /* 0x0000000c0b0472a4 */ /* 0x002fcc000f8e020a */
[----:B------:R-:W-:Y:S02]  /*07a0*/  @P3 ISETP.NE.AND P4, PT, R0, UR4, PT ;  /* 0x0000000400003c0c */ /* 0x000fe4000bf85270 */
[----:B------:R-:W-:Y:S02]  /*07b0*/  SEL R0, RZ, 0x1, !P0 ;  /* 0x00000001ff007807 */ /* 0x000fe40004000000 */
[----:B------:R-:W-:-:S04]  /*07c0*/  @P3 SEL R19, RZ, 0x1, P4 ;  /* 0x00000001ff133807 */ /* 0x000fc80002000000 */
[----:B------:R-:W-:Y:S01]  /*07d0*/  LOP3.LUT R19, R19, R0, RZ, 0xc0, !PT ;  /* 0x0000000013137212 */ /* 0x000fe200078ec0ff */
[----:B------:R-:W-:Y:S06]  /*07e0*/  @!P2 BRA `(.L_x_3) ;  /* 0x000000000008a947 */ /* 0x000fec0003800000 */
[----:B0-234-:R-:W-:Y:S01]  /*07f0*/  UCGABAR_ARV ;  /* 0x00000000000079c7 */ /* 0x01dfe20008000000 */
[----:B------:R-:W-:Y:S05]  /*0800*/  BRA `(.L_x_4) ;  /* 0x0000000000047947 */ /* 0x000fea0003800000 */
.L_x_3:
[----:B0-234-:R-:W-:Y:S01]  /*0810*/  NOP ;  /* 0x0000000000007918 */ /* 0x01dfe20000000000 */
.L_x_4:
[----:B------:R-:W-:Y:S01]  /*0820*/  ULDC UR4, c[0x0][0x65c] ;  /* 0x0001970000047ab9 */ /* 0x000fe20000000800 */
[----:B------:R-:W-:Y:S01]  /*0830*/  UMOV UR5, URZ ;  /* 0x0000003f00057c82 */ /* 0x000fe20008000000 */
[----:B------:R-:W-:-:S03]  /*0840*/  UISETP.NE.AND UP0, UPT, UR4, 0x1, UPT ;  /* 0x000000010400788c */ /* 0x000fc6000bf05270 */
[----:B------:R-:W-:Y:S01]  /*0850*/  UMOV UR4, UR13 ;  /* 0x0000000d00047c82 */ /* 0x000fe20008000000 */
[----:B------:R-:W-:Y:S02]  /*0860*/  UP2UR UR39, UPR, URZ, 0x1 ;  /* 0x000000013f277883 */ /* 0x000fe40008000000 */
[----:B------:R-:W-:Y:S02]  /*0870*/  PLOP3.LUT P0, PT, PT, PT, UP0, 0x80, 0x0 ;  /* 0x000000000000781c */ /* 0x000fe40003f0f008 */
[----:B------:R-:W-:Y:S02]  /*0880*/  PLOP3.LUT P3, PT, PT, PT, UP0, 0x80, 0x0 ;  /* 0x000000000000781c */ /* 0x000fe40003f6f008 */
[----:B------:R-:W-:Y:S01]  /*0890*/  PLOP3.LUT P5, PT, PT, PT, UP0, 0x80, 0x0 ;  /* 0x000000000000781c */ /* 0x000fe20003faf008 */
[----:B------:R-:W-:Y:S01]  /*08a0*/  @UP0 ULDC UR14, c[0x0][0x10] ;  /* 0x00000400000e0ab9 */ /* 0x000fe20000000800 */
[----:B------:R-:W-:Y:S01]  /*08b0*/  @UP0 UMOV UR6, UR10 ;  /* 0x0000000a00060c82 */ /* 0x000fe20008000000 */
[----:B------:R-:W-:Y:S01]  /*08c0*/  @UP0 UMOV UR7, URZ ;  /* 0x0000003f00070c82 */ /* 0x000fe20008000000 */
[----:B------:R-:W-:Y:S01]  /*08d0*/  PLOP3.LUT P4, PT, PT, PT, UP0, 0x80, 0x0 ;  /* 0x000000000000781c */ /* 0x000fe20003f8f008 */
[----:B------:R-:W-:-:S03]  /*08e0*/  @UP0 UIMAD.WIDE.U32 UR14, UR13, UR14, UR6 ;  /* 0x0000000e0d0e02a5 */ /* 0x000fc6000f8e0006 */
[----:B------:R-:W-:Y:S01]  /*08f0*/  @!UP0 ULDC UR7, c[0x0][0xc] ;  /* 0x0000030000078ab9 */ /* 0x000fe20000000800 */
[----:B------:R-:W-:Y:S01]  /*0900*/  @UP0 UMOV UR6, URZ ;  /* 0x0000003f00060c82 */ /* 0x000fe20008000000 */
[----:B------:R-:W-:Y:S01]  /*0910*/  @!UP0 UIMAD.WIDE.U32 UR4, UR10, UR7, UR4 ;  /* 0x000000070a0482a5 */ /* 0x000fe2000f8e0004 */
[----:B------:R-:W-:Y:S01]  /*0920*/  MOV R2, UR14 ;  /* 0x0000000e00027c02 */ /* 0x000fe20008000f00 */
[----:B------:R-:W-:Y:S02]  /*0930*/  @UP0 UIADD3 UR6, UR15, UR6, URZ ;  /* 0x000000060f060290 */ /* 0x000fe4000fffe03f */
[----:B------:R-:W-:Y:S02]  /*0940*/  IMAD.U32 R3, RZ, RZ, UR15 ;  /* 0x0000000fff037e24 */ /* 0x000fe4000f8e00ff */
[----:B------:R-:W-:Y:S01]  /*0950*/  IMAD.U32 R5, RZ, RZ, UR5 ;  /* 0x00000005ff057e24 */ /* 0x000fe2000f8e00ff */
[----:B------:R-:W-:Y:S01]  /*0960*/  MOV R4, UR4 ;  /* 0x0000000400047c02 */ /* 0x000fe20008000f00 */
[----:B------:R-:W-:Y:S01]  /*0970*/  @P0 IMAD.MOV.U32 R7, RZ, RZ, R2 ;  /* 0x000000ffff070224 */ /* 0x000fe200078e0002 */
[----:B------:R-:W-:Y:S01]  /*0980*/  @P3 MOV R6, UR6 ;  /* 0x0000000600063c02 */ /* 0x000fe20008000f00 */
[----:B------:R-:W-:Y:S01]  /*0990*/  IMAD.U32 R2, RZ, RZ, UR4 ;  /* 0x00000004ff027e24 */ /* 0x000fe2000f8e00ff */
[----:B------:R-:W-:Y:S01]  /*09a0*/  @!P5 MOV R6, R5 ;  /* 0x000000050006d202 */ /* 0x000fe20000000f00 */
[----:B------:R-:W-:-:S02]  /*09b0*/  IMAD.U32 R3, RZ, RZ, UR5 ;  /* 0x00000005ff037e24 */ /* 0x000fc4000f8e00ff */
[----:B------:R-:W-:Y:S02]  /*09c0*/  @!P4 IMAD.MOV.U32 R7, RZ, RZ, R2 ;  /* 0x000000ffff07c224 */ /* 0x000fe400078e0002 */
[----:B------:R0:W-:Y:S04]  /*09d0*/  STL [R1+0x304], R6 ;  /* 0x0003040601007387 */ /* 0x0001e80000100800 */
[----:B------:R0:W-:Y:S01]  /*09e0*/  STL [R1+0x308], R7 ;  /* 0x0003080701007387 */ /* 0x0001e20000100800 */
[----:B------:R-:W-:Y:S05]  /*09f0*/  @!P2 BRA `(.L_x_5) ;  /* 0x00000000000ca947 */ /* 0x000fea0003800000 */
[----:B------:R-:W-:Y:S01]  /*0a00*/  UCGABAR_WAIT ;  /* 0x0000000000007dc7 */ /* 0x000fe20008000000 */
[----:B------:R-:W-:Y:S01]  /*0a10*/  CCTL.IVALL ;  /* 0x00000000ff00798f */ /* 0x000fe20002000000 */
[----:B------:R-:W-:Y:S05]  /*0a20*/  BRA `(.L_x_6) ;  /* 0x0000000000047947 */ /* 0x000fea0003800000 */
.L_x_5:
[----:B------:R-:W-:Y:S06]  /*0a30*/  BAR.SYNC.DEFER_BLOCKING 0x0 ;  /* 0x0000000000007b1d */ /* 0x000fec0000010000 */
.L_x_6:
[----:B------:R-:W-:Y:S05]  /*0a40*/  @!P1 BRA `(.L_x_7) ;  /* 0x0000024c00089947 */ /* 0x000fea0003800000 */
[----:B------:R-:W-:-:S06]  /*0a50*/  UISETP.GT.U32.AND UP0, UPT, UR16, 0x1, UPT ;  /* 0x000000011000788c */ /* 0x000fcc000bf04070 */
[----:B------:R-:W-:-:S13]  /*0a60*/  PLOP3.LUT P0, PT, PT, PT, UP0, 0x80, 0x0 ;  /* 0x000000000000781c */ /* 0x000fda0003f0f008 */
[----:B------:R-:W-:Y:S05]  /*0a70*/  @P0 EXIT ;  /* 0x000000000000094d */ /* 0x000fea0003800000 */
[----:B------:R-:W-:Y:S01]  /*0a80*/  ULDC.64 UR4, c[0x0][0x650] ;  /* 0x0001940000047ab9 */ /* 0x000fe20000000a00 */
[----:B------:R-:W-:Y:S01]  /*0a90*/  UMOV UR40, 0xffffffff ;  /* 0xffffffff00287882 */ /* 0x000fe20000000000 */
[----:B------:R-:W-:Y:S01]  /*0aa0*/  ISETP.GE.U32.AND P0, PT, R7, UR4, PT ;  /* 0x0000000407007c0c */ /* 0x000fe2000bf06070 */
[----:B------:R-:W-:Y:S01]  /*0ab0*/  UMOV UR41, 0xffffffff ;  /* 0xffffffff00297882 */ /* 0x000fe20000000000 */
[----:B------:R-:W-:Y:S01]  /*0ac0*/  UMOV UR42, 0xffffffff ;  /* 0xffffffff002a7882 */ /* 0x000fe20000000000 */
[----:B------:R-:W-:Y:S02]  /*0ad0*/  PRMT R0, RZ, 0x7610, R0 ;  /* 0x00007610ff007816 */ /* 0x000fe40000000000 */
[----:B------:R-:W-:-:S13]  /*0ae0*/  ISETP.GE.U32.AND.EX P0, PT, R6, UR5, PT, P0 ;  /* 0x0000000506007c0c */ /* 0x000fda000bf06100 */
[----:B------:R-:W-:Y:S05]  /*0af0*/  @P0 BRA `(.L_x_8) ;  /* 0x0000000400480947 */ /* 0x000fea0003800000 */
[----:B------:R-:W-:Y:S01]  /*0b00*/  ULDC.64 UR16, c[0x0][0x628] ;  /* 0x00018a0000107ab9 */ /* 0x000fe20000000a00 */
[C---:B------:R-:W-:Y:S01]  /*0b10*/  R2UR UR19, R7.reuse ;  /* 0x00000000071372ca */ /* 0x040fe200000e0000 */
[----:B------:R-:W-:Y:S01]  /*0b20*/  ULDC UR18, c[0x0][0x630] ;  /* 0x00018c0000127ab9 */ /* 0x000fe20000000800 */
[----:B------:R-:W-:Y:S02]  /*0b30*/  ISETP.NE.U32.AND P0, PT, RZ, UR16, PT ;  /* 0x00000010ff007c0c */ /* 0x000fe4000bf05070 */
[----:B------:R-:W-:Y:S02]  /*0b40*/  R2UR UR4, R7 ;  /* 0x00000000070472ca */ /* 0x000fe400000e0000 */
[----:B------:R-:W-:Y:S02]  /*0b50*/  ISETP.NE.AND.EX P0, PT, RZ, UR17, PT, P0 ;  /* 0x00000011ff007c0c */ /* 0x000fe4000bf05300 */
[----:B------:R-:W-:-:S11]  /*0b60*/  R2UR UR5, R6 ;  /* 0x00000000060572ca */ /* 0x000fd600000e0000 */
[----:B------:R-:W-:Y:S05]  /*0b70*/  @!P0 BRA `(.L_x_9) ;  /* 0x0000000000308947 */ /* 0x000fea0003800000 */
[----:B------:R-:W-:Y:S01]  /*0b80*/  R2UR UR4, R7 ;  /* 0x00000000070472ca */ /* 0x000fe200000e0000 */
[----:B------:R-:W-:Y:S01]  /*0b90*/  ULDC UR9, c[0x0][0x634] ;  /* 0x00018d0000097ab9 */ /* 0x000fe20000000800 */
[----:B------:R-:W-:-:S11]  /*0ba0*/  R2UR UR13, R6 ;  /* 0x00000000060d72ca */ /* 0x000fd600000e0000 */
[----:B------:R-:W-:-:S04]  /*0bb0*/  UIADD3 UR9, UP0, UR4, UR9, URZ ;  /* 0x0000000904097290 */ /* 0x000fc8000ff1e03f */
[----:B------:R-:W-:-:S04]  /*0bc0*/  UIADD3.X UR13, URZ, UR13, URZ, UP0, !UPT ;  /* 0x0000000d3f0d7290 */ /* 0x000fc800087fe43f */
[----:B------:R-:W-:-:S04]  /*0bd0*/  UIMAD.WIDE.U32 UR4, UR13, UR16, URZ ;  /* 0x000000100d0472a5 */ /* 0x000fc8000f8e003f */
[----:B------:R-:W-:Y:S02]  /*0be0*/  UIMAD.WIDE.U32 UR6, UP0, UR9, UR17, UR4 ;  /* 0x00000011090672a5 */ /* 0x000fe4000f800004 */
[----:B------:R-:W-:Y:S02]  /*0bf0*/  UIMAD.WIDE.U32 UR4, UR9, UR16, URZ ;  /* 0x00000010090472a5 */ /* 0x000fe4000f8e003f */
[----:B------:R-:W-:Y:S02]  /*0c00*/  UIADD3.X UR15, URZ, URZ, URZ, UP0, !UPT ;  /* 0x0000003f3f0f7290 */ /* 0x000fe400087fe43f */
[----:B------:R-:W-:Y:S01]  /*0c10*/  UIADD3 URZ, UP0, UR5, UR6, URZ ;  /* 0x00000006053f7290 */ /* 0x000fe2000ff1e03f */
[----:B------:R-:W-:-:S03]  /*0c20*/  UMOV UR14, UR7 ;  /* 0x00000007000e7c82 */ /* 0x000fc60008000000 */
[----:B------:R-:W-:-:S12]  /*0c30*/  UIMAD.WIDE.U32.X UR4, UR13, UR17, UR14, UP0 ;  /* 0x000000110d0472a5 */ /* 0x000fd800080e040e */
.L_x_9:
[----:B------:R-:W-:Y:S01]  /*0c40*/  USHF.R.U64 UR42, UR4, UR18, UR5 ;  /* 0x00000012042a7299 */ /* 0x000fe20008001205 */
[----:B------:R-:W-:Y:S01]  /*0c50*/  R2UR UR7, R6 ;  /* 0x00000000060772ca */ /* 0x000fe200000e0000 */
[----:B------:R-:W-:Y:S02]  /*0c60*/  USHF.R.U32.HI UR4, URZ, UR18, UR5 ;  /* 0x000000123f047299 */ /* 0x000fe40008011605 */
[----:B------:R-:W-:Y:S01]  /*0c70*/  UIADD3 UR5, UP0, URZ, -UR42, URZ ;  /* 0x8000002a3f057290 */ /* 0x000fe2000ff1e03f */
[----:B------:R-:W-:Y:S01]  /*0c80*/  ULDC.64 UR14, c[0x0][0x620] ;  /* 0x00018800000e7ab9 */ /* 0x000fe20000000a00 */
[----:B------:R-:W-:Y:S02]  /*0c90*/  UMOV UR6, UR19 ;  /* 0x0000001300067c82 */ /* 0x000fe40008000000 */
[----:B------:R-:W-:Y:S01]  /*0ca0*/  UIADD3.X UR4, URZ, ~UR4, URZ, UP0, !UPT ;  /* 0x800000043f047290 */ /* 0x000fe200087fe43f */
[----:B------:R-:W-:Y:S01]  /*0cb0*/  ULDC UR9, c[0x0][0x618] ;  /* 0x0001860000097ab9 */ /* 0x000fe20000000800 */
[----:B------:R-:W-:-:S02]  /*0cc0*/  UIMAD UR12, UR11, UR12, UR10 ;  /* 0x0000000c0b0c72a4 */ /* 0x000fc4000f8e020a */
[----:B------:R-:W-:Y:S02]  /*0cd0*/  UIMAD UR4, UR4, UR14, URZ ;  /* 0x0000000e040472a4 */ /* 0x000fe4000f8e023f */
[----:B------:R-:W-:Y:S02]  /*0ce0*/  UIMAD.WIDE.U32 UR6, UR5, UR14, UR6 ;  /* 0x0000000e050672a5 */ /* 0x000fe4000f8e0006 */
[----:B------:R-:W-:Y:S01]  /*0cf0*/  UIMAD UR4, UR5, UR15, UR4 ;  /* 0x0000000f050472a4 */ /* 0x000fe2000f8e0204 */
[----:B------:R-:W-:Y:S01]  /*0d00*/  ULDC UR10, c[0x0][0x608] ;  /* 0x00018200000a7ab9 */ /* 0x000fe20000000800 */
[----:B------:R-:W-:Y:S02]  /*0d10*/  ULDC UR18, c[0x0][0x658] ;  /* 0x0001960000127ab9 */ /* 0x000fe40000000800 */
[----:B------:R-:W-:Y:S01]  /*0d20*/  UIADD3 UR7, UR7, UR4, URZ ;  /* 0x0000000407077290 */ /* 0x000fe2000fffe03f */
[----:B------:R-:W-:Y:S02]  /*0d30*/  UMOV UR11, 0xffffffff ;  /* 0xffffffff000b7882 */ /* 0x000fe40000000000 */
[----:B------:R-:W-:Y:S01]  /*0d40*/  ULDC.64 UR4, c[0x0][0x640] ;  /* 0x0001900000047ab9 */ /* 0x000fe20000000a00 */
[----:B------:R-:W-:Y:S01]  /*0d50*/  USHF.R.U64 UR16, UR6, UR9, UR7 ;  /* 0x0000000906107299 */ /* 0x000fe20008001207 */
[----:B------:R-:W-:Y:S01]  /*0d60*/  ISETP.NE.U32.AND P0, PT, RZ, UR4, PT ;  /* 0x00000004ff007c0c */ /* 0x000fe2000bf05070 */
[----:B------:R-:W-:-:S02]  /*0d70*/  USHF.R.U32.HI UR7, URZ, UR9, UR7 ;  /* 0x000000093f077299 */ /* 0x000fc40008011607 */
[----:B------:R-:W-:Y:S01]  /*0d80*/  USHF.L.U32 UR6, UR11, UR18, URZ ;  /* 0x000000120b067299 */ /* 0x000fe2000800063f */
[----:B------:R-:W-:Y:S01]  /*0d90*/  ISETP.NE.AND.EX P0, PT, RZ, UR5, PT, P0 ;  /* 0x00000005ff007c0c */ /* 0x000fe2000bf05300 */
[----:B------:R-:W-:Y:S02]  /*0da0*/  USHF.R.U64 UR22, UR16, UR10, UR7 ;  /* 0x0000000a10167299 */ /* 0x000fe40008001207 */
[----:B------:R-:W-:Y:S02]  /*0db0*/  USHF.R.U32.HI UR7, URZ, UR10, UR7 ;  /* 0x0000000a3f077299 */ /* 0x000fe40008011607 */
[----:B------:R-:W-:Y:S02]  /*0dc0*/  UISETP.NE.AND UP1, UPT, UR39, URZ, UPT ;  /* 0x0000003f2700728c */ /* 0x000fe4000bf25270 */
[----:B------:R-:W-:Y:S01]  /*0dd0*/  USHF.R.U64 UR23, UR22, UR18, UR7 ;  /* 0x0000001216177299 */ /* 0x000fe20008001207 */
[----:B------:R-:W-:Y:S01]  /*0de0*/  ULDC UR17, c[0x0][0x600] ;  /* 0x0001800000117ab9 */ /* 0x000fe20000000800 */
[----:B------:R-:W-:-:S02]  /*0df0*/  ULOP3.LUT UR13, URZ, UR6, URZ, 0x33, !UPT ;  /* 0x000000063f0d7292 */ /* 0x000fc4000f8e333f */
[----:B------:R-:W-:Y:S02]  /*0e00*/  UIADD3 UR15, UR17, -0x1, URZ ;  /* 0xffffffff110f7890 */ /* 0x000fe4000fffe03f */
[----:B------:R-:W-:Y:S02]  /*0e10*/  USEL UR12, UR8, UR12, !UP1 ;  /* 0x0000000c080c7287 */ /* 0x000fe4000c800000 */
[----:B------:R-:W-:Y:S01]  /*0e20*/  USHF.R.U32.HI UR7, URZ, UR18, UR7 ;  /* 0x000000123f077299 */ /* 0x000fe20008011607 */
[----:B------:R-:W-:Y:S01]  /*0e30*/  ULDC UR19, c[0x0][0x648] ;  /* 0x0001920000137ab9 */ /* 0x000fe20000000800 */
[----:B------:R-:W-:Y:S01]  /*0e40*/  ULDC UR20, c[0x0][0x638] ;  /* 0x00018e0000147ab9 */ /* 0x000fe20000000800 */
[----:B------:R-:W-:Y:S01]  /*0e50*/  UMOV UR21, 0x1 ;  /* 0x0000000100157882 */ /* 0x000fe20000000000 */
[----:B------:R-:W-:Y:S01]  /*0e60*/  UMOV UR6, UR23 ;  /* 0x0000001700067c82 */ /* 0x000fe20008000000 */
[----:B------:R-:W-:Y:S07]  /*0e70*/  @!P0 BRA `(.L_x_10) ;  /* 0x0000000000308947 */ /* 0x000fee0003800000 */
[----:B------:R-:W-:Y:S02]  /*0e80*/  ULDC UR10, c[0x0][0x64c] ;  /* 0x00019300000a7ab9 */ /* 0x000fe40000000800 */
        /* <DEDUP_REMOVED lines=8> */
[----:B------:R-:W-:-:S07]  /*0f10*/  UIMAD.WIDE.U32.X UR4, UR14, UR5, UR10, UP0 ;  /* 0x000000050e0472a5 */ /* 0x000fce00080e040a */
[----:B------:R-:W-:Y:S01]  /*0f20*/  UMOV UR6, UR4 ;  /* 0x0000000400067c82 */ /* 0x000fe20008000000 */
[----:B------:R-:W-:-:S05]  /*0f30*/  UMOV UR7, UR5 ;  /* 0x0000000500077c82 */ /* 0x000fca0008000000 */
.L_x_10:
[----:B------:R-:W-:Y:S01]  /*0f40*/  USHF.R.U64 UR5, UR6, UR19, UR7 ;  /* 0x0000001306057299 */ /* 0x000fe20008001207 */
[----:B------:R-:W-:Y:S01]  /*0f50*/  IMAD.MOV.U32 R0, RZ, RZ, 0x1 ;  /* 0x00000001ff007424 */ /* 0x000fe200078e00ff */
[----:B------:R-:W-:Y:S02]  /*0f60*/  USHF.L.U32 UR4, UR21, UR18, URZ ;  /* 0x0000001215047299 */ /* 0x000fe4000800063f */
[----:B------:R-:W-:Y:S02]  /*0f70*/  ULOP3.LUT UR13, UR22, UR13, URZ, 0xc0, !UPT ;  /* 0x0000000d160d7292 */ /* 0x000fe4000f8ec03f */
[----:B------:R-:W-:Y:S02]  /*0f80*/  UIADD3 UR6, -UR5, URZ, URZ ;  /* 0x0000003f05067290 */ /* 0x000fe4000fffe13f */
[----:B------:R-:W-:Y:S02]  /*0f90*/  UIMAD UR13, UR4, UR5, UR13 ;  /* 0x00000005040d72a4 */ /* 0x000fe4000f8e020d */
[----:B------:R-:W-:-:S02]  /*0fa0*/  ULOP3.LUT UR15, UR16, UR15, URZ, 0xc0, !UPT ;  /* 0x0000000f100f7292 */ /* 0x000fc4000f8ec03f */
[----:B------:R-:W-:Y:S01]  /*0fb0*/  UIMAD UR4, UR6, UR20, UR23 ;  /* 0x00000014060472a4 */ /* 0x000fe2000f8e0217 */
[----:B------:R-:W-:Y:S01]  /*0fc0*/  ULDC UR5, c[0x0][0x610] ;  /* 0x0001840000057ab9 */ /* 0x000fe20000000800 */
[----:B------:R-:W-:Y:S02]  /*0fd0*/  UISETP.NE.AND UP0, UPT, UR39, URZ, UPT ;  /* 0x0000003f2700728c */ /* 0x000fe4000bf05270 */
[----:B------:R-:W-:Y:S02]  /*0fe0*/  UIMAD UR12, UR13, UR5, UR12 ;  /* 0x000000050d0c72a4 */ /* 0x000fe4000f8e020c */
[----:B------:R-:W-:-:S04]  /*0ff0*/  UIMAD UR4, UR4, UR17, UR15 ;  /* 0x00000011040472a4 */ /* 0x000fc8000f8e020f */
[----:B------:R-:W-:Y:S02]  /*1000*/  USEL UR41, UR4, UR12, !UP0 ;  /* 0x0000000c04297287 */ /* 0x000fe4000c000000 */
[----:B------:R-:W-:-:S12]  /*1010*/  USEL UR40, UR12, UR4, !UP0 ;  /* 0x000000040c287287 */ /* 0x000fd8000c000000 */
.L_x_8:
[----:B------:R-:W-:-:S08]  /*1020*/  NOP ;  /* 0x0000000000007918 */ /* 0x000fd00000000000 */
[----:B------:R-:W1:Y:S02]  /*1030*/  USETMAXREG.TRY_ALLOC.CTAPOOL UP0, 0xf0 ;  /* 0x000000f0000079c8 */ /* 0x000e640008000600 */
[----:B-1----:R-:W-:-:S13]  /*1040*/  PLOP3.LUT P0, PT, PT, PT, UP0, 0x80, 0x0 ;  /* 0x000000000000781c */ /* 0x002fda0003f0f008 */
[----:B------:R-:W-:Y:S05]  /*1050*/  @!P0 BRA `(.L_x_8) ;  /* 0xfffffffc00f08947 */ /* 0x000fea000383ffff */
[----:B------:R-:W-:Y:S01]  /*1060*/  ULDC.64 UR4, c[0x0][0x598] ;  /* 0x0001660000047ab9 */ /* 0x000fe20000000a00 */
[----:B------:R-:W-:Y:S01]  /*1070*/  ULDC.64 UR46, c[0x0][0x208] ;  /* 0x00008200002e7ab9 */ /* 0x000fe20000000a00 */
[----:B------:R-:W-:-:S04]  /*1080*/  ISETP.NE.U32.AND P0, PT, RZ, UR4, PT ;  /* 0x00000004ff007c0c */ /* 0x000fc8000bf05070 */
[----:B------:R-:W-:-:S13]  /*1090*/  ISETP.NE.AND.EX P0, PT, RZ, UR5, PT, P0 ;  /* 0x00000005ff007c0c */ /* 0x000fda000bf05300 */
[----:B------:R-:W-:Y:S05]  /*10a0*/  @!P0 BRA `(.L_x_11) ;  /* 0x00000000001c8947 */ /* 0x000fea0003800000 */
[----:B------:R-:W1:Y:S02]  /*10b0*/  LDC.64 R2, c[0x0][0x598] ;  /* 0x00016600ff027b82 */ /* 0x000e640000000a00 */
[----:B-1----:R-:W2:Y:S02]  /*10c0*/  LDG.E.64 R2, desc[UR46][R2.64] ;  /* 0x0000002e02027981 */ /* 0x002ea4000c1e1b00 */
[----:B--2---:R-:W-:-:S04]  /*10d0*/  ISETP.NE.U32.AND P0, PT, R2, RZ, PT ;  /* 0x000000ff0200720c */ /* 0x004fc80003f05070 */
[----:B------:R-:W-:-:S13]  /*10e0*/  ISETP.NE.AND.EX P0, PT, R3, RZ, PT, P0 ;  /* 0x000000ff0300720c */ /* 0x000fda0003f05300 */
[----:B------:R-:W-:Y:S05]  /*10f0*/  @!P0 BRA `(.L_x_11) ;  /* 0x0000000000088947 */ /* 0x000fea0003800000 */
[----:B------:R1:W5:Y:S01]  /*1100*/  LD.E R17, desc[UR46][R2.64] ;  /* 0x0000002e02117980 */ /* 0x000362000c101900 */
[----:B------:R-:W-:Y:S05]  /*1110*/  BRA `(.L_x_12) ;  /* 0x0000000000247947 */ /* 0x000fea0003800000 */
.L_x_11:
[----:B------:R-:W-:Y:S02]  /*1120*/  ULDC.64 UR4, c[0x0][0x588] ;  /* 0x0001620000047ab9 */ /* 0x000fe40000000a00 */
[----:B------:R-:W-:-:S04]  /*1130*/  ISETP.NE.U32.AND P0, PT, RZ, UR4, PT ;  /* 0x00000004ff007c0c */ /* 0x000fc8000bf05070 */
[----:B------:R-:W-:-:S13]  /*1140*/  ISETP.NE.AND.EX P0, PT, RZ, UR5, PT, P0 ;  /* 0x00000005ff007c0c */ /* 0x000fda000bf05300 */
[----:B------:R-:W-:Y:S05]  /*1150*/  @!P0 BRA `(.L_x_13) ;  /* 0x00000000000c8947 */ /* 0x000fea0003800000 */
[----:B------:R-:W1:Y:S02]  /*1160*/  LDC.64 R2, c[0x0][0x588] ;  /* 0x00016200ff027b82 */ /* 0x000e640000000a00 */
[----:B-1----:R2:W5:Y:S01]  /*1170*/  LDG.E R17, desc[UR46][R2.64] ;  /* 0x0000002e02117981 */ /* 0x002562000c1e1900 */
[----:B------:R-:W-:Y:S05]  /*1180*/  BRA `(.L_x_12) ;  /* 0x0000000000087947 */ /* 0x000fea0003800000 */
.L_x_13:
[----:B------:R-:W-:Y:S02]  /*1190*/  ULDC UR4, c[0x0][0x580] ;  /* 0x0001600000047ab9 */ /* 0x000fe40000000800 */
[----:B------:R-:W-:-:S07]  /*11a0*/  IMAD.U32 R17, RZ, RZ, UR4 ;  /* 0x00000004ff117e24 */ /* 0x000fce000f8e00ff */
.L_x_12:
[----:B------:R-:W-:Y:S02]  /*11b0*/  ULDC.64 UR4, c[0x0][0x5a0] ;  /* 0x0001680000047ab9 */ /* 0x000fe40000000a00 */
[----:B------:R-:W-:-:S04]  /*11c0*/  ISETP.NE.U32.AND P0, PT, RZ, UR4, PT ;  /* 0x00000004ff007c0c */ /* 0x000fc8000bf05070 */
[----:B------:R-:W-:-:S13]  /*11d0*/  ISETP.NE.AND.EX P0, PT, RZ, UR5, PT, P0 ;  /* 0x00000005ff007c0c */ /* 0x000fda000bf05300 */
[----:B------:R-:W-:Y:S05]  /*11e0*/  @!P0 BRA `(.L_x_14) ;  /* 0x00000000001c8947 */ /* 0x000fea0003800000 */
[----:B-12---:R-:W1:Y:S02]  /*11f0*/  LDC.64 R2, c[0x0][0x5a0] ;  /* 0x00016800ff027b82 */ /* 0x006e640000000a00 */
[----:B-1----:R-:W2:Y:S02]  /*1200*/  LDG.E.64 R2, desc[UR46][R2.64] ;  /* 0x0000002e02027981 */ /* 0x002ea4000c1e1b00 */
[----:B--2---:R-:W-:-:S04]  /*1210*/  ISETP.NE.U32.AND P0, PT, R2, RZ, PT ;  /* 0x000000ff0200720c */ /* 0x004fc80003f05070 */
[----:B------:R-:W-:-:S13]  /*1220*/  ISETP.NE.AND.EX P0, PT, R3, RZ, PT, P0 ;  /* 0x000000ff0300720c */ /* 0x000fda0003f05300 */
[----:B------:R-:W-:Y:S05]  /*1230*/  @!P0 BRA `(.L_x_14) ;  /* 0x0000000000088947 */ /* 0x000fea0003800000 */
[----:B------:R1:W5:Y:S01]  /*1240*/  LD.E R18, desc[UR46][R2.64] ;  /* 0x0000002e02127980 */ /* 0x000362000c101900 */
[----:B------:R-:W-:Y:S05]  /*1250*/  BRA `(.L_x_15) ;  /* 0x0000000000247947 */ /* 0x000fea0003800000 */
.L_x_14:
[----:B------:R-:W-:Y:S02]  /*1260*/  ULDC.64 UR4, c[0x0][0x590] ;  /* 0x0001640000047ab9 */ /* 0x000fe40000000a00 */
[----:B------:R-:W-:-:S04]  /*1270*/  ISETP.NE.U32.AND P0, PT, RZ, UR4, PT ;  /* 0x00000004ff007c0c */ /* 0x000fc8000bf05070 */
[----:B------:R-:W-:-:S13]  /*1280*/  ISETP.NE.AND.EX P0, PT, RZ, UR5, PT, P0 ;  /* 0x00000005ff007c0c */ /* 0x000fda000bf05300 */
[----:B------:R-:W-:Y:S05]  /*1290*/  @!P0 BRA `(.L_x_16) ;  /* 0x00000000000c8947 */ /* 0x000fea0003800000 */
[----:B-12---:R-:W1:Y:S02]  /*12a0*/  LDC.64 R2, c[0x0][0x590] ;  /* 0x00016400ff027b82 */ /* 0x006e640000000a00 */
[----:B-1----:R2:W5:Y:S01]  /*12b0*/  LDG.E R18, desc[UR46][R2.64] ;  /* 0x0000002e02127981 */ /* 0x002562000c1e1900 */
[----:B------:R-:W-:Y:S05]  /*12c0*/  BRA `(.L_x_15) ;  /* 0x0000000000087947 */ /* 0x000fea0003800000 */
.L_x_16:
[----:B------:R-:W-:Y:S02]  /*12d0*/  ULDC UR4, c[0x0][0x584] ;  /* 0x0001610000047ab9 */ /* 0x000fe40000000800 */
[----:B------:R-:W-:-:S07]  /*12e0*/  MOV R18, UR4 ;  /* 0x0000000400127c02 */ /* 0x000fce0008000f00 */
.L_x_15:
[----:B------:R-:W-:-:S13]  /*12f0*/  LOP3.LUT P0, RZ, R0, 0xff, RZ, 0xc0, !PT ;  /* 0x000000ff00ff7812 */ /* 0x000fda000780c0ff */
[----:B------:R-:W-:Y:S05]  /*1300*/  @!P0 EXIT ;  /* 0x000000000000894d */ /* 0x000fea0003800000 */
[----:B------:R-:W-:Y:S01]  /*1310*/  ULDC UR4, c[0x0][0x28c] ;  /* 0x0000a30000047ab9 */ /* 0x000fe20000000800 */
[----:B------:R-:W-:Y:S01]  /*1320*/  UMOV UR36, URZ ;  /* 0x0000003f00247c82 */ /* 0x000fe20008000000 */
[----:B------:R-:W-:Y:S01]  /*1330*/  UIADD3 UR4, UR4, 0x7f, URZ ;  /* 0x0000007f04047890 */ /* 0x000fe2000fffe03f */
[----:B------:R-:W-:-:S03]  /*1340*/  UMOV UR37, URZ ;  /* 0x0000003f00257c82 */ /* 0x000fc60008000000 */
[----:B------:R-:W-:-:S04]  /*1350*/  USHF.R.S32.HI UR5, URZ, 0x1f, UR4 ;  /* 0x0000001f3f057899 */ /* 0x000fc80008011404 */
[----:B------:R-:W-:-:S04]  /*1360*/  ULEA.HI UR5, UR5, UR4, URZ, 0x7 ;  /* 0x0000000405057291 */ /* 0x000fc8000f8f383f */
[----:B------:R-:W-:-:S12]  /*1370*/  USHF.R.S32.HI UR43, URZ, 0x7, UR5 ;  /* 0x000000073f2b7899 */ /* 0x000fd80008011405 */
.L_x_806:
[----:B---3--:R-:W3:Y:S01]  /*1380*/  S2R R0, SR_TID.X ;  /* 0x0000000000007919 */ /* 0x008ee20000002100 */
[----:B------:R-:W4:Y:S01]  /*1390*/  S2UR UR7, SR_CgaCtaId ;  /* 0x00000000000779c3 */ /* 0x000f220000008800 */
[----:B------:R-:W-:Y:S02]  /*13a0*/  UMOV UR6, 0x400 ;  /* 0x0000040000067882 */ /* 0x000fe40000000000 */
[----:B----4-:R-:W-:Y:S01]  /*13b0*/  ULEA UR6, UR7, UR6, 0x18 ;  /* 0x0000000607067291 */ /* 0x010fe2000f8ec03f */
[----:B---3--:R-:W-:-:S04]  /*13c0*/  LOP3.LUT R0, R0, 0x80, RZ, 0xc0, !PT ;  /* 0x0000008000007812 */ /* 0x008fc800078ec0ff */
[----:B------:R-:W-:-:S06]  /*13d0*/  SHF.R.U32.HI R0, RZ, 0x7, R0 ;  /* 0x00000007ff007819 */ /* 0x000fcc0000011600 */
[----:B------:R-:W3:Y:S02]  /*13e0*/  SHFL.IDX PT, R0, R0, RZ, 0x1f ;  /* 0x00001fff00007589 */ /* 0x000ee400000e0000 */
[----:B---3--:R-:W-:-:S13]  /*13f0*/  R2UR UR4, R0 ;  /* 0x00000000000472ca */ /* 0x008fda00000e0000 */
[----:B------:R-:W-:-:S04]  /*1400*/  ULEA.HI UR5, UR4, UR4, URZ, 0x1 ;  /* 0x0000000404057291 */ /* 0x000fc8000f8f083f */
[----:B------:R-:W-:-:S04]  /*1410*/  ULOP3.LUT UR5, UR5, 0x7fffe, URZ, 0xc0, !UPT ;  /* 0x0007fffe05057892 */ /* 0x000fc8000f8ec03f */
[----:B------:R-:W-:-:S03]  /*1420*/  UIADD3 UR5, UR4, -UR5, URZ ;  /* 0x8000000504057290 */ /* 0x000fc6000fffe03f */
[----:B------:R-:W-:Y:S01]  /*1430*/  ULDC UR4, c[0x0][0x28c] ;  /* 0x0000a30000047ab9 */ /* 0x000fe20000000800 */
[----:B------:R-:W-:Y:S01]  /*1440*/  ULEA UR5, UR5, UR6, 0xd ;  /* 0x0000000605057291 */ /* 0x000fe2000f8e683f */
[----:B------:R-:W-:-:S03]  /*1450*/  ISETP.LT.AND P0, PT, RZ, UR4, PT ;  /* 0x00000004ff007c0c */ /* 0x000fc6000bf01270 */
[----:B------:R-:W-:-:S04]  /*1460*/  UIADD3 UR5, UR5, 0x100, URZ ;  /* 0x0000010005057890 */ /* 0x000fc8000fffe03f */
[----:B------:R-:W-:-:S04]  /*1470*/  USHF.R.U32.HI UR5, URZ, 0x4, UR5 ;  /* 0x000000043f057899 */ /* 0x000fc80008011605 */
[----:B------:R-:W-:-:S04]  /*1480*/  ULOP3.LUT UR5, UR5, 0x3fff, URZ, 0xc0, !UPT ;  /* 0x00003fff05057892 */ /* 0x000fc8000f8ec03f */
[----:B------:R-:W-:Y:S01]  /*1490*/  ULOP3.LUT UR44, UR5, 0x10000, URZ, 0xfc, !UPT ;  /* 0x00010000052c7892 */ /* 0x000fe2000f8efc3f */
[----:B------:R-:W-:Y:S11]  /*14a0*/  @P0 BRA `(.L_x_17) ;  /* 0x0000000000400947 */ /* 0x000ff60003800000 */
[----:B------:R-:W-:Y:S01]  /*14b0*/  MOV R0, 0x0 ;  /* 0x0000000000007802 */ /* 0x000fe20000000f00 */
[----:B------:R-:W-:Y:S01]  /*14c0*/  ULDC.64 UR4, c[0x4][0x68] ;  /* 0x01001a0000047ab9 */ /* 0x000fe20000000a00 */
[----:B------:R-:W-:Y:S01]  /*14d0*/  ULDC.64 UR6, c[0x4][0x8] ;  /* 0x0100020000067ab9 */ /* 0x000fe20000000a00 */
[----:B------:R-:W-:Y:S01]  /*14e0*/  IMAD.U32 R4, RZ, RZ, UR4 ;  /* 0x00000004ff047e24 */ /* 0x000fe2000f8e00ff */
[----:B-12---:R1:W2:Y:S01]  /*14f0*/  LDC.64 R2, c[0x4][R0] ;  /* 0x0100000000027b82 */ /* 0x0062a20000000a00 */
[----:B------:R-:W-:Y:S01]  /*1500*/  IMAD.U32 R5, RZ, RZ, UR5 ;  /* 0x00000005ff057e24 */ /* 0x000fe2000f8e00ff */
[----:B------:R-:W-:Y:S01]  /*1510*/  ULDC.64 UR4, c[0x4][0x70] ;  /* 0x01001c0000047ab9 */ /* 0x000fe20000000a00 */
[----:B------:R-:W-:Y:S01]  /*1520*/  IMAD.U32 R10, RZ, RZ, UR6 ;  /* 0x00000006ff0a7e24 */ /* 0x000fe2000f8e00ff */
[----:B0-----:R-:W-:Y:S01]  /*1530*/  MOV R6, UR4 ;  /* 0x0000000400067c02 */ /* 0x001fe20008000f00 */
[----:B------:R-:W-:Y:S01]  /*1540*/  IMAD.U32 R7, RZ, RZ, UR5 ;  /* 0x00000005ff077e24 */ /* 0x000fe2000f8e00ff */
[----:B------:R-:W-:Y:S01]  /*1550*/  MOV R11, UR7 ;  /* 0x00000007000b7c02 */ /* 0x000fe20008000f00 */
[----:B------:R-:W-:Y:S01]  /*1560*/  IMAD.MOV.U32 R8, RZ, RZ, 0x1e1 ;  /* 0x000001e1ff087424 */ /* 0x000fe200078e00ff */
[----:B------:R-:W-:Y:S01]  /*1570*/  MOV R13, RZ ;  /* 0x000000ff000d7202 */ /* 0x000fe20000000f00 */
[----:B-1----:R-:W-:-:S07]  /*1580*/  IMAD.MOV.U32 R12, RZ, RZ, 0x1 ;  /* 0x00000001ff0c7424 */ /* 0x002fce00078e00ff */
[----:B------:R-:W-:-:S07]  /*1590*/  LEPC R20, `(.L_x_17) ;  /* 0x000000001014794e */ /* 0x000fce0000000000 */
[----:B--2--5:R-:W-:Y:S05]  /*15a0*/  CALL.ABS.NOINC R2 ;  /* 0x0000000002007343 */ /* 0x024fea0003c00000 */
.L_x_17:
[----:B------:R-:W-:-:S06]  /*15b0*/  ULOP3.LUT UR4, UR38, 0x1, URZ, 0xfc, !UPT ;  /* 0x0000000126047892 */ /* 0x000fcc000f8efc3f */
[----:B------:R-:W-:-:S05]  /*15c0*/  IMAD.U32 R0, RZ, RZ, UR4 ;  /* 0x00000004ff007e24 */ /* 0x000fca000f8e00ff */
[----:B------:R-:W-:-:S13]  /*15d0*/  ISETP.NE.AND P0, PT, R0, 0x3, PT ;  /* 0x000000030000780c */ /* 0x000fda0003f05270 */
[----:B------:R-:W-:Y:S05]  /*15e0*/  @!P0 BRA `(.L_x_18) ;  /* 0x0000000000048947 */ /* 0x000fea0003800000 */
[----:B------:R-:W-:Y:S01]  /*15f0*/  BPT.TRAP 0x1 ;  /* 0x000000040000795c */ /* 0x000fe20000300000 */
.L_x_18:
[----:B------:R-:W3:Y:S01]  /*1600*/  S2UR UR5, SR_CgaCtaId ;  /* 0x00000000000579c3 */ /* 0x000ee20000008800 */
[----:B------:R-:W-:Y:S01]  /*1610*/  UMOV UR4, 0x400 ;  /* 0x0000040000047882 */ /* 0x000fe20000000000 */
[----:B-12---:R-:W-:Y:S01]  /*1620*/  IMAD.U32 R3, RZ, RZ, UR37 ;  /* 0x00000025ff037e24 */ /* 0x006fe2000f8e00ff */
[----:B------:R-:W-:-:S04]  /*1630*/  MOV R2, UR36 ;  /* 0x0000002400027c02 */ /* 0x000fc80008000f00 */
[----:B------:R-:W-:Y:S01]  /*1640*/  SHF.L.U32 R2, R2, 0x1f, RZ ;  /* 0x0000001f02027819 */ /* 0x000fe200000006ff */
[----:B---3--:R-:W-:-:S06]  /*1650*/  ULEA UR4, UR5, UR4, 0x18 ;  /* 0x0000000405047291 */ /* 0x008fcc000f8ec03f */
[----:B------:R-:W-:-:S04]  /*1660*/  IMAD.U32 R0, RZ, RZ, UR4 ;  /* 0x00000004ff007e24 */ /* 0x000fc8000f8e00ff */
[----:B------:R-:W-:-:S04]  /*1670*/  IMAD R3, R3, 0x8, R0 ;  /* 0x0000000803037824 */ /* 0x000fc800078e0200 */
[----:B------:R1:W2:Y:S01]  /*1680*/  SYNCS.PHASECHK.TRANS64.TRYWAIT P1, [R3+URZ], R2 ;  /* 0x00000002030075a7 */ /* 0x0002a2000802017f */
[----:B------:R-:W-:Y:S05]  /*1690*/  @!P0 BRA `(.L_x_19) ;  /* 0x0000000000048947 */ /* 0x000fea0003800000 */
[----:B------:R-:W-:Y:S01]  /*16a0*/  BPT.TRAP 0x1 ;  /* 0x000000040000795c */ /* 0x000fe20000300000 */
.L_x_19:
[----:B--2---:R-:W-:Y:S05]  /*16b0*/  @P1 BRA `(.L_x_20) ;  /* 0x0000000000081947 */ /* 0x004fea0003800000 */
[----:B------:R-:W2:Y:S02]  /*16c0*/  SYNCS.PHASECHK.TRANS64.TRYWAIT P1, [R3+URZ], R2 ;  /* 0x00000002030075a7 */ /* 0x000ea4000802017f */
[----:B--2---:R-:W-:Y:S05]  /*16d0*/  @!P1 BRA `(.L_x_21) ;  /* 0x00000254006c9947 */ /* 0x004fea0003800000 */
.L_x_20:
[----:B------:R-:W-:-:S04]  /*16e0*/  UISETP.LT.AND UP0, UPT, UR43, 0x1, UPT ;  /* 0x000000012b00788c */ /* 0x000fc8000bf01270 */
[----:B------:R-:W-:-:S06]  /*16f0*/  USEL UR4, UR43, 0x1, UP0 ;  /* 0x000000012b047887 */ /* 0x000fcc0008000000 */
[----:B-12---:R-:W-:Y:S01]  /*1700*/  MOV R2, UR4 ;  /* 0x0000000400027c02 */ /* 0x006fe20008000f00 */
[----:B------:R-:W-:Y:S05]  /*1710*/  WARPSYNC.ALL ;  /* 0x0000000000007948 */ /* 0x000fea0003800000 */
[----:B------:R-:W-:-:S04]  /*1720*/  IADD3 R2, -R2, UR43, RZ ;  /* 0x0000002b02027c10 */ /* 0x000fc8000fffe1ff */
[----:B------:R-:W-:Y:S02]  /*1730*/  ISETP.GE.AND P1, PT, R2, 0x1, PT ;  /* 0x000000010200780c */ /* 0x000fe40003f26270 */
[----:B------:R-:W-:Y:S01]  /*1740*/  R2UR UR4, R0 ;  /* 0x00000000000472ca */ /* 0x000fe200000e0000 */
[----:B------:R-:W-:Y:S01]  /*1750*/  ULEA UR5, UR37, UR44, 0xb ;  /* 0x0000002c25057291 */ /* 0x000fe2000f8e583f */
[----:B------:R-:W-:Y:S01]  /*1760*/  WARPGROUP.ARRIVE ;  /* 0x00000000000079c5 */ /* 0x000fe20000000000 */
[----:B------:R-:W-:Y:S01]  /*1770*/  UMOV UR9, 0x40000040 ;  /* 0x4000004000097882 */ /* 0x000fe20000000000 */
[----:B------:R-:W-:Y:S01]  /*1780*/  UMOV UR11, 0x40000040 ;  /* 0x40000040000b7882 */ /* 0x000fe20000000000 */
[----:B------:R1:W-:Y:S01]  /*1790*/  STL [R1+0x450], R19 ;  /* 0x0004501301007387 */ /* 0x0003e20000100800 */
[----:B------:R-:W-:Y:S01]  /*17a0*/  UMOV UR13, UR9 ;  /* 0x00000009000d7c82 */ /* 0x000fe20008000000 */
[----:B------:R-:W-:Y:S01]  /*17b0*/  UMOV UR15, 0x40000040 ;  /* 0x40000040000f7882 */ /* 0x000fe20000000000 */
[----:B------:R-:W-:Y:S01]  /*17c0*/  UMOV UR8, UR5 ;  /* 0x0000000500087c82 */ /* 0x000fe20008000000 */
[----:B-----5:R-:W-:Y:S01]  /*17d0*/  STL [R1+0x44c], R18 ;  /* 0x00044c1201007387 */ /* 0x020fe20000100800 */
[----:B------:R-:W-:-:S03]  /*17e0*/  UMOV UR12, UR8 ;  /* 0x00000008000c7c82 */ /* 0x000fc60008000000 */
[----:B------:R-:W-:Y:S01]  /*17f0*/  UIADD3 UR4, UR4, 0x10100, URZ ;  /* 0x0001010004047890 */ /* 0x000fe2000fffe03f */
[----:B------:R-:W-:Y:S03]  /*1800*/  STL [R1+0x448], R17 ;  /* 0x0004481101007387 */ /* 0x000fe60000100800 */
[----:B------:R-:W-:Y:S01]  /*1810*/  USHF.R.U32.HI UR4, URZ, 0x4, UR4 ;  /* 0x000000043f047899 */ /* 0x000fe20008011604 */
[----:B------:R2:W-:Y:S03]  /*1820*/  STL [R1+0x444], R16 ;  /* 0x0004441001007387 */ /* 0x0005e60000100800 */
[----:B------:R-:W-:Y:S01]  /*1830*/  ULOP3.LUT UR4, UR4, 0x3fff, URZ, 0xc0, !UPT ;  /* 0x00003fff04047892 */ /* 0x000fe2000f8ec03f */
[----:B------:R-:W-:Y:S03]  /*1840*/  STL [R1+0x440], R2 ;  /* 0x0004400201007387 */ /* 0x000fe60000100800 */
[----:B------:R-:W-:Y:S01]  /*1850*/  ULOP3.LUT UR4, UR4, 0x10000, URZ, 0xfc, !UPT ;  /* 0x0001000004047892 */ /* 0x000fe2000f8efc3f */
[----:B------:R3:W-:Y:S03]  /*1860*/  STL [R1+0x454], R0 ;  /* 0x0004540001007387 */ /* 0x0007e60000100800 */
[----:B------:R-:W-:-:S04]  /*1870*/  UIMAD UR6, UR37, 0xc00, UR4 ;  /* 0x00000c00250678a4 */ /* 0x000fc8000f8e0204 */
[----:B------:R-:W-:-:S03]  /*1880*/  UIADD3 UR14, UR6, 0x600, URZ ;  /* 0x00000600060e7890 */ /* 0x000fc6000fffe03f */
[----:B------:R-:W-:Y:S02]  /*1890*/  UMOV UR10, UR6 ;  /* 0x00000006000a7c82 */ /* 0x000fe40008000000 */
[----:B------:R-:W-:Y:S03]  /*18a0*/  IGMMA.64x192x32.S8.S8 R100, gdesc[UR8], RZ, !UPT, gsb0 ;  /* 0x04e00000086479f1 */ /* 0x000fe6000c0410ff */
[----:B------:R-:W-:Y:S02]  /*18b0*/  WARPGROUP.DEPBAR.LE gsb0, 0x0 ;  /* 0x00008000000079c5 */ /* 0x000fe40000010000 */
[----:B------:R-:W-:Y:S01]  /*18c0*/  MOV R76, R120 ;  /* 0x00000078004c7202 */ /* 0x000fe20000000f00 */
[----:B------:R-:W-:Y:S01]  /*18d0*/  IMAD.MOV.U32 R75, RZ, RZ, R121 ;  /* 0x000000ffff4b7224 */ /* 0x000fe200078e0079 */
        /* <DEDUP_REMOVED lines=36> */
[----:B-1----:R-:W-:Y:S01]  /*1b20*/  MOV R19, R177 ;  /* 0x000000b100137202 */ /* 0x002fe20000000f00 */
[----:B------:R-:W-:Y:S01]  /*1b30*/  IMAD.MOV.U32 R47, RZ, RZ, R149 ;  /* 0x000000ffff2f7224 */ /* 0x000fe200078e0095 */
[----:B--2---:R-:W-:Y:S01]  /*1b40*/  MOV R16, R180 ;  /* 0x000000b400107202 */ /* 0x004fe20000000f00 */
[----:B------:R-:W-:Y:S01]  /*1b50*/  IMAD.MOV.U32 R45, RZ, RZ, R151 ;  /* 0x000000ffff2d7224 */ /* 0x000fe200078e0097 */
[----:B------:R-:W-:Y:S01]  /*1b60*/  MOV R13, R183 ;  /* 0x000000b7000d7202 */ /* 0x000fe20000000f00 */
[----:B------:R-:W-:Y:S01]  /*1b70*/  IMAD.MOV.U32 R44, RZ, RZ, R152 ;  /* 0x000000ffff2c7224 */ /* 0x000fe200078e0098 */
[----:B------:R-:W-:Y:S01]  /*1b80*/  MOV R10, R186 ;  /* 0x000000ba000a7202 */ /* 0x000fe20000000f00 */
[----:B------:R-:W-:Y:S01]  /*1b90*/  IMAD.MOV.U32 R42, RZ, RZ, R154 ;  /* 0x000000ffff2a7224 */ /* 0x000fe200078e009a */
[----:B0-----:R-:W-:Y:S01]  /*1ba0*/  MOV R7, R189 ;  /* 0x000000bd00077202 */ /* 0x001fe20000000f00 */
[----:B------:R-:W-:Y:S01]  /*1bb0*/  IMAD.MOV.U32 R41, RZ, RZ, R155 ;  /* 0x000000ffff297224 */ /* 0x000fe200078e009b */
[----:B------:R-:W-:Y:S01]  /*1bc0*/  MOV R4, R192 ;  /* 0x000000c000047202 */ /* 0x000fe20000000f00 */
[----:B------:R-:W-:Y:S01]  /*1bd0*/  IMAD.MOV.U32 R39, RZ, RZ, R157 ;  /* 0x000000ffff277224 */ /* 0x000fe200078e009d */
[----:B---3--:R-:W-:Y:S01]  /*1be0*/  MOV R0, R195 ;  /* 0x000000c300007202 */ /* 0x008fe20000000f00 */
        /* <DEDUP_REMOVED lines=12> */
[----:B------:R-:W-:-:S02]  /*1cb0*/  IMAD.MOV.U32 R29, RZ, RZ, R167 ;  /* 0x000000ffff1d7224 */ /* 0x000fc400078e00a7 */
[----:B------:R-:W-:Y:S02]  /*1cc0*/  IMAD.MOV.U32 R27, RZ, RZ, R169 ;  /* 0x000000ffff1b7224 */ /* 0x000fe400078e00a9 */
[----:B------:R-:W-:Y:S02]  /*1cd0*/  IMAD.MOV.U32 R26, RZ, RZ, R170 ;  /* 0x000000ffff1a7224 */ /* 0x000fe400078e00aa */
[----:B------:R-:W-:Y:S02]  /*1ce0*/  IMAD.MOV.U32 R24, RZ, RZ, R172 ;  /* 0x000000ffff187224 */ /* 0x000fe400078e00ac */
[----:B------:R-:W-:Y:S02]  /*1cf0*/  IMAD.MOV.U32 R23, RZ, RZ, R173 ;  /* 0x000000ffff177224 */ /* 0x000fe400078e00ad */
[----:B------:R-:W-:Y:S02]  /*1d00*/  IMAD.MOV.U32 R21, RZ, RZ, R175 ;  /* 0x000000ffff157224 */ /* 0x000fe400078e00af */
        /* <DEDUP_REMOVED lines=13> */
[----:B------:R-:W-:Y:S01]  /*1de0*/  WARPGROUP.ARRIVE ;  /* 0x00000000000079c5 */ /* 0x000fe20000000000 */
[----:B------:R-:W-:Y:S02]  /*1df0*/  IMAD.MOV.U32 R96, RZ, RZ, R100 ;  /* 0x000000ffff607224 */ /* 0x000fe400078e0064 */
[----:B------:R-:W-:Y:S02]  /*1e00*/  IMAD.MOV.U32 R95, RZ, RZ, R101 ;  /* 0x000000ffff5f7224 */ /* 0x000fe400078e0065 */
[----:B------:R-:W-:Y:S01]  /*1e10*/  IMAD.MOV.U32 R93, RZ, RZ, R103 ;  /* 0x000000ffff5d7224 */ /* 0x000fe200078e0067 */
[----:B------:R-:W-:Y:S01]  /*1e20*/  IGMMA.64x192x32.S8.S8 R120, gdesc[UR12], RZ, !UPT, gsb0 ;  /* 0x04e000000c7879f1 */ /* 0x000fe2000c0410ff */
[----:B------:R-:W-:Y:S01]  /*1e30*/  IMAD.MOV.U32 R92, RZ, RZ, R104 ;  /* 0x000000ffff5c7224 */ /* 0x000fe200078e0068 */
[----:B------:R-:W-:Y:S01]  /*1e40*/  UIADD3 UR12, UR5, 0x400, URZ ;  /* 0x00000400050c7890 */ /* 0x000fe2000fffe03f */
[----:B------:R-:W-:Y:S01]  /*1e50*/  IMAD.MOV.U32 R90, RZ, RZ, R106 ;  /* 0x000000ffff5a7224 */ /* 0x000fe200078e006a */
[----:B------:R-:W-:Y:S01]  /*1e60*/  UMOV UR13, 0x40000040 ;  /* 0x40000040000d7882 */ /* 0x000fe20000000000 */
        /* <DEDUP_REMOVED lines=8> */
[----:B------:R-:W-:Y:S01]  /*1ef0*/  IMAD.MOV.U32 R77, RZ, RZ, R119 ;  /* 0x000000ffff4d7224 */ /* 0x000fe200078e0077 */
[----:B------:R-:W-:Y:S02]  /*1f00*/  WARPGROUP.DEPBAR.LE gsb0, 0x0 ;  /* 0x00008000000079c5 */ /* 0x000fe40000010000 */
[----:B------:R0:W-:Y:S04]  /*1f10*/  STL.64 [R1+0xca8], R214 ;  /* 0x000ca8d601007387 */ /* 0x0001e80000100a00 */
[----:B------:R1:W-:Y:S04]  /*1f20*/  STL.64 [R1+0xca0], R212 ;  /* 0x000ca0d401007387 */ /* 0x0003e80000100a00 */
[----:B------:R2:W-:Y:S04]  /*1f30*/  STL.64 [R1+0xc98], R210 ;  /* 0x000c98d201007387 */ /* 0x0005e80000100a00 */
[----:B------:R3:W-:Y:S01]  /*1f40*/  STL.64 [R1+0xc90], R208 ;  /* 0x000c90d001007387 */ /* 0x0007e20000100a00 */
[----:B0-----:R-:W-:Y:S01]  /*1f50*/  IMAD.MOV.U32 R214, RZ, RZ, R2 ;  /* 0x000000ffffd67224 */ /* 0x001fe200078e0002 */
[----:B------:R-:W-:-:S02]  /*1f60*/  MOV R215, R0 ;  /* 0x0000000000d77202 */ /* 0x000fc40000000f00 */
[----:B------:R0:W-:Y:S01]  /*1f70*/  STL.64 [R1+0xc88], R206 ;  /* 0x000c88ce01007387 */ /* 0x0001e20000100a00 */
[----:B-1----:R-:W-:Y:S01]  /*1f80*/  MOV R212, R4 ;  /* 0x0000000400d47202 */ /* 0x002fe20000000f00 */
[----:B------:R-:W-:Y:S02]  /*1f90*/  IMAD.MOV.U32 R213, RZ, RZ, R3 ;  /* 0x000000ffffd57224 */ /* 0x000fe400078e0003 */
[----:B------:R1:W-:Y:S01]  /*1fa0*/  STL.64 [R1+0xc80], R204 ;  /* 0x000c80cc01007387 */ /* 0x0003e20000100a00 */
[----:B--2---:R-:W-:Y:S02]  /*1fb0*/  IMAD.MOV.U32 R210, RZ, RZ, R6 ;  /* 0x000000ffffd27224 */ /* 0x004fe400078e0006 */
[----:B------:R-:W-:Y:S01]  /*1fc0*/  IMAD.MOV.U32 R211, RZ, RZ, R5 ;  /* 0x000000ffffd37224 */ /* 0x000fe200078e0005 */
[----:B------:R2:W-:Y:S01]  /*1fd0*/  STL.64 [R1+0xc78], R202 ;  /* 0x000c78ca01007387 */ /* 0x0005e20000100a00 */
[----:B---3--:R-:W-:Y:S01]  /*1fe0*/  IMAD.MOV.U32 R208, RZ, RZ, R8 ;  /* 0x000000ffffd07224 */ /* 0x008fe200078e0008 */
[----:B------:R-:W-:-:S02]  /*1ff0*/  MOV R209, R7 ;  /* 0x0000000700d17202 */ /* 0x000fc40000000f00 */
[----:B------:R3:W-:Y:S01]  /*2000*/  STL.64 [R1+0xc70], R200 ;  /* 0x000c70c801007387 */ /* 0x0007e20000100a00 */
[----:B0-----:R-:W-:Y:S01]  /*2010*/  MOV R206, R10 ;  /* 0x0000000a00ce7202 */ /* 0x001fe20000000f00 */
[----:B------:R-:W-:Y:S02]  /*2020*/  IMAD.MOV.U32 R207, RZ, RZ, R9 ;  /* 0x000000ffffcf7224 */ /* 0x000fe400078e0009 */
[----:B------:R0:W-:Y:S01]  /*2030*/  STL.64 [R1+0xc68], R198 ;  /* 0x000c68c601007387 */ /* 0x0001e20000100a00 */
[----:B-1----:R-:W-:Y:S02]  /*2040*/  IMAD.MOV.U32 R204, RZ, RZ, R12 ;  /* 0x000000ffffcc7224 */ /* 0x002fe400078e000c */
[----:B------:R-:W-:Y:S01]  /*2050*/  IMAD.MOV.U32 R205, RZ, RZ, R11 ;  /* 0x000000ffffcd7224 */ /* 0x000fe200078e000b */
[----:B------:R1:W-:Y:S01]  /*2060*/  STL.64 [R1+0xc60], R196 ;  /* 0x000c60c401007387 */ /* 0x0003e20000100a00 */
[----:B--2---:R-:W-:Y:S01]  /*2070*/  IMAD.MOV.U32 R202, RZ, RZ, R14 ;  /* 0x000000ffffca7224 */ /* 0x004fe200078e000e */
[----:B------:R-:W-:-:S02]  /*2080*/  MOV R203, R13 ;  /* 0x0000000d00cb7202 */ /* 0x000fc40000000f00 */
[----:B------:R2:W-:Y:S01]  /*2090*/  STL.64 [R1+0xc58], R194 ;  /* 0x000c58c201007387 */ /* 0x0005e20000100a00 */
[----:B---3--:R-:W-:Y:S01]  /*20a0*/  MOV R200, R16 ;  /* 0x0000001000c87202 */ /* 0x008fe20000000f00 */
[----:B------:R-:W-:Y:S02]  /*20b0*/  IMAD.MOV.U32 R201, RZ, RZ, R15 ;  /* 0x000000ffffc97224 */ /* 0x000fe400078e000f */
[----:B------:R3:W-:Y:S01]  /*20c0*/  STL.64 [R1+0xc50], R192 ;  /* 0x000c50c001007387 */ /* 0x0007e20000100a00 */
[----:B0-----:R-:W-:Y:S02]  /*20d0*/  IMAD.MOV.U32 R198, RZ, RZ, R18 ;  /* 0x000000ffffc67224 */ /* 0x001fe400078e0012 */
[----:B------:R-:W-:Y:S01]  /*20e0*/  IMAD.MOV.U32 R199, RZ, RZ, R17 ;  /* 0x000000ffffc77224 */ /* 0x000fe200078e0011 */
[----:B------:R0:W-:Y:S01]  /*20f0*/  STL.64 [R1+0xc48], R190 ;  /* 0x000c48be01007387 */ /* 0x0001e20000100a00 */
[----:B-1----:R-:W-:Y:S01]  /*2100*/  IMAD.MOV.U32 R196, RZ, RZ, R20 ;  /* 0x000000ffffc47224 */ /* 0x002fe200078e0014 */
[----:B------:R-:W-:-:S02]  /*2110*/  MOV R197, R19 ;  /* 0x0000001300c57202 */ /* 0x000fc40000000f00 */
[----:B------:R1:W-:Y:S01]  /*2120*/  STL.64 [R1+0xc40], R188 ;  /* 0x000c40bc01007387 */ /* 0x0003e20000100a00 */
[----:B--2---:R-:W-:Y:S01]  /*2130*/  MOV R194, R22 ;  /* 0x0000001600c27202 */ /* 0x004fe20000000f00 */
[----:B------:R-:W-:Y:S02]  /*2140*/  IMAD.MOV.U32 R195, RZ, RZ, R21 ;  /* 0x000000ffffc37224 */ /* 0x000fe400078e0015 */
[----:B------:R2:W-:Y:S01]  /*2150*/  STL.64 [R1+0xc38], R186 ;  /* 0x000c38ba01007387 */ /* 0x0005e20000100a00 */
[----:B---3--:R-:W-:Y:S02]  /*2160*/  IMAD.MOV.U32 R192, RZ, RZ, R24 ;  /* 0x000000ffffc07224 */ /* 0x008fe400078e0018 */
[----:B------:R-:W-:Y:S01]  /*2170*/  IMAD.MOV.U32 R193, RZ, RZ, R23 ;  /* 0x000000ffffc17224 */ /* 0x000fe200078e0017 */
        /* <DEDUP_REMOVED lines=99> */
[----:B-1----:R-:W-:Y:S01]  /*27b0*/  MOV R125, R91 ;  /* 0x0000005b007d7202 */ /* 0x002fe20000000f00 */
[----:B------:R-:W-:Y:S01]  /*27c0*/  IMAD.MOV.U32 R124, RZ, RZ, R92 ;  /* 0x000000ffff7c7224 */ /* 0x000fe200078e005c */
[----:B------:R-:W-:Y:S01]  /*27d0*/  STL.64 [R1+0xe28], R214 ;  /* 0x000e28d601007387 */ /* 0x000fe20000100a00 */
[----:B--2---:R-:W-:Y:S01]  /*27e0*/  MOV R122, R94 ;  /* 0x0000005e007a7202 */ /* 0x004fe20000000f00 */
[----:B------:R-:W-:-:S02]  /*27f0*/  IMAD.MOV.U32 R123, RZ, RZ, R93 ;  /* 0x000000ffff7b7224 */ /* 0x000fc400078e005d */
[----:B------:R-:W-:Y:S01]  /*2800*/  STL.64 [R1+0xe20], R212 ;  /* 0x000e20d401007387 */ /* 0x000fe20000100a00 */
[----:B---3--:R-:W-:Y:S02]  /*2810*/  IMAD.MOV.U32 R120, RZ, RZ, R96 ;  /* 0x000000ffff787224 */ /* 0x008fe400078e0060 */
[----:B------:R-:W-:Y:S01]  /*2820*/  IMAD.MOV.U32 R121, RZ, RZ, R95 ;  /* 0x000000ffff797224 */ /* 0x000fe200078e005f */
[----:B------:R-:W-:Y:S01]  /*2830*/  STL.64 [R1+0xe18], R210 ;  /* 0x000e18d201007387 */ /* 0x000fe20000100a00 */
[----:B------:R-:W-:-:S03]  /*2840*/  WARPGROUP.ARRIVE ;  /* 0x00000000000079c5 */ /* 0x000fc60000000000 */
[----:B------:R-:W-:Y:S03]  /*2850*/  STL.64 [R1+0xe10], R208 ;  /* 0x000e10d001007387 */ /* 0x000fe60000100a00 */
[----:B------:R-:W-:Y:S01]  /*2860*/  IGMMA.64x192x32.S8.S8 R24, gdesc[UR12], RZ, !UPT, gsb0 ;  /* 0x04e000000c1879f1 */ /* 0x000fe2000c0410ff */
[----:B------:R-:W-:Y:S01]  /*2870*/  STL.64 [R1+0xe08], R206 ;  /* 0x000e08ce01007387 */ /* 0x000fe20000100a00 */
[----:B------:R-:W-:Y:S01]  /*2880*/  UMOV UR14, UR10 ;  /* 0x0000000a000e7c82 */ /* 0x000fe20008000000 */
[----:B------:R-:W-:Y:S02]  /*2890*/  UMOV UR15, UR11 ;  /* 0x0000000b000f7c82 */ /* 0x000fe40008000000 */
[----:B------:R-:W-:Y:S04]  /*28a0*/  STL.64 [R1+0xe00], R204 ;  /* 0x000e00cc01007387 */ /* 0x000fe80000100a00 */
        /* <DEDUP_REMOVED lines=41> */
[----:B------:R0:W-:Y:S01]  /*2b40*/  STL.64 [R1+0xcb0], R120 ;  /* 0x000cb07801007387 */ /* 0x0001e20000100a00 */
[----:B------:R-:W-:-:S02]  /*2b50*/  WARPGROUP.DEPBAR.LE gsb0, 0x0 ;  /* 0x00008000000079c5 */ /* 0x000fc40000010000 */
[----:B0-----:R-:W-:-:S06]  /*2b60*/  WARPGROUP.ARRIVE ;  /* 0x00000000000079c5 */ /* 0x001fcc0000000000 */
[----:B------:R-:W-:Y:S03]  /*2b70*/  IGMMA.64x192x32.S8.S8 R120, gdesc[UR12], RZ, !UPT, gsb0 ;  /* 0x04e000000c7879f1 */ /* 0x000fe6000c0410ff */
[----:B------:R-:W-:Y:S02]  /*2b80*/  WARPGROUP.DEPBAR.LE gsb0, 0x0 ;  /* 0x00008000000079c5 */ /* 0x000fe40000010000 */
[----:B------:R-:W-:Y:S01]  /*2b90*/  STL.64 [R1], R120 ;  /* 0x0000007801007387 */ /* 0x000fe20000100a00 */
[----:B------:R-:W-:Y:S01]  /*2ba0*/  MOV R2, R214 ;  /* 0x000000d600027202 */ /* 0x000fe20000000f00 */
[----:B------:R-:W-:Y:S01]  /*2bb0*/  IMAD.MOV.U32 R0, RZ, RZ, R215 ;  /* 0x000000ffff007224 */ /* 0x000fe200078e00d7 */
[----:B------:R-:W-:Y:S01]  /*2bc0*/  MOV R5, R211 ;  /* 0x000000d300057202 */ /* 0x000fe20000000f00 */
[----:B------:R-:W-:Y:S01]  /*2bd0*/  STL.64 [R1+0x8], R122 ;  /* 0x0000087a01007387 */ /* 0x000fe20000100a00 */
[----:B------:R-:W-:Y:S01]  /*2be0*/  IMAD.MOV.U32 R4, RZ, RZ, R212 ;  /* 0x000000ffff047224 */ /* 0x000fe200078e00d4 */
[----:B------:R-:W-:Y:S01]  /*2bf0*/  MOV R8, R208 ;  /* 0x000000d000087202 */ /* 0x000fe20000000f00 */
[----:B------:R-:W-:Y:S01]  /*2c00*/  IMAD.MOV.U32 R3, RZ, RZ, R213 ;  /* 0x000000ffff037224 */ /* 0x000fe200078e00d5 */
        /* <DEDUP_REMOVED lines=45> */
[----:B------:R-:W-:-:S02]  /*2ee0*/  IMAD.MOV.U32 R232, RZ, RZ, R176 ;  /* 0x000000ffffe87224 */ /* 0x000fc400078e00b0 */
[----:B------:R-:W-:Y:S01]  /*2ef0*/  IMAD.MOV.U32 R231, RZ, RZ, R177 ;  /* 0x000000ffffe77224 */ /* 0x000fe200078e00b1 */
[----:B------:R-:W-:Y:S01]  /*2f00*/  STL.64 [R1+0x70], R148 ;  /* 0x0000709401007387 */ /* 0x000fe20000100a00 */
[----:B------:R-:W-:Y:S02]  /*2f10*/  IMAD.MOV.U32 R234, RZ, RZ, R174 ;  /* 0x000000ffffea7224 */ /* 0x000fe400078e00ae */
[----:B------:R-:W-:Y:S01]  /*2f20*/  IMAD.MOV.U32 R235, RZ, RZ, R173 ;  /* 0x000000ffffeb7224 */ /* 0x000fe200078e00ad */
        /* <DEDUP_REMOVED lines=11> */
[----:B------:R0:W-:Y:S04]  /*2fe0*/  STL [R1+0xd0], R172 ;  /* 0x0000d0ac01007387 */ /* 0x0001e80000100800 */
[----:B------:R-:W2:Y:S04]  /*2ff0*/  LDL.LU.64 R214, [R1+0xe28] ;  /* 0x000e280001d67983 */ /* 0x000ea80000300a00 */
        /* <DEDUP_REMOVED lines=20> */
[----:B0-----:R-:W2:Y:S04]  /*3140*/  LDL.LU.64 R172, [R1+0xd80] ;  /* 0x000d800001ac7983 */ /* 0x001ea80000300a00 */
        /* <DEDUP_REMOVED lines=25> */
[----:B------:R-:W2:Y:S01]  /*32e0*/  LDL.LU.64 R120, [R1+0xcb0] ;  /* 0x000cb00001787983 */ /* 0x000ea20000300a00 */
[----:B------:R-:W-:-:S02]  /*32f0*/  UIADD3 UR8, UR5, 0x2, URZ ;  /* 0x0000000205087890 */ /* 0x000fc4000fffe03f */
[----:B------:R-:W-:Y:S01]  /*3300*/  UIADD3 UR10, UR6, 0x2, URZ ;  /* 0x00000002060a7890 */ /* 0x000fe2000fffe03f */
[----:B------:R-:W-:Y:S01]  /*3310*/  UMOV UR9, 0x40000040 ;  /* 0x4000004000097882 */ /* 0x000fe20000000000 */
[----:B------:R-:W-:Y:S01]  /*3320*/  UMOV UR11, 0x40000040 ;  /* 0x40000040000b7882 */ /* 0x000fe20000000000 */
[----:B--2---:R-:W-:-:S06]  /*3330*/  WARPGROUP.ARRIVE ;  /* 0x00000000000079c5 */ /* 0x004fcc0000000000 */
[----:B------:R-:W-:Y:S03]  /*3340*/  IGMMA.64x192x32.S8.S8 R120, gdesc[UR8], R120, gsb0 ;  /* 0x04e00000087879f1 */ /* 0x000fe60008041078 */
[----:B------:R-:W-:Y:S02]  /*3350*/  WARPGROUP.DEPBAR.LE gsb0, 0x0 ;  /* 0x00008000000079c5 */ /* 0x000fe40000010000 */
        /* <DEDUP_REMOVED lines=47> */
[----:B------:R0:W-:Y:S04]  /*3650*/  STL.64 [R1+0x2f8], R214 ;  /* 0x0002f8d601007387 */ /* 0x0001e80000100a00 */
        /* <DEDUP_REMOVED lines=48> */
[----:B------:R-:W-:Y:S01]  /*3960*/  UIADD3 UR14, UR6, 0x602, URZ ;  /* 0x00000602060e7890 */ /* 0x000fe2000fffe03f */
[----:B------:R-:W-:Y:S01]  /*3970*/  UMOV UR12, UR8 ;  /* 0x00000008000c7c82 */ /* 0x000fe20008000000 */
[----:B------:R-:W-:Y:S01]  /*3980*/  UMOV UR13, UR9 ;  /* 0x00000009000d7c82 */ /* 0x000fe20008000000 */
        /* <DEDUP_REMOVED lines=53> */
[----:B------:R-:W3:Y:S04]  /*3ce0*/  LDL.LU.64 R122, [R1+0x188] ;  /* 0x00018800017a7983 */ /* 0x000ee80000300a00 */
[----:B------:R-:W4:Y:S04]  /*3cf0*/  LDL.LU.64 R124, [R1+0x190] ;  /* 0x00019000017c7983 */ /* 0x000f280000300a00 */
[----:B------:R-:W2:Y:S04]  /*3d00*/  LDL.LU.64 R126, [R1+0x198] ;  /* 0x00019800017e7983 */ /* 0x000ea80000300a00 */
        /* <DEDUP_REMOVED lines=43> */
[----:B------:R-:W4:Y:S01]  /*3fc0*/  LDL.LU.64 R214, [R1+0x2f8] ;  /* 0x0002f80001d67983 */ /* 0x000f220000300a00 */
[----:B------:R-:W-:Y:S01]  /*3fd0*/  UIADD3 UR12, UR5, 0x402, URZ ;  /* 0x00000402050c7890 */ /* 0x000fe2000fffe03f */
[----:B------:R-:W-:Y:S01]  /*3fe0*/  WARPGROUP.ARRIVE ;  /* 0x00000000000079c5 */ /* 0x000fe20000000000 */
[----:B------:R-:W-:-:S07]  /*3ff0*/  UMOV UR13, 0x40000040 ;  /* 0x40000040000d7882 */ /* 0x000fce0000000000 */
[----:B------:R-:W-:Y:S01]  /*4000*/  IGMMA.64x192x32.S8.S8 R24, gdesc[UR12], R24, gsb0 ;  /* 0x04e000000c1879f1 */ /* 0x000fe20008041018 */
[----:B----4-:R-:W-:Y:S04]  /*4010*/  STL.64 [R1+0xb28], R214 ;  /* 0x000b28d601007387 */ /* 0x010fe80000100a00 */
[----:B---3--:R-:W-:Y:S04]  /*4020*/  STL.64 [R1+0xb20], R212 ;  /* 0x000b20d401007387 */ /* 0x008fe80000100a00 */
[----:B--2---:R-:W-:Y:S04]  /*4030*/  STL.64 [R1+0xb18], R210 ;  /* 0x000b18d201007387 */ /* 0x004fe80000100a00 */
        /* <DEDUP_REMOVED lines=35> */
[----:B0-----:R-:W2:Y:S04]  /*4270*/  LDL.LU R140, [R1] ;  /* 0x00000000018c7983 */ /* 0x001ea80000300800 */
[----:B------:R-:W2:Y:S04]  /*4280*/  LDL.LU R141, [R1+0x4] ;  /* 0x00000400018d7983 */ /* 0x000ea80000300800 */
        /* <DEDUP_REMOVED lines=50> */
[----:B------:R-:W2:Y:S01]  /*45b0*/  LDL.LU R192, [R1+0xd0] ;  /* 0x0000d00001c07983 */ /* 0x000ea20000300800 */
        /* <DEDUP_REMOVED lines=29> */
[----:B------:R-:W-:-:S02]  /*4790*/  WARPGROUP.DEPBAR.LE gsb0, 0x0 ;  /* 0x00008000000079c5 */ /* 0x000fc40000010000 */
[----:B------:R-:W-:Y:S01]  /*47a0*/  IMAD.MOV.U32 R216, RZ, RZ, R20 ;  /* 0x000000ffffd87224 */ /* 0x000fe200078e0014 */
[----:B------:R-:W-:Y:S01]  /*47b0*/  UMOV UR8, UR12 ;  /* 0x0000000c00087c82 */ /* 0x000fe20008000000 */
[----:B------:R-:W-:Y:S01]  /*47c0*/  IMAD.MOV.U32 R217, RZ, RZ, R19 ;  /* 0x000000ffffd97224 */ /* 0x000fe200078e0013 */
[----:B------:R-:W-:Y:S01]  /*47d0*/  UMOV UR9, UR13 ;  /* 0x0000000d00097c82 */ /* 0x000fe20008000000 */
[----:B------:R-:W-:Y:S01]  /*47e0*/  IMAD.MOV.U32 R219, RZ, RZ, R17 ;  /* 0x000000ffffdb7224 */ /* 0x000fe200078e0011 */
[----:B------:R-:W-:Y:S01]  /*47f0*/  STL.64 [R1+0x9f8], R138 ;  /* 0x0009f88a01007387 */ /* 0x000fe20000100a00 */
[----:B------:R-:W-:Y:S02]  /*4800*/  IMAD.MOV.U32 R220, RZ, RZ, R16 ;  /* 0x000000ffffdc7224 */ /* 0x000fe400078e0010 */
[----:B------:R-:W-:Y:S01]  /*4810*/  IMAD.MOV.U32 R222, RZ, RZ, R14 ;  /* 0x000000ffffde7224 */ /* 0x000fe200078e000e */
[----:B------:R-:W-:Y:S01]  /*4820*/  STL.64 [R1+0x9f0], R136 ;  /* 0x0009f08801007387 */ /* 0x000fe20000100a00 */
[----:B------:R-:W-:-:S02]  /*4830*/  IMAD.MOV.U32 R223, RZ, RZ, R13 ;  /* 0x000000ffffdf7224 */ /* 0x000fc400078e000d */
[----:B------:R-:W-:Y:S01]  /*4840*/  IMAD.MOV.U32 R225, RZ, RZ, R11 ;  /* 0x000000ffffe17224 */ /* 0x000fe200078e000b */
[----:B------:R-:W-:Y:S01]  /*4850*/  STL.64 [R1+0x9e8], R134 ;  /* 0x0009e88601007387 */ /* 0x000fe20000100a00 */
[----:B------:R-:W-:Y:S02]  /*4860*/  IMAD.MOV.U32 R226, RZ, RZ, R10 ;  /* 0x000000ffffe27224 */ /* 0x000fe400078e000a */
        /* <DEDUP_REMOVED lines=8> */
[----:B------:R-:W-:-:S03]  /*48f0*/  IMAD.MOV.U32 R235, RZ, RZ, R0 ;  /* 0x000000ffffeb7224 */ /* 0x000fc600078e0000 */
[----:B------:R-:W-:Y:S04]  /*4900*/  STL.64 [R1+0x9c8], R126 ;  /* 0x0009c87e01007387 */ /* 0x000fe80000100a00 */
[----:B------:R-:W-:Y:S04]  /*4910*/  STL.64 [R1+0x9c0], R124 ;  /* 0x0009c07c01007387 */ /* 0x000fe80000100a00 */
[----:B------:R-:W-:Y:S04]  /*4920*/  STL.64 [R1+0x9b8], R122 ;  /* 0x0009b87a01007387 */ /* 0x000fe80000100a00 */
[----:B------:R-:W-:Y:S04]  /*4930*/  STL.64 [R1+0x9b0], R120 ;  /* 0x0009b07801007387 */ /* 0x000fe80000100a00 */
[----:B------:R-:W-:Y:S04]  /*4940*/  STL [R1+0x828], R67 ;  /* 0x0008284301007387 */ /* 0x000fe80000100800 */
        /* <DEDUP_REMOVED lines=51> */
[----:B------:R-:W-:Y:S01]  /*4c80*/  STL [R1+0x758], R119 ;  /* 0x0007587701007387 */ /* 0x000fe20000100800 */
[----:B--2---:R-:W-:-:S06]  /*4c90*/  WARPGROUP.ARRIVE ;  /* 0x00000000000079c5 */ /* 0x004fcc0000000000 */
[----:B------:R-:W-:Y:S03]  /*4ca0*/  IGMMA.64x192x32.S8.S8 R140, gdesc[UR8], R140, gsb0 ;  /* 0x04e00000088c79f1 */ /* 0x000fe6000804108c */
[----:B------:R-:W-:Y:S02]  /*4cb0*/  WARPGROUP.DEPBAR.LE gsb0, 0x0 ;  /* 0x00008000000079c5 */ /* 0x000fe40000010000 */
[----:B------:R-:W-:Y:S04]  /*4cc0*/  STL.64 [R1], R140 ;  /* 0x0000008c01007387 */ /* 0x000fe80000100a00 */
        /* <DEDUP_REMOVED lines=37> */
[----:B------:R1:W-:Y:S04]  /*4f20*/  STL.64 [R1+0x130], R216 ;  /* 0x000130d801007387 */ /* 0x0003e80000100a00 */
[----:B------:R2:W-:Y:S04]  /*4f30*/  STL.64 [R1+0x138], R218 ;  /* 0x000138da01007387 */ /* 0x0005e80000100a00 */
[----:B------:R-:W-:Y:S04]  /*4f40*/  STL.64 [R1+0x140], R220 ;  /* 0x000140dc01007387 */ /* 0x000fe80000100a00 */
[----:B------:R3:W-:Y:S04]  /*4f50*/  STL.64 [R1+0x148], R222 ;  /* 0x000148de01007387 */ /* 0x0007e80000100a00 */
[----:B------:R4:W-:Y:S04]  /*4f60*/  STL.64 [R1+0x150], R224 ;  /* 0x000150e001007387 */ /* 0x0009e80000100a00 */
[----:B------:R-:W-:Y:S04]  /*4f70*/  STL.64 [R1+0x158], R226 ;  /* 0x000158e201007387 */ /* 0x000fe80000100a00 */
[----:B------:R4:W-:Y:S04]  /*4f80*/  STL.64 [R1+0x160], R228 ;  /* 0x000160e401007387 */ /* 0x0009e80000100a00 */
[----:B------:R4:W-:Y:S04]  /*4f90*/  STL.64 [R1+0x168], R230 ;  /* 0x000168e601007387 */ /* 0x0009e80000100a00 */
        /* <DEDUP_REMOVED lines=57> */
[----:B------:R-:W-:Y:S01]  /*5330*/  IMAD.MOV.U32 R2, RZ, RZ, R214 ;  /* 0x000000ffff027224 */ /* 0x000fe200078e00d6 */
[----:B------:R-:W-:Y:S01]  /*5340*/  MOV R3, R213 ;  /* 0x000000d500037202 */ /* 0x000fe20000000f00 */
[----:B------:R-:W-:Y:S01]  /*5350*/  IMAD.MOV.U32 R0, RZ, RZ, R215 ;  /* 0x000000ffff007224 */ /* 0x000fe200078e00d7 */
[----:B------:R-:W-:Y:S01]  /*5360*/  MOV R6, R210 ;  /* 0x000000d200067202 */ /* 0x000fe20000000f00 */
[----:B------:R-:W-:Y:S01]  /*5370*/  IMAD.MOV.U32 R4, RZ, RZ, R212 ;  /* 0x000000ffff047224 */ /* 0x000fe200078e00d4 */
[----:B------:R-:W2:Y:S01]  /*5380*/  LDL.LU.64 R214, [R1+0x9a8] ;  /* 0x0009a80001d67983 */ /* 0x000ea20000300a00 */
        /* <DEDUP_REMOVED lines=21> */
[----:B-1----:R-:W-:Y:S01]  /*54e0*/  MOV R216, R192 ;  /* 0x000000c000d87202 */ /* 0x002fe20000000f00 */
[----:B------:R-:W-:Y:S01]  /*54f0*/  IMAD.MOV.U32 R22, RZ, RZ, R194 ;  /* 0x000000ffff167224 */ /* 0x000fe200078e00c2 */
[----:B------:R-:W2:Y:S01]  /*5500*/  LDL.LU.64 R202, [R1+0x978] ;  /* 0x0009780001ca7983 */ /* 0x000ea20000300a00 */
[----:B------:R-:W-:Y:S01]  /*5510*/  IMAD.MOV.U32 R23, RZ, RZ, R193 ;  /* 0x000000ffff177224 */ /* 0x000fe200078e00c1 */
[----:B------:R-:W-:Y:S01]  /*5520*/  MOV R219, R189 ;  /* 0x000000bd00db7202 */ /* 0x000fe20000000f00 */
[----:B------:R-:W-:Y:S01]  /*5530*/  IMAD.MOV.U32 R218, RZ, RZ, R190 ;  /* 0x000000ffffda7224 */ /* 0x000fe200078e00be */
[----:B------:R-:W2:Y:S01]  /*5540*/  LDL.LU.64 R200, [R1+0x970] ;  /* 0x0009700001c87983 */ /* 0x000ea20000300a00 */
[----:B------:R-:W-:Y:S01]  /*5550*/  IMAD.MOV.U32 R217, RZ, RZ, R191 ;  /* 0x000000ffffd97224 */ /* 0x000fe200078e00bf */
[----:B---3--:R-:W-:Y:S01]  /*5560*/  MOV R222, R186 ;  /* 0x000000ba00de7202 */ /* 0x008fe20000000f00 */
[----:B------:R-:W-:Y:S01]  /*5570*/  IMAD.MOV.U32 R220, RZ, RZ, R188 ;  /* 0x000000ffffdc7224 */ /* 0x000fe200078e00bc */
[----:B------:R-:W2:Y:S01]  /*5580*/  LDL.LU.64 R198, [R1+0x968] ;  /* 0x0009680001c67983 */ /* 0x000ea20000300a00 */
[----:B------:R-:W-:Y:S01]  /*5590*/  IMAD.MOV.U32 R221, RZ, RZ, R187 ;  /* 0x000000ffffdd7224 */ /* 0x000fe200078e00bb */
[----:B----4-:R-:W-:Y:S01]  /*55a0*/  MOV R225, R183 ;  /* 0x000000b700e17202 */ /* 0x010fe20000000f00 */
        /* <DEDUP_REMOVED lines=86> */
[----:B------:R-:W-:-:S03]  /*5b10*/  IMAD.MOV.U32 R68, RZ, RZ, R121 ;  /* 0x000000ffff447224 */ /* 0x000fc600078e0079 */
        /* <DEDUP_REMOVED lines=71> */
[----:B------:R3:W-:Y:S01]  /*5f90*/  STL.64 [R1+0x458], R120 ;  /* 0x0004587801007387 */ /* 0x0007e20000100a00 */
[----:B0-----:R-:W-:Y:S01]  /*5fa0*/  MOV R126, R73 ;  /* 0x00000049007e7202 */ /* 0x001fe20000000f00 */
[----:B-1----:R-:W-:-:S02]  /*5fb0*/  IMAD.MOV.U32 R124, RZ, RZ, R71 ;  /* 0x000000ffff7c7224 */ /* 0x002fc400078e0047 */
[----:B--2---:R-:W-:Y:S01]  /*5fc0*/  IMAD.MOV.U32 R122, RZ, RZ, R69 ;  /* 0x000000ffff7a7224 */ /* 0x004fe200078e0045 */
[----:B------:R-:W-:Y:S02]  /*5fd0*/  MOV R123, R70 ;  /* 0x00000046007b7202 */ /* 0x000fe40000000f00 */
[----:B---3--:R-:W-:Y:S01]  /*5fe0*/  MOV R120, R67 ;  /* 0x0000004300787202 */ /* 0x008fe20000000f00 */
[----:B------:R-:W-:Y:S01]  /*5ff0*/  IMAD.MOV.U32 R121, RZ, RZ, R68 ;  /* 0x000000ffff797224 */ /* 0x000fe200078e0044 */
[----:B------:R-:W2:Y:S01]  /*6000*/  LDL.LU R67, [R1+0x828] ;  /* 0x0008280001437983 */ /* 0x000ea20000300800 */
[----:B------:R-:W-:-:S03]  /*6010*/  IMAD.MOV.U32 R125, RZ, RZ, R72 ;  /* 0x000000ffff7d7224 */ /* 0x000fc600078e0048 */
[----:B------:R-:W2:Y:S04]  /*6020*/  LDL.LU R68, [R1+0x824] ;  /* 0x0008240001447983 */ /* 0x000ea80000300800 */
[----:B------:R-:W2:Y:S01]  /*6030*/  LDL.LU R69, [R1+0x820] ;  /* 0x0008200001457983 */ /* 0x000ea20000300800 */
[----:B------:R-:W-:-:S03]  /*6040*/  IMAD.MOV.U32 R127, RZ, RZ, R74 ;  /* 0x000000ffff7f7224 */ /* 0x000fc600078e004a */
[----:B------:R-:W2:Y:S01]  /*6050*/  LDL.LU R70, [R1+0x81c] ;  /* 0x00081c0001467983 */ /* 0x000ea20000300800 */
[----:B------:R-:W-:-:S03]  /*6060*/  IMAD.MOV.U32 R128, RZ, RZ, R75 ;  /* 0x000000ffff807224 */ /* 0x000fc600078e004b */
[----:B------:R-:W2:Y:S01]  /*6070*/  LDL.LU R71, [R1+0x818] ;  /* 0x0008180001477983 */ /* 0x000ea20000300800 */
[----:B------:R-:W-:-:S03]  /*6080*/  MOV R129, R76 ;  /* 0x0000004c00817202 */ /* 0x000fc60000000f00 */
        /* <DEDUP_REMOVED lines=95> */
[----:B------:R-:W-:-:S02]  /*6680*/  IMAD.MOV.U32 R212, RZ, RZ, R4 ;  /* 0x000000ffffd47224 */ /* 0x000fc400078e0004 */
[----:B------:R-:W-:Y:S01]  /*6690*/  IMAD.MOV.U32 R211, RZ, RZ, R5 ;  /* 0x000000ffffd37224 */ /* 0x000fe200078e0005 */
[----:B------:R-:W-:Y:S01]  /*66a0*/  MOV R207, R9 ;  /* 0x0000000900cf7202 */ /* 0x000fe20000000f00 */
[----:B------:R-:W-:Y:S02]  /*66b0*/  IMAD.MOV.U32 R208, RZ, RZ, R8 ;  /* 0x000000ffffd07224 */ /* 0x000fe400078e0008 */
        /* <DEDUP_REMOVED lines=20> */
[----:B------:R-:W-:-:S03]  /*6800*/  IMAD.MOV.U32 R193, RZ, RZ, R23 ;  /* 0x000000ffffc17224 */ /* 0x000fc600078e0017 */
[----:B------:R-:W-:Y:S01]  /*6810*/  STL.64 [R1+0x728], R204 ;  /* 0x000728cc01007387 */ /* 0x000fe20000100a00 */
[----:B------:R-:W-:Y:S01]  /*6820*/  IMAD.MOV.U32 R190, RZ, RZ, R218 ;  /* 0x000000ffffbe7224 */ /* 0x000fe200078e00da */
[----:B------:R-:W-:Y:S01]  /*6830*/  MOV R189, R219 ;  /* 0x000000db00bd7202 */ /* 0x000fe20000000f00 */
[----:B------:R-:W-:Y:S01]  /*6840*/  IMAD.MOV.U32 R191, RZ, RZ, R217 ;  /* 0x000000ffffbf7224 */ /* 0x000fe200078e00d9 */
[----:B------:R-:W-:Y:S01]  /*6850*/  STL.64 [R1+0x720], R202 ;  /* 0x000720ca01007387 */ /* 0x000fe20000100a00 */
[----:B------:R-:W-:Y:S01]  /*6860*/  IMAD.MOV.U32 R188, RZ, RZ, R220 ;  /* 0x000000ffffbc7224 */ /* 0x000fe200078e00dc */
[----:B------:R-:W-:Y:S02]  /*6870*/  MOV R186, R222 ;  /* 0x000000de00ba7202 */ /* 0x000fe40000000f00 */
        /* <DEDUP_REMOVED lines=21> */
[----:B------:R-:W-:-:S03]  /*69d0*/  IMAD.MOV.U32 R173, RZ, RZ, R235 ;  /* 0x000000ffffad7224 */ /* 0x000fc600078e00eb */
        /* <DEDUP_REMOVED lines=33> */
[----:B0-----:R-:W3:Y:S04]  /*6bf0*/  LDL.LU.64 R120, [R1] ;  /* 0x0000000001787983 */ /* 0x001ee80000300a00 */
[----:B------:R-:W3:Y:S04]  /*6c00*/  LDL.LU.64 R122, [R1+0x8] ;  /* 0x00000800017a7983 */ /* 0x000ee80000300a00 */
        /* <DEDUP_REMOVED lines=45> */
[----:B------:R-:W3:Y:S01]  /*6ee0*/  LDL.LU.64 R214, [R1+0x178] ;  /* 0x0001780001d67983 */ /* 0x000ee20000300a00 */
[----:B------:R-:W-:Y:S01]  /*6ef0*/  UIADD3 UR12, UR5, 0x404, URZ ;  /* 0x00000404050c7890 */ /* 0x000fe2000fffe03f */
[----:B--2---:R-:W-:Y:S01]  /*6f00*/  WARPGROUP.ARRIVE ;  /* 0x00000000000079c5 */ /* 0x004fe20000000000 */
[----:B------:R-:W-:-:S07]  /*6f10*/  UMOV UR13, 0x40000040 ;  /* 0x40000040000d7882 */ /* 0x000fce0000000000 */
[----:B------:R-:W-:Y:S01]  /*6f20*/  IGMMA.64x192x32.S8.S8 R24, gdesc[UR12], R24, gsb0 ;  /* 0x04e000000c1879f1 */ /* 0x000fe20008041018 */
[----:B------:R-:W-:Y:S01]  /*6f30*/  UMOV UR8, UR12 ;  /* 0x0000000c00087c82 */ /* 0x000fe20008000000 */
[----:B------:R-:W-:Y:S01]  /*6f40*/  UMOV UR9, UR13 ;  /* 0x0000000d00097c82 */ /* 0x000fe20008000000 */
[----:B------:R-:W-:Y:S02]  /*6f50*/  WARPGROUP.DEPBAR.LE gsb0, 0x0 ;  /* 0x00008000000079c5 */ /* 0x000fe40000010000 */
[----:B---3--:R-:W-:-:S06]  /*6f60*/  WARPGROUP.ARRIVE ;  /* 0x00000000000079c5 */ /* 0x008fcc0000000000 */
        /* <DEDUP_REMOVED lines=24> */
[----:B------:R-:W-:Y:S01]  /*70f0*/  STL.64 [R1+0xb0], R164 ;  /* 0x0000b0a401007387 */ /* 0x000fe20000100a00 */
[----:B------:R-:W-:-:S03]  /*7100*/  IMAD.MOV.U32 R4, RZ, RZ, R214 ;  /* 0x000000ffff047224 */ /* 0x000fc600078e00d6 */
[----:B------:R-:W-:Y:S01]  /*7110*/  STL.64 [R1+0xb8], R166 ;  /* 0x0000b8a601007387 */ /* 0x000fe20000100a00 */
[----:B------:R-:W-:-:S03]  /*7120*/  MOV R3, R215 ;  /* 0x000000d700037202 */ /* 0x000fc60000000f00 */
[----:B------:R-:W-:Y:S01]  /*7130*/  STL.64 [R1+0xc0], R168 ;  /* 0x0000c0a801007387 */ /* 0x000fe20000100a00 */
[----:B------:R-:W-:Y:S01]  /*7140*/  MOV R6, R212 ;  /* 0x000000d400067202 */ /* 0x000fe20000000f00 */
[----:B------:R-:W-:Y:S02]  /*7150*/  IMAD.MOV.U32 R5, RZ, RZ, R213 ;  /* 0x000000ffff057224 */ /* 0x000fe400078e00d5 */
[----:B------:R-:W-:Y:S01]  /*7160*/  STL.64 [R1+0xc8], R170 ;  /* 0x0000c8aa01007387 */ /* 0x000fe20000100a00 */
[----:B------:R-:W-:-:S03]  /*7170*/  IMAD.MOV.U32 R8, RZ, RZ, R210 ;  /* 0x000000ffff087224 */ /* 0x000fc600078e00d2 */
[----:B------:R0:W-:Y:S01]  /*7180*/  STL [R1+0xd0], R172 ;  /* 0x0000d0ac01007387 */ /* 0x0001e20000100800 */
[----:B------:R-:W-:Y:S01]  /*7190*/  IMAD.MOV.U32 R7, RZ, RZ, R211 ;  /* 0x000000ffff077224 */ /* 0x000fe200078e00d3 */
[----:B------:R-:W-:Y:S02]  /*71a0*/  MOV R9, R209 ;  /* 0x000000d100097202 */ /* 0x000fe40000000f00 */
[----:B------:R-:W2:Y:S01]  /*71b0*/  LDL.LU.64 R214, [R1+0x750] ;  /* 0x0007500001d67983 */ /* 0x000ea20000300a00 */
[----:B------:R-:W-:Y:S01]  /*71c0*/  IMAD.MOV.U32 R10, RZ, RZ, R208 ;  /* 0x000000ffff0a7224 */ /* 0x000fe200078e00d0 */
[----:B------:R-:W-:Y:S02]  /*71d0*/  MOV R12, R206 ;  /* 0x000000ce000c7202 */ /* 0x000fe40000000f00 */
[----:B------:R-:W2:Y:S01]  /*71e0*/  LDL.LU.64 R212, [R1+0x748] ;  /* 0x0007480001d47983 */ /* 0x000ea20000300a00 */
[----:B------:R-:W-:-:S03]  /*71f0*/  IMAD.MOV.U32 R11, RZ, RZ, R207 ;  /* 0x000000ffff0b7224 */ /* 0x000fc600078e00cf */
[----:B------:R-:W2:Y:S01]  /*7200*/  LDL.LU.64 R210, [R1+0x740] ;  /* 0x0007400001d27983 */ /* 0x000ea20000300a00 */
[----:B------:R-:W-:Y:S01]  /*7210*/  IMAD.MOV.U32 R14, RZ, RZ, R204 ;  /* 0x000000ffff0e7224 */ /* 0x000fe200078e00cc */
[----:B------:R-:W-:Y:S01]  /*7220*/  MOV R15, R203 ;  /* 0x000000cb000f7202 */ /* 0x000fe20000000f00 */
[----:B------:R-:W-:Y:S01]  /*7230*/  IMAD.MOV.U32 R13, RZ, RZ, R205 ;  /* 0x000000ffff0d7224 */ /* 0x000fe200078e00cd */
        /* <DEDUP_REMOVED lines=276> */
[----:B------:R-:W-:Y:S01]  /*8380*/  UIADD3 UR12, UR5, 0x406, URZ ;  /* 0x00000406050c7890 */ /* 0x000fe2000fffe03f */
[----:B------:R-:W-:Y:S01]  /*8390*/  WARPGROUP.ARRIVE ;  /* 0x00000000000079c5 */ /* 0x000fe20000000000 */
[----:B------:R-:W-:-:S07]  /*83a0*/  UMOV UR13, 0x40000040 ;  /* 0x40000040000d7882 */ /* 0x000fce0000000000 */
[----:B------:R-:W-:Y:S01]  /*83b0*/  IGMMA.64x192x32.S8.S8 R24, gdesc[UR12], R24, gsb0 ;  /* 0x04e000000c1879f1 */ /* 0x000fe20008041018 */
        /* <DEDUP_REMOVED lines=28> */
[----:B------:R-:W-:Y:S01]  /*8580*/  IMAD.MOV.U32 R197, RZ, RZ, R16 ;  /* 0x000000ffffc57224 */ /* 0x000fe200078e0010 */
[----:B------:R-:W-:Y:S01]  /*8590*/  UMOV UR8, UR12 ;  /* 0x0000000c00087c82 */ /* 0x000fe20008000000 */
[----:B------:R-:W-:Y:S01]  /*85a0*/  IMAD.MOV.U32 R220, RZ, RZ, R22 ;  /* 0x000000ffffdc7224 */ /* 0x000fe200078e0016 */
[----:B------:R-:W-:Y:S01]  /*85b0*/  UMOV UR9, UR13 ;  /* 0x0000000d00097c82 */ /* 0x000fe20008000000 */
[----:B------:R-:W-:Y:S01]  /*85c0*/  IMAD.MOV.U32 R221, RZ, RZ, R21 ;  /* 0x000000ffffdd7224 */ /* 0x000fe200078e0015 */
[----:B------:R0:W5:Y:S01]  /*85d0*/  LDL.LU R0, [R1+0x454] ;  /* 0x0004540001007983 */ /* 0x0001620000300800 */
[----:B------:R-:W-:Y:S02]  /*85e0*/  IMAD.MOV.U32 R223, RZ, RZ, R15 ;  /* 0x000000ffffdf7224 */ /* 0x000fe400078e000f */
[----:B------:R-:W-:Y:S01]  /*85f0*/  IMAD.MOV.U32 R224, RZ, RZ, R14 ;  /* 0x000000ffffe07224 */ /* 0x000fe200078e000e */
[----:B------:R0:W5:Y:S01]  /*8600*/  LDL.LU R19, [R1+0x450] ;  /* 0x0004500001137983 */ /* 0x0001620000300800 */
[----:B------:R-:W-:-:S02]  /*8610*/  IMAD.MOV.U32 R226, RZ, RZ, R12 ;  /* 0x000000ffffe27224 */ /* 0x000fc400078e000c */
[----:B------:R-:W-:Y:S01]  /*8620*/  IMAD.MOV.U32 R227, RZ, RZ, R11 ;  /* 0x000000ffffe37224 */ /* 0x000fe200078e000b */
[----:B------:R0:W5:Y:S01]  /*8630*/  LDL.LU R18, [R1+0x44c] ;  /* 0x00044c0001127983 */ /* 0x0001620000300800 */
[----:B------:R-:W-:Y:S02]  /*8640*/  IMAD.MOV.U32 R229, RZ, RZ, R9 ;  /* 0x000000ffffe57224 */ /* 0x000fe400078e0009 */
[----:B------:R-:W-:Y:S01]  /*8650*/  IMAD.MOV.U32 R230, RZ, RZ, R8 ;  /* 0x000000ffffe67224 */ /* 0x000fe200078e0008 */
[----:B------:R0:W5:Y:S01]  /*8660*/  LDL.LU R17, [R1+0x448] ;  /* 0x0004480001117983 */ /* 0x0001620000300800 */
[----:B------:R-:W-:Y:S02]  /*8670*/  IMAD.MOV.U32 R232, RZ, RZ, R6 ;  /* 0x000000ffffe87224 */ /* 0x000fe400078e0006 */
[----:B------:R-:W-:Y:S01]  /*8680*/  IMAD.MOV.U32 R233, RZ, RZ, R5 ;  /* 0x000000ffffe97224 */ /* 0x000fe200078e0005 */
[----:B------:R0:W5:Y:S01]  /*8690*/  LDL.LU R16, [R1+0x444] ;  /* 0x0004440001107983 */ /* 0x0001620000300800 */
[----:B------:R-:W-:-:S03]  /*86a0*/  IMAD.MOV.U32 R235, RZ, RZ, R3 ;  /* 0x000000ffffeb7224 */ /* 0x000fc600078e0003 */
[----:B------:R0:W5:Y:S01]  /*86b0*/  LDL.LU R2, [R1+0x440] ;  /* 0x0004400001027983 */ /* 0x0001620000300800 */
[----:B------:R-:W-:Y:S02]  /*86c0*/  WARPGROUP.DEPBAR.LE gsb0, 0x0 ;  /* 0x00008000000079c5 */ /* 0x000fe40000010000 */
        /* <DEDUP_REMOVED lines=51> */
[----:B-1----:R0:W5:Y:S04]  /*8a00*/  LDL.LU.64 R214, [R1+0x438] ;  /* 0x0004380001d67983 */ /* 0x0021680000300a00 */
[----:B------:R0:W5:Y:S04]  /*8a10*/  LDL.LU.64 R212, [R1+0x430] ;  /* 0x0004300001d47983 */ /* 0x0001680000300a00 */
        /* <DEDUP_REMOVED lines=35> */
[----:B------:R0:W5:Y:S01]  /*8c50*/  LDL.LU.64 R140, [R1+0x310] ;  /* 0x00031000018c7983 */ /* 0x0001620000300a00 */
[----:B------:R-:W-:Y:S05]  /*8c60*/  @!P1 BRA `(.L_x_22) ;  /* 0x00000080008c9947 */ /* 0x000fea0003800000 */
[----:B------:R-:W-:Y:S01]  /*8c70*/  UIADD3 UR5, UR37, 0x1, URZ ;  /* 0x0000000125057890 */ /* 0x000fe2000fffe03f */
[----:B-----5:R-:W-:Y:S01]  /*8c80*/  R2UR UR16, R2 ;  /* 0x00000000021072ca */ /* 0x020fe200000e0000 */
[----:B------:R-:W-:Y:S02]  /*8c90*/  UMOV UR6, UR37 ;  /* 0x0000002500067c82 */ /* 0x000fe40008000000 */
[----:B------:R-:W-:-:S04]  /*8ca0*/  UISETP.NE.AND UP0, UPT, UR5, 0x2, UPT ;  /* 0x000000020500788c */ /* 0x000fc8000bf05270 */
[----:B------:R-:W-:Y:S02]  /*8cb0*/  USEL UR7, URZ, 0x1, UP0 ;  /* 0x000000013f077887 */ /* 0x000fe40008000000 */
[----:B------:R-:W-:Y:S02]  /*8cc0*/  USEL UR5, UR5, URZ, UP0 ;  /* 0x0000003f05057287 */ /* 0x000fe40008000000 */
[----:B------:R-:W-:-:S12]  /*8cd0*/  ULOP3.LUT UR7, UR36, UR7, URZ, 0x3c, !UPT ;  /* 0x0000000724077292 */ /* 0x000fd8000f8e3c3f */
.L_x_29:
[----:B------:R-:W-:Y:S05]  /*8ce0*/  @!P0 BRA `(.L_x_23) ;  /* 0x0000000000048947 */ /* 0x000fea0003800000 */
[----:B------:R-:W-:Y:S01]  /*8cf0*/  BPT.TRAP 0x1 ;  /* 0x000000040000795c */ /* 0x000fe20000300000 */
.L_x_23:
[----:B------:R-:W1:Y:S01]  /*8d00*/  S2UR UR9, SR_CgaCtaId ;  /* 0x00000000000979c3 */ /* 0x000e620000008800 */
[----:B------:R-:W-:Y:S01]  /*8d10*/  UMOV UR8, 0x400 ;  /* 0x0000040000087882 */ /* 0x000fe20000000000 */
[----:B------:R-:W-:Y:S01]  /*8d20*/  IMAD.U32 R2, RZ, RZ, UR5 ;  /* 0x00000005ff027e24 */ /* 0x000fe2000f8e00ff */
[----:B------:R-:W-:-:S04]  /*8d30*/  MOV R3, UR7 ;  /* 0x0000000700037c02 */ /* 0x000fc80008000f00 */
[----:B------:R-:W-:Y:S01]  /*8d40*/  SHF.L.U32 R3, R3, 0x1f, RZ ;  /* 0x0000001f03037819 */ /* 0x000fe200000006ff */
[----:B-1----:R-:W-:-:S06]  /*8d50*/  ULEA UR8, UR9, UR8, 0x18 ;  /* 0x0000000809087291 */ /* 0x002fcc000f8ec03f */
[----:B------:R-:W-:-:S04]  /*8d60*/  IMAD.U32 R0, RZ, RZ, UR8 ;  /* 0x00000008ff007e24 */ /* 0x000fc8000f8e00ff */
[----:B------:R-:W-:-:S04]  /*8d70*/  IMAD R2, R2, 0x8, R0 ;  /* 0x0000000802027824 */ /* 0x000fc800078e0200 */
[----:B------:R1:W2:Y:S01]  /*8d80*/  SYNCS.PHASECHK.TRANS64.TRYWAIT P1, [R2+URZ], R3 ;  /* 0x00000003020075a7 */ /* 0x0002a2000802017f */
[----:B------:R-:W-:Y:S05]  /*8d90*/  @!P0 BRA `(.L_x_24) ;  /* 0x0000000000048947 */ /* 0x000fea0003800000 */
[----:B------:R-:W-:Y:S01]  /*8da0*/  BPT.TRAP 0x1 ;  /* 0x000000040000795c */ /* 0x000fe20000300000 */
.L_x_24:
[----:B--2---:R-:W-:Y:S05]  /*8db0*/  @P1 BRA `(.L_x_25) ;  /* 0x0000000000081947 */ /* 0x004fea0003800000 */
[----:B------:R-:W2:Y:S02]  /*8dc0*/  SYNCS.PHASECHK.TRANS64.TRYWAIT P1, [R2+URZ], R3 ;  /* 0x00000003020075a7 */ /* 0x000ea4000802017f */
[----:B--2---:R-:W-:Y:S05]  /*8dd0*/  @!P1 BRA `(.L_x_26) ;  /* 0x000001dc00c09947 */ /* 0x004fea0003800000 */
.L_x_25:
        /* <DEDUP_REMOVED lines=48> */
[----:B---3--:R-:W3:Y:S04]  /*90e0*/  LDL.LU.64 R24, [R1+0x180] ;  /* 0x0001800001187983 */ /* 0x008ee80000300a00 */
        /* <DEDUP_REMOVED lines=47> */
[----:B------:R-:W-:-:S02]  /*93e0*/  ULEA UR17, UR5, UR44, 0xb ;  /* 0x0000002c05117291 */ /* 0x000fc4000f8e583f */
[----:B------:R-:W-:Y:S01]  /*93f0*/  UIMAD UR18, UR5, 0xc00, UR4 ;  /* 0x00000c00051278a4 */ /* 0x000fe2000f8e0204 */
[----:B------:R-:W-:Y:S01]  /*9400*/  STL [R1+0x450], R19 ;  /* 0x0004501301007387 */ /* 0x000fe20000100800 */
[----:B------:R-:W-:Y:S01]  /*9410*/  UMOV UR9, 0x40000040 ;  /* 0x4000004000097882 */ /* 0x000fe20000000000 */
[----:B------:R-:W-:Y:S02]  /*9420*/  UMOV UR11, 0x40000040 ;  /* 0x40000040000b7882 */ /* 0x000fe40000000000 */
[----:B------:R-:W-:Y:S02]  /*9430*/  UMOV UR8, UR17 ;  /* 0x0000001100087c82 */ /* 0x000fe40008000000 */
[----:B------:R-:W-:Y:S01]  /*9440*/  UMOV UR10, UR18 ;  /* 0x00000012000a7c82 */ /* 0x000fe20008000000 */
[----:B------:R-:W-:Y:S01]  /*9450*/  UIADD3 UR14, UR18, 0x600, URZ ;  /* 0x00000600120e7890 */ /* 0x000fe2000fffe03f */
[----:B------:R-:W-:Y:S01]  /*9460*/  STL [R1+0x44c], R18 ;  /* 0x00044c1201007387 */ /* 0x000fe20000100800 */
[----:B------:R-:W-:Y:S01]  /*9470*/  UMOV UR12, UR8 ;  /* 0x00000008000c7c82 */ /* 0x000fe20008000000 */
[----:B------:R-:W-:Y:S01]  /*9480*/  UMOV UR13, UR9 ;  /* 0x00000009000d7c82 */ /* 0x000fe20008000000 */
[----:B------:R-:W-:Y:S01]  /*9490*/  UMOV UR15, 0x40000040 ;  /* 0x40000040000f7882 */ /* 0x000fe20000000000 */
[----:B------:R-:W-:Y:S04]  /*94a0*/  STL [R1+0x448], R17 ;  /* 0x0004481101007387 */ /* 0x000fe80000100800 */
[----:B------:R-:W-:Y:S04]  /*94b0*/  STL [R1+0x444], R16 ;  /* 0x0004441001007387 */ /* 0x000fe80000100800 */
[----:B------:R4:W-:Y:S01]  /*94c0*/  STL [R1+0x440], R0 ;  /* 0x0004400001007387 */ /* 0x0009e20000100800 */
[----:B---3--:R-:W-:-:S06]  /*94d0*/  WARPGROUP.ARRIVE ;  /* 0x00000000000079c5 */ /* 0x008fcc0000000000 */
[----:B------:R-:W-:Y:S03]  /*94e0*/  IGMMA.64x192x32.S8.S8 R24, gdesc[UR8], R24, gsb0 ;  /* 0x04e00000081879f1 */ /* 0x000fe60008041018 */
[----:B------:R-:W-:Y:S02]  /*94f0*/  WARPGROUP.DEPBAR.LE gsb0, 0x0 ;  /* 0x00008000000079c5 */ /* 0x000fe40000010000 */
[----:B------:R-:W-:Y:S01]  /*9500*/  WARPGROUP.ARRIVE ;  /* 0x00000000000079c5 */ /* 0x000fe20000000000 */
[----:B------:R-:W-:Y:S01]  /*9510*/  STL.64 [R1+0x180], R24 ;  /* 0x0001801801007387 */ /* 0x000fe20000100a00 */
[----:B-12---:R-:W-:Y:S01]  /*9520*/  MOV R2, R118 ;  /* 0x0000007600027202 */ /* 0x006fe20000000f00 */
[----:B----4-:R-:W-:Y:S01]  /*9530*/  IMAD.MOV.U32 R0, RZ, RZ, R119 ;  /* 0x000000ffff007224 */ /* 0x010fe200078e0077 */
[----:B------:R-:W-:Y:S01]  /*9540*/  MOV R4, R116 ;  /* 0x0000007400047202 */ /* 0x000fe20000000f00 */
[----:B------:R-:W-:Y:S01]  /*9550*/  STL.64 [R1+0x188], R26 ;  /* 0x0001881a01007387 */ /* 0x000fe20000100a00 */
[----:B------:R-:W-:Y:S01]  /*9560*/  IGMMA.64x192x32.S8.S8 R120, gdesc[UR12], R120, gsb0 ;  /* 0x04e000000c7879f1 */ /* 0x000fe20008041078 */
[----:B------:R-:W-:Y:S01]  /*9570*/  IMAD.MOV.U32 R3, RZ, RZ, R117 ;  /* 0x000000ffff037224 */ /* 0x000fe200078e0075 */
[----:B------:R-:W-:Y:S01]  /*9580*/  MOV R6, R114 ;  /* 0x0000007200067202 */ /* 0x000fe20000000f00 */
[----:B------:R-:W-:Y:S01]  /*9590*/  STL.64 [R1+0x190], R28 ;  /* 0x0001901c01007387 */ /* 0x000fe20000100a00 */
[----:B------:R-:W-:Y:S01]  /*95a0*/  IMAD.MOV.U32 R5, RZ, RZ, R115 ;  /* 0x000000ffff057224 */ /* 0x000fe200078e0073 */
[----:B------:R-:W-:Y:S01]  /*95b0*/  MOV R8, R112 ;  /* 0x0000007000087202 */ /* 0x000fe20000000f00 */
[----:B------:R-:W-:Y:S01]  /*95c0*/  IMAD.MOV.U32 R7, RZ, RZ, R113 ;  /* 0x000000ffff077224 */ /* 0x000fe200078e0071 */
[----:B------:R-:W-:Y:S01]  /*95d0*/  STL.64 [R1+0x198], R30 ;  /* 0x0001981e01007387 */ /* 0x000fe20000100a00 */
        /* <DEDUP_REMOVED lines=17> */
[----:B0-----:R-:W-:Y:S01]  /*96f0*/  MOV R217, R95 ;  /* 0x0000005f00d97202 */ /* 0x001fe20000000f00 */
        /* <DEDUP_REMOVED lines=85> */
[----:B------:R-:W-:-:S03]  /*9c50*/  WARPGROUP.DEPBAR.LE gsb0, 0x0 ;  /* 0x00008000000079c5 */ /* 0x000fc60000010000 */
[----:B------:R-:W2:Y:S04]  /*9c60*/  LDL.LU.64 R28, [R1+0xe40] ;  /* 0x000e4000011c7983 */ /* 0x000ea80000300a00 */
[----:B------:R-:W2:Y:S04]  /*9c70*/  LDL.LU.64 R26, [R1+0xe38] ;  /* 0x000e3800011a7983 */ /* 0x000ea80000300a00 */
[----:B------:R-:W2:Y:S04]  /*9c80*/  LDL.LU.64 R24, [R1+0xe30] ;  /* 0x000e300001187983 */ /* 0x000ea80000300a00 */
        /* <DEDUP_REMOVED lines=48> */
[----:B0-----:R-:W3:Y:S04]  /*9f90*/  LDL.LU R120, [R1+0x180] ;  /* 0x0001800001787983 */ /* 0x001ee80000300800 */
[----:B------:R-:W3:Y:S04]  /*9fa0*/  LDL.LU R121, [R1+0x184] ;  /* 0x0001840001797983 */ /* 0x000ee80000300800 */
[----:B------:R-:W4:Y:S04]  /*9fb0*/  LDL.LU R122, [R1+0x188] ;  /* 0x00018800017a7983 */ /* 0x000f280000300800 */
[----:B------:R-:W4:Y:S04]  /*9fc0*/  LDL.LU R123, [R1+0x18c] ;  /* 0x00018c00017b7983 */ /* 0x000f280000300800 */
[----:B------:R-:W2:Y:S04]  /*9fd0*/  LDL.LU R124, [R1+0x190] ;  /* 0x00019000017c7983 */ /* 0x000ea80000300800 */
[----:B------:R-:W2:Y:S04]  /*9fe0*/  LDL.LU R125, [R1+0x194] ;  /* 0x00019400017d7983 */ /* 0x000ea80000300800 */
[----:B------:R-:W3:Y:S04]  /*9ff0*/  LDL.LU R126, [R1+0x198] ;  /* 0x00019800017e7983 */ /* 0x000ee80000300800 */
        /* <DEDUP_REMOVED lines=99> */
[----:B------:R-:W-:-:S03]  /*a630*/  MOV R173, R235 ;  /* 0x000000eb00ad7202 */ /* 0x000fc60000000f00 */
        /* <DEDUP_REMOVED lines=10> */
[----:B--2---:R-:W-:Y:S04]  /*a6e0*/  STL.64 [R1+0xd80], R172 ;  /* 0x000d80ac01007387 */ /* 0x004fe80000100a00 */
[----:B----4-:R-:W-:Y:S04]  /*a6f0*/  STL.64 [R1+0xd78], R170 ;  /* 0x000d78aa01007387 */ /* 0x010fe80000100a00 */
[----:B---3--:R-:W-:Y:S04]  /*a700*/  STL.64 [R1+0xd70], R168 ;  /* 0x000d70a801007387 */ /* 0x008fe80000100a00 */
        /* <DEDUP_REMOVED lines=24> */
[----:B0-----:R-:W2:Y:S04]  /*a890*/  LDL.LU.64 R120, [R1] ;  /* 0x0000000001787983 */ /* 0x001ea80000300a00 */
        /* <DEDUP_REMOVED lines=48> */
[----:B------:R-:W-:Y:S01]  /*aba0*/  WARPGROUP.ARRIVE ;  /* 0x00000000000079c5 */ /* 0x000fe20000000000 */
[----:B------:R-:W-:-:S07]  /*abb0*/  UMOV UR13, 0x40000040 ;  /* 0x40000040000d7882 */ /* 0x000fce0000000000 */
[----:B------:R-:W-:Y:S01]  /*abc0*/  IGMMA.64x192x32.S8.S8 R24, gdesc[UR12], R24, gsb0 ;  /* 0x04e000000c1879f1 */ /* 0x000fe20008041018 */
[----:B------:R-:W-:Y:S01]  /*abd0*/  UMOV UR14, UR10 ;  /* 0x0000000a000e7c82 */ /* 0x000fe20008000000 */
[----:B------:R-:W-:Y:S01]  /*abe0*/  UMOV UR15, UR11 ;  /* 0x0000000b000f7c82 */ /* 0x000fe20008000000 */
[----:B------:R-:W-:Y:S02]  /*abf0*/  WARPGROUP.DEPBAR.LE gsb0, 0x0 ;  /* 0x00008000000079c5 */ /* 0x000fe40000010000 */
[----:B--2---:R-:W-:-:S06]  /*ac00*/  WARPGROUP.ARRIVE ;  /* 0x00000000000079c5 */ /* 0x004fcc0000000000 */
[----:B------:R-:W-:Y:S03]  /*ac10*/  IGMMA.64x192x32.S8.S8 R120, gdesc[UR12], R120, gsb0 ;  /* 0x04e000000c7879f1 */ /* 0x000fe60008041078 */
        /* <DEDUP_REMOVED lines=463> */
[----:B------:R-:W-:-:S02]  /*c910*/  WARPGROUP.DEPBAR.LE gsb0, 0x0 ;  /* 0x00008000000079c5 */ /* 0x000fc40000010000 */
[----:B------:R-:W-:Y:S01]  /*c920*/  UMOV UR8, UR12 ;  /* 0x0000000c00087c82 */ /* 0x000fe20008000000 */
[----:B------:R-:W-:Y:S01]  /*c930*/  UMOV UR9, UR13 ;  /* 0x0000000d00097c82 */ /* 0x000fe20008000000 */
        /* <DEDUP_REMOVED lines=173> */
[----:B------:R-:W2:Y:S01]  /*d410*/  LDL.LU.64 R214, [R1+0x9a8] ;  /* 0x0009a80001d67983 */ /* 0x000ea20000300a00 */
[----:B------:R-:W-:Y:S01]  /*d420*/  IMAD.MOV.U32 R6, RZ, RZ, R210 ;  /* 0x000000ffff067224 */ /* 0x000fe200078e00d2 */
[----:B------:R-:W-:Y:S01]  /*d430*/  MOV R5, R211 ;  /* 0x000000d300057202 */ /* 0x000fe20000000f00 */
[----:B------:R-:W-:Y:S01]  /*d440*/  IMAD.MOV.U32 R8, RZ, RZ, R208 ;  /* 0x000000ffff087224 */ /* 0x000fe200078e00d0 */
[----:B------:R-:W2:Y:S01]  /*d450*/  LDL.LU.64 R212, [R1+0x9a0] ;  /* 0x0009a00001d47983 */ /* 0x000ea20000300a00 */
        /* <DEDUP_REMOVED lines=20> */
[----:B-1----:R-:W-:Y:S01]  /*d5a0*/  IMAD.MOV.U32 R216, RZ, RZ, R192 ;  /* 0x000000ffffd87224 */ /* 0x002fe200078e00c0 */
[----:B------:R-:W-:Y:S01]  /*d5b0*/  MOV R23, R193 ;  /* 0x000000c100177202 */ /* 0x000fe20000000f00 */
[----:B------:R-:W-:Y:S01]  /*d5c0*/  IMAD.MOV.U32 R218, RZ, RZ, R190 ;  /* 0x000000ffffda7224 */ /* 0x000fe200078e00be */
[----:B------:R-:W2:Y:S01]  /*d5d0*/  LDL.LU.64 R200, [R1+0x970] ;  /* 0x0009700001c87983 */ /* 0x000ea20000300a00 */
[----:B------:R-:W-:Y:S01]  /*d5e0*/  MOV R217, R191 ;  /* 0x000000bf00d97202 */ /* 0x000fe20000000f00 */
[----:B---3--:R-:W-:Y:S01]  /*d5f0*/  IMAD.MOV.U32 R220, RZ, RZ, R188 ;  /* 0x000000ffffdc7224 */ /* 0x008fe200078e00bc */
[----:B------:R-:W-:Y:S01]  /*d600*/  MOV R219, R189 ;  /* 0x000000bd00db7202 */ /* 0x000fe20000000f00 */
[----:B------:R-:W2:Y:S01]  /*d610*/  LDL.LU.64 R198, [R1+0x968] ;  /* 0x0009680001c67983 */ /* 0x000ea20000300a00 */
[----:B----4-:R-:W-:Y:S01]  /*d620*/  IMAD.MOV.U32 R222, RZ, RZ, R186 ;  /* 0x000000ffffde7224 */ /* 0x010fe200078e00ba */
        /* <DEDUP_REMOVED lines=88> */
[----:B------:R-:W-:-:S02]  /*dbb0*/  MOV R68, R121 ;  /* 0x0000007900447202 */ /* 0x000fc40000000f00 */
        /* <DEDUP_REMOVED lines=72> */
[----:B0-----:R-:W-:-:S02]  /*e040*/  IMAD.MOV.U32 R126, RZ, RZ, R73 ;  /* 0x000000ffff7e7224 */ /* 0x001fc400078e0049 */
[----:B-1----:R-:W-:Y:S01]  /*e050*/  IMAD.MOV.U32 R124, RZ, RZ, R71 ;  /* 0x000000ffff7c7224 */ /* 0x002fe200078e0047 */
[----:B------:R-:W-:Y:S01]  /*e060*/  MOV R125, R72 ;  /* 0x00000048007d7202 */ /* 0x000fe20000000f00 */
[----:B--2---:R-:W-:Y:S01]  /*e070*/  IMAD.MOV.U32 R122, RZ, RZ, R69 ;  /* 0x000000ffff7a7224 */ /* 0x004fe200078e0045 */
[----:B------:R-:W-:Y:S01]  /*e080*/  MOV R123, R70 ;  /* 0x00000046007b7202 */ /* 0x000fe20000000f00 */
[----:B---3--:R-:W-:Y:S01]  /*e090*/  IMAD.MOV.U32 R120, RZ, RZ, R67 ;  /* 0x000000ffff787224 */ /* 0x008fe200078e0043 */
[----:B------:R-:W-:Y:S01]  /*e0a0*/  MOV R121, R68 ;  /* 0x0000004400797202 */ /* 0x000fe20000000f00 */
[----:B------:R-:W2:Y:S04]  /*e0b0*/  LDL.LU R67, [R1+0x828] ;  /* 0x0008280001437983 */ /* 0x000ea80000300800 */
[----:B------:R-:W2:Y:S04]  /*e0c0*/  LDL.LU R68, [R1+0x824] ;  /* 0x0008240001447983 */ /* 0x000ea80000300800 */
[----:B------:R-:W2:Y:S01]  /*e0d0*/  LDL.LU R69, [R1+0x820] ;  /* 0x0008200001457983 */ /* 0x000ea20000300800 */
[----:B------:R-:W-:-:S03]  /*e0e0*/  MOV R127, R74 ;  /* 0x0000004a007f7202 */ /* 0x000fc60000000f00 */
[----:B------:R-:W2:Y:S01]  /*e0f0*/  LDL.LU R70, [R1+0x81c] ;  /* 0x00081c0001467983 */ /* 0x000ea20000300800 */
[----:B------:R-:W-:-:S03]  /*e100*/  IMAD.MOV.U32 R128, RZ, RZ, R75 ;  /* 0x000000ffff807224 */ /* 0x000fc600078e004b */
        /* <DEDUP_REMOVED lines=115> */
[----:B------:R-:W-:-:S02]  /*e840*/  MOV R197, R19 ;  /* 0x0000001300c57202 */ /* 0x000fc40000000f00 */
[----:B------:R-:W-:Y:S01]  /*e850*/  STL.64 [R1+0x738], R208 ;  /* 0x000738d001007387 */ /* 0x000fe20000100a00 */
[----:B------:R-:W-:Y:S01]  /*e860*/  IMAD.MOV.U32 R194, RZ, RZ, R22 ;  /* 0x000000ffffc27224 */ /* 0x000fe200078e0016 */
[----:B------:R-:W-:Y:S02]  /*e870*/  MOV R195, R21 ;  /* 0x0000001500c37202 */ /* 0x000fe40000000f00 */
[----:B------:R-:W-:Y:S01]  /*e880*/  STL.64 [R1+0x730], R206 ;  /* 0x000730ce01007387 */ /* 0x000fe20000100a00 */
[----:B------:R-:W-:Y:S01]  /*e890*/  IMAD.MOV.U32 R192, RZ, RZ, R216 ;  /* 0x000000ffffc07224 */ /* 0x000fe200078e00d8 */
[----:B------:R-:W-:Y:S02]  /*e8a0*/  MOV R193, R23 ;  /* 0x0000001700c17202 */ /* 0x000fe40000000f00 */
        /* <DEDUP_REMOVED lines=143> */
[----:B------:R-:W-:-:S03]  /*f1a0*/  MOV R3, R214 ;  /* 0x000000d600037202 */ /* 0x000fc60000000f00 */
[----:B------:R-:W-:Y:S01]  /*f1b0*/  STL.64 [R1+0xb8], R166 ;  /* 0x0000b8a601007387 */ /* 0x000fe20000100a00 */
[----:B------:R-:W-:-:S03]  /*f1c0*/  IMAD.MOV.U32 R2, RZ, RZ, R215 ;  /* 0x000000ffff027224 */ /* 0x000fc600078e00d7 */
[----:B------:R-:W-:Y:S01]  /*f1d0*/  STL.64 [R1+0xc0], R168 ;  /* 0x0000c0a801007387 */ /* 0x000fe20000100a00 */
[----:B------:R-:W-:Y:S01]  /*f1e0*/  MOV R5, R212 ;  /* 0x000000d400057202 */ /* 0x000fe20000000f00 */
[----:B------:R-:W-:Y:S02]  /*f1f0*/  IMAD.MOV.U32 R4, RZ, RZ, R213 ;  /* 0x000000ffff047224 */ /* 0x000fe400078e00d5 */
[----:B------:R-:W-:Y:S01]  /*f200*/  STL.64 [R1+0xc8], R170 ;  /* 0x0000c8aa01007387 */ /* 0x000fe20000100a00 */
[----:B------:R-:W-:Y:S01]  /*f210*/  MOV R7, R210 ;  /* 0x000000d200077202 */ /* 0x000fe20000000f00 */
[----:B------:R-:W-:Y:S02]  /*f220*/  IMAD.MOV.U32 R6, RZ, RZ, R211 ;  /* 0x000000ffff067224 */ /* 0x000fe400078e00d3 */
[----:B------:R0:W-:Y:S01]  /*f230*/  STL [R1+0xd0], R172 ;  /* 0x0000d0ac01007387 */ /* 0x0001e20000100800 */
[----:B------:R-:W-:Y:S01]  /*f240*/  MOV R9, R208 ;  /* 0x000000d000097202 */ /* 0x000fe20000000f00 */
[----:B------:R-:W-:-:S02]  /*f250*/  IMAD.MOV.U32 R8, RZ, RZ, R209 ;  /* 0x000000ffff087224 */ /* 0x000fc400078e00d1 */
[----:B------:R-:W2:Y:S01]  /*f260*/  LDL.LU.64 R214, [R1+0x750] ;  /* 0x0007500001d67983 */ /* 0x000ea20000300a00 */
[----:B------:R-:W-:Y:S01]  /*f270*/  MOV R11, R206 ;  /* 0x000000ce000b7202 */ /* 0x000fe20000000f00 */
[----:B------:R-:W-:Y:S02]  /*f280*/  IMAD.MOV.U32 R10, RZ, RZ, R207 ;  /* 0x000000ffff0a7224 */ /* 0x000fe400078e00cf */
[----:B------:R-:W2:Y:S01]  /*f290*/  LDL.LU.64 R212, [R1+0x748] ;  /* 0x0007480001d47983 */ /* 0x000ea20000300a00 */
[----:B------:R-:W-:Y:S01]  /*f2a0*/  MOV R13, R204 ;  /* 0x000000cc000d7202 */ /* 0x000fe20000000f00 */
[----:B------:R-:W-:Y:S02]  /*f2b0*/  IMAD.MOV.U32 R12, RZ, RZ, R205 ;  /* 0x000000ffff0c7224 */ /* 0x000fe400078e00cd */
[----:B------:R-:W2:Y:S01]  /*f2c0*/  LDL.LU.64 R210, [R1+0x740] ;  /* 0x0007400001d27983 */ /* 0x000ea20000300a00 */
        /* <DEDUP_REMOVED lines=45> */
[----:B------:R-:W-:-:S03]  /*f5a0*/  IMAD.MOV.U32 R19, RZ, RZ, R173 ;  /* 0x000000ffff137224 */ /* 0x000fc600078e00ad */
        /* <DEDUP_REMOVED lines=275> */
[----:B------:R-:W-:Y:S01]  /*106e0*/  UMOV UR8, UR12 ;  /* 0x0000000c00087c82 */ /* 0x000fe20008000000 */
[----:B------:R-:W-:Y:S01]  /*106f0*/  MOV R235, R2 ;  /* 0x0000000200eb7202 */ /* 0x000fe20000000f00 */
[----:B------:R-:W-:Y:S01]  /*10700*/  UMOV UR9, UR13 ;  /* 0x0000000d00097c82 */ /* 0x000fe20008000000 */
[----:B------:R0:W5:Y:S04]  /*10710*/  LDL.LU R19, [R1+0x450] ;  /* 0x0004500001137983 */ /* 0x0001680000300800 */
[----:B------:R0:W5:Y:S04]  /*10720*/  LDL.LU R18, [R1+0x44c] ;  /* 0x00044c0001127983 */ /* 0x0001680000300800 */
[----:B------:R0:W5:Y:S04]  /*10730*/  LDL.LU R17, [R1+0x448] ;  /* 0x0004480001117983 */ /* 0x0001680000300800 */
[----:B------:R0:W5:Y:S04]  /*10740*/  LDL.LU R16, [R1+0x444] ;  /* 0x0004440001107983 */ /* 0x0001680000300800 */
[----:B------:R0:W5:Y:S01]  /*10750*/  LDL.LU R0, [R1+0x440] ;  /* 0x0004400001007983 */ /* 0x0001620000300800 */
[----:B------:R-:W-:-:S02]  /*10760*/  WARPGROUP.DEPBAR.LE gsb0, 0x0 ;  /* 0x00008000000079c5 */ /* 0x000fc40000010000 */
        /* <DEDUP_REMOVED lines=90> */
[----:B------:R-:W-:Y:S01]  /*10d10*/  BPT.TRAP 0x1 ;  /* 0x000000040000795c */ /* 0x000fe20000300000 */
.L_x_27:
[----:B------:R-:W2:Y:S01]  /*10d20*/  LDL R3, [R1+0x300] ;  /* 0x0003000001037983 */ /* 0x000ea20000100800 */
[----:B-----5:R-:W-:Y:S01]  /*10d30*/  ISETP.NE.AND P1, PT, R19, RZ, PT ;  /* 0x000000ff1300720c */ /* 0x020fe20003f25270 */
[----:B------:R-:W-:Y:S01]  /*10d40*/  IMAD.U32 R2, RZ, RZ, UR6 ;  /* 0x00000006ff027e24 */ /* 0x000fe2000f8e00ff */
[----:B------:R-:W-:-:S11]  /*10d50*/  UISETP.GT.U32.AND UP0, UPT, UR38, 0x1, UPT ;  /* 0x000000012600788c */ /* 0x000fd6000bf04070 */
[----:B------:R-:W-:-:S05]  /*10d60*/  @P1 LEA R2, R2, R0, 0x3 ;  /* 0x0000000002021211 */ /* 0x000fca00078e18ff */
[----:B------:R-:W-:-:S05]  /*10d70*/  @P1 VIADD R2, R2, 0x10 ;  /* 0x0000001002021836 */ /* 0x000fca0000000000 */
[----:B--2---:R-:W-:-:S04]  /*10d80*/  @P1 PRMT R2, R3, 0x654, R2 ;  /* 0x0000065403021816 */ /* 0x004fc80000000002 */
[----:B------:R1:W-:Y:S01]  /*10d90*/  @P1 SYNCS.ARRIVE.TRANS64.RED.A1T0 RZ, [R2+URZ], RZ ;  /* 0x000000ff02ff19a7 */ /* 0x0003e2000810043f */
[----:B------:R-:W-:-:S13]  /*10da0*/  PLOP3.LUT P1, PT, PT, PT, UP0, 0x80, 0x0 ;  /* 0x000000000000781c */ /* 0x000fda0003f2f008 */
[----:B-1----:R-:W-:Y:S05]  /*10db0*/  @P1 BRA `(.L_x_28) ;  /* 0x0000000000041947 */ /* 0x002fea0003800000 */
[----:B------:R-:W-:Y:S01]  /*10dc0*/  BPT.TRAP 0x1 ;  /* 0x000000040000795c */ /* 0x000fe20000300000 */
.L_x_28:
[----:B------:R-:W-:Y:S02]  /*10dd0*/  UISETP.GT.AND UP2, UPT, UR16, 0x1, UPT ;  /* 0x000000011000788c */ /* 0x000fe4000bf44270 */
[----:B------:R-:W-:Y:S02]  /*10de0*/  UIADD3 UR5, UR5, 0x1, URZ ;  /* 0x0000000105057890 */ /* 0x000fe4000fffe03f */
[----:B------:R-:W-:Y:S02]  /*10df0*/  UIADD3 UR6, UR6, 0x1, URZ ;  /* 0x0000000106067890 */ /* 0x000fe4000fffe03f */
[----:B------:R-:W-:Y:S01]  /*10e00*/  PLOP3.LUT P1, PT, PT, PT, UP2, 0x80, 0x0 ;  /* 0x000000000000781c */ /* 0x000fe20003f2f028 */
[----:B------:R-:W-:Y:S02]  /*10e10*/  UISETP.NE.AND UP0, UPT, UR5, 0x2, UPT ;  /* 0x000000020500788c */ /* 0x000fe4000bf05270 */
[----:B------:R-:W-:Y:S02]  /*10e20*/  UIADD3 UR8, UR16, -0x1, URZ ;  /* 0xffffffff10087890 */ /* 0x000fe4000fffe03f */
[----:B------:R-:W-:-:S02]  /*10e30*/  UISETP.NE.AND UP1, UPT, UR6, 0x2, UPT ;  /* 0x000000020600788c */ /* 0x000fc4000bf25270 */
[----:B------:R-:W-:Y:S02]  /*10e40*/  USEL UR9, URZ, 0x1, UP0 ;  /* 0x000000013f097887 */ /* 0x000fe40008000000 */
[----:B------:R-:W-:Y:S02]  /*10e50*/  USEL UR5, UR5, URZ, UP0 ;  /* 0x0000003f05057287 */ /* 0x000fe40008000000 */
[----:B------:R-:W-:Y:S02]  /*10e60*/  USEL UR6, UR6, URZ, UP1 ;  /* 0x0000003f06067287 */ /* 0x000fe40008800000 */
[----:B------:R-:W-:Y:S01]  /*10e70*/  ULOP3.LUT UR7, UR7, UR9, URZ, 0x3c, !UPT ;  /* 0x0000000907077292 */ /* 0x000fe2000f8e3c3f */
[----:B------:R-:W-:Y:S01]  /*10e80*/  UMOV UR16, UR8 ;  /* 0x0000000800107c82 */ /* 0x000fe20008000000 */
[----:B------:R-:W-:Y:S10]  /*10e90*/  @P1 BRA `(.L_x_29) ;  /* 0xffffff7c00901947 */ /* 0x000ff4000383ffff */
.L_x_22:
[----:B-----5:R-:W1:Y:S02]  /*10ea0*/  LDC R2, c[0x0][0x28c] ;  /* 0x0000a300ff027b82 */ /* 0x020e640000000800 */
[----:B-1----:R-:W-:-:S13]  /*10eb0*/  ISETP.GE.AND P1, PT, R2, 0x1, PT ;  /* 0x000000010200780c */ /* 0x002fda0003f26270 */
[----:B------:R-:W-:Y:S05]  /*10ec0*/  @!P1 BRA `(.L_x_30) ;  /* 0x0000000000489947 */ /* 0x000fea0003800000 */
[----:B------:R-:W-:Y:S05]  /*10ed0*/  @!P0 BRA `(.L_x_31) ;  /* 0x0000000000048947 */ /* 0x000fea0003800000 */
[----:B------:R-:W-:Y:S01]  /*10ee0*/  BPT.TRAP 0x1 ;  /* 0x000000040000795c */ /* 0x000fe20000300000 */
.L_x_31:
[----:B------:R-:W2:Y:S01]  /*10ef0*/  LDL R3, [R1+0x300] ;  /* 0x0003000001037983 */ /* 0x000ea20000100800 */
[----:B------:R-:W-:Y:S01]  /*10f00*/  ISETP.NE.AND P0, PT, R19, RZ, PT ;  /* 0x000000ff1300720c */ /* 0x000fe20003f05270 */
[----:B------:R-:W-:-:S12]  /*10f10*/  UISETP.LT.AND UP1, UPT, UR43, 0x1, UPT ;  /* 0x000000012b00788c */ /* 0x000fd8000bf21270 */
[----:B------:R-:W-:-:S05]  /*10f20*/  VOTEU.ANY UP0, P0 ;  /* 0x00000000003f7886 */ /* 0x000fca0000000100 */
[----:B------:R-:W-:-:S04]  /*10f30*/  @UP0 USEL UR4, UR43, 0x1, UP1 ;  /* 0x000000012b040887 */ /* 0x000fc80008800000 */
[----:B------:R-:W-:Y:S02]  /*10f40*/  @UP0 UIADD3 UR4, UR37, UR43, -UR4 ;  /* 0x0000002b25040290 */ /* 0x000fe4000fffe804 */
[----:B------:R-:W-:-:S04]  /*10f50*/  UISETP.GT.U32.AND UP0, UPT, UR38, 0x1, UPT ;  /* 0x000000012600788c */ /* 0x000fc8000bf04070 */
[----:B------:R-:W-:-:S05]  /*10f60*/  MOV R2, UR4 ;  /* 0x0000000400027c02 */ /* 0x000fca0008000f00 */
[----:B------:R-:W-:-:S05]  /*10f70*/  @P0 IMAD.SHL.U32 R2, R2, 0x8, RZ ;  /* 0x0000000802020824 */ /* 0x000fca00078e00ff */
[----:B------:R-:W-:-:S04]  /*10f80*/  @P0 LOP3.LUT R2, R2, 0x8, RZ, 0xc0, !PT ;  /* 0x0000000802020812 */ /* 0x000fc800078ec0ff */
[----:B------:R-:W-:-:S04]  /*10f90*/  @P0 IADD3 R0, R0, 0x10, R2 ;  /* 0x0000001000000810 */ /* 0x000fc80007ffe002 */
[----:B--2---:R-:W-:-:S04]  /*10fa0*/  @P0 PRMT R0, R3, 0x654, R0 ;  /* 0x0000065403000816 */ /* 0x004fc80000000000 */
[----:B------:R1:W-:Y:S01]  /*10fb0*/  @P0 SYNCS.ARRIVE.TRANS64.RED.A1T0 RZ, [R0+URZ], RZ ;  /* 0x000000ff00ff09a7 */ /* 0x0003e2000810043f */
[----:B------:R-:W-:-:S13]  /*10fc0*/  PLOP3.LUT P0, PT, PT, PT, UP0, 0x80, 0x0 ;  /* 0x000000000000781c */ /* 0x000fda0003f0f008 */
[----:B-1----:R-:W-:Y:S05]  /*10fd0*/  @P0 BRA `(.L_x_30) ;  /* 0x0000000000040947 */ /* 0x002fea0003800000 */
[----:B------:R-:W-:Y:S01]  /*10fe0*/  BPT.TRAP 0x1 ;  /* 0x000000040000795c */ /* 0x000fe20000300000 */
.L_x_30:
[----:B------:R-:W1:Y:S01]  /*10ff0*/  S2R R6, SR_TID.X ;  /* 0x0000000000067919 */ /* 0x000e620000002100 */
[----:B------:R-:W-:Y:S02]  /*11000*/  UIMAD UR41, UR41, 0x180, URZ ;  /* 0x00000180292978a4 */ /* 0x000fe4000f8e023f */
[----:B------:R-:W-:Y:S01]  /*11010*/  USHF.R.S32.HI UR10, URZ, 0x1f, UR42 ;  /* 0x0000001f3f0a7899 */ /* 0x000fe2000801142a */
[----:B------:R-:W-:Y:S01]  /*11020*/  ULDC.64 UR6, c[0x0][0x5d0] ;  /* 0x0001740000067ab9 */ /* 0x000fe20000000a00 */
[----:B------:R-:W-:Y:S02]  /*11030*/  UIADD3 UR37, UR43, UR37, URZ ;  /* 0x000000252b257290 */ /* 0x000fe4000fffe03f */
[----:B------:R-:W-:Y:S01]  /*11040*/  MOV R14, UR41 ;  /* 0x00000029000e7c02 */ /* 0x000fe20008000f00 */
[----:B------:R-:W-:Y:S02]  /*11050*/  UIMAD UR4, UR10, UR6, URZ ;  /* 0x000000060a0472a4 */ /* 0x000fe4000f8e023f */
[----:B------:R-:W-:Y:S01]  /*11060*/  IMAD.U32 R4, RZ, RZ, UR6 ;  /* 0x00000006ff047e24 */ /* 0x000fe2000f8e00ff */
[----:B------:R-:W-:-:S02]  /*11070*/  UIMAD.WIDE UR8, UR40, 0x100, URZ ;  /* 0x00000100280878a5 */ /* 0x000fc4000f8e023f */
[----:B------:R-:W-:Y:S01]  /*11080*/  UIMAD UR4, UR42, UR7, UR4 ;  /* 0x000000072a0472a4 */ /* 0x000fe2000f8e0204 */
[----:B------:R-:W-:Y:S01]  /*11090*/  ULDC UR6, c[0x0][0x288] ;  /* 0x0000a20000067ab9 */ /* 0x000fe20000000800 */
[----:B------:R-:W-:Y:S02]  /*110a0*/  USHF.L.U32 UR40, UR40, 0x8, URZ ;  /* 0x0000000828287899 */ /* 0x000fe4000800063f */
[----:B------:R-:W-:Y:S01]  /*110b0*/  UISETP.GE.AND UP1, UPT, UR41, UR6, UPT ;  /* 0x000000062900728c */ /* 0x000fe2000bf26270 */
[----:B------:R-:W-:Y:S01]  /*110c0*/  ULDC UR5, c[0x0][0x284] ;  /* 0x0000a10000057ab9 */ /* 0x000fe20000000800 */
[----:B------:R-:W-:Y:S01]  /*110d0*/  UISETP.GT.U32.AND UP0, UPT, UR37, 0x1, UPT ;  /* 0x000000012500788c */ /* 0x000fe2000bf04070 */
[----:B0-----:R-:W-:Y:S01]  /*110e0*/  IMAD.U32 R222, RZ, RZ, UR5 ;  /* 0x00000005ffde7e24 */ /* 0x001fe2000f8e00ff */
[----:B------:R-:W-:Y:S02]  /*110f0*/  UISETP.GE.OR UP1, UPT, UR40, UR5, UP1 ;  /* 0x000000052800728c */ /* 0x000fe40008f26670 */
[----:B------:R-:W-:-:S04]  /*11100*/  UISETP.LT.U32.AND UP0, UPT, UR43, 0x2, UP0 ;  /* 0x000000022b00788c */ /* 0x000fc80008701070 */
[----:B------:R-:W-:Y:S01]  /*11110*/  PLOP3.LUT P0, PT, PT, PT, UP1, 0x80, 0x0 ;  /* 0x000000000000781c */ /* 0x000fe20003f0f018 */
[----:B------:R-:W-:Y:S01]  /*11120*/  USEL UR5, URZ, 0x1, !UP0 ;  /* 0x000000013f057887 */ /* 0x000fe2000c000000 */
[----:B-1----:R-:W-:Y:S01]  /*11130*/  IMAD.SHL.U32 R15, R6, 0x2, RZ ;  /* 0x00000002060f7824 */ /* 0x002fe200078e00ff */
[--C-:B------:R-:W-:Y:S02]  /*11140*/  SHF.R.U32.HI R2, RZ, 0x7, R6.reuse ;  /* 0x00000007ff027819 */ /* 0x100fe40000011606 */
[----:B------:R-:W-:Y:S02]  /*11150*/  SHF.R.U32.HI R0, RZ, 0x2, R6 ;  /* 0x00000002ff007819 */ /* 0x000fe40000011606 */
[----:B------:R-:W-:Y:S02]  /*11160*/  LOP3.LUT R14, R14, 0x6, R15, 0xf8, !PT ;  /* 0x000000060e0e7812 */ /* 0x000fe400078ef80f */
[----:B------:R-:W-:Y:S02]  /*11170*/  LOP3.LUT R2, R2, 0x1, RZ, 0xc0, !PT ;  /* 0x0000000102027812 */ /* 0x000fe400078ec0ff */
[----:B------:R-:W-:-:S02]  /*11180*/  SHF.R.S32.HI R15, RZ, 0x1f, R14 ;  /* 0x0000001fff0f7819 */ /* 0x000fc4000001140e */
[----:B------:R-:W-:Y:S02]  /*11190*/  LOP3.LUT R3, R6, 0x60, RZ, 0xc0, !PT ;  /* 0x0000006006037812 */ /* 0x000fe400078ec0ff */
[----:B------:R-:W-:Y:S01]  /*111a0*/  LOP3.LUT R0, R0, 0x7, RZ, 0xc0, !PT ;  /* 0x0000000700007812 */ /* 0x000fe200078ec0ff */
[----:B------:R-:W-:Y:S01]  /*111b0*/  IMAD.WIDE.U32 R4, R4, UR42, R14 ;  /* 0x0000002a04047c25 */ /* 0x000fe2000f8e000e */
[C---:B------:R-:W-:Y:S02]  /*111c0*/  SHF.L.U32 R223, R2.reuse, 0x6, RZ ;  /* 0x0000000602df7819 */ /* 0x040fe400000006ff */
[----:B------:R-:W-:Y:S02]  /*111d0*/  SHF.R.U32.HI R3, RZ, 0x1, R3 ;  /* 0x00000001ff037819 */ /* 0x000fe40000011603 */
[--C-:B------:R-:W-:Y:S02]  /*111e0*/  LOP3.LUT R223, R223, 0x40, R0.reuse, 0xe2, !PT ;  /* 0x00000040dfdf7812 */ /* 0x100fe400078ee200 */
[----:B------:R-:W-:Y:S01]  /*111f0*/  IADD3 R5, R5, UR4, RZ ;  /* 0x0000000405057c10 */ /* 0x000fe2000fffe0ff */
[----:B------:R-:W-:Y:S01]  /*11200*/  USHF.R.U32.HI UR4, URZ, 0x1, UR37 ;  /* 0x000000013f047899 */ /* 0x000fe20008011625 */
[----:B------:R-:W-:Y:S01]  /*11210*/  IADD3 R0, RZ, -R3, -R0 ;  /* 0x80000003ff007210 */ /* 0x000fe20007ffe800 */
[----:B------:R-:W-:Y:S01]  /*11220*/  ULOP3.LUT UR37, UR37, 0x1, URZ, 0xc0, !UPT ;  /* 0x0000000125257892 */ /* 0x000fe2000f8ec03f */
[----:B------:R-:W-:Y:S01]  /*11230*/  LOP3.LUT R223, R223, UR8, R3, 0xfe, !PT ;  /* 0x00000008dfdf7c12 */ /* 0x000fe2000f8efe03 */
[----:B------:R-:W-:Y:S01]  /*11240*/  ULOP3.LUT UR4, UR4, 0x1, URZ, 0xc0, !UPT ;  /* 0x0000000104047892 */ /* 0x000fe2000f8ec03f */
[----:B------:R-:W-:Y:S01]  /*11250*/  MOV R3, 0xfffffffe ;  /* 0xfffffffe00037802 */ /* 0x000fe20000000f00 */
[----:B------:R-:W-:-:S02]  /*11260*/  IMAD R0, R2, -0x40, R0 ;  /* 0xffffffc002007824 */ /* 0x000fc400078e0200 */
[----:B------:R-:W-:-:S03]  /*11270*/  UISETP.NE.U32.AND UP2, UPT, UR4, 0x1, UPT ;  /* 0x000000010400788c */ /* 0x000fc6000bf45070 */
[----:B------:R-:W-:Y:S01]  /*11280*/  IADD3 R222, R222, -UR40, R0 ;  /* 0x80000028dede7c10 */ /* 0x000fe2000fffe000 */
[----:B------:R-:W-:Y:S01]  /*11290*/  UISETP.GT.U32.AND UP2, UPT, UR43, 0x1, !UP2 ;  /* 0x000000012b00788c */ /* 0x000fe2000d744070 */
[----:B------:R-:W-:Y:S01]  /*112a0*/  LOP3.LUT R0, R6, 0x3, RZ, 0xc0, !PT ;  /* 0x0000000306007812 */ /* 0x000fe200078ec0ff */
[----:B------:R-:W-:Y:S02]  /*112b0*/  UMOV UR40, 0xffffffff ;  /* 0xffffffff00287882 */ /* 0x000fe40000000000 */
[----:B------:R-:W-:Y:S02]  /*112c0*/  USEL UR4, URZ, 0x1, !UP2 ;  /* 0x000000013f047887 */ /* 0x000fe4000d000000 */
[----:B------:R-:W-:Y:S02]  /*112d0*/  IMAD R0, R0, R3, UR6 ;  /* 0x0000000600007e24 */ /* 0x000fe4000f8e0203 */
[----:B------:R-:W-:Y:S02]  /*112e0*/  ULOP3.LUT UR36, UR4, UR36, UR5, 0x96, !UPT ;  /* 0x0000002404247292 */ /* 0x000fe4000f8e9605 */
[----:B------:R-:W-:Y:S01]  /*112f0*/  VIADD R0, R0, -UR41 ;  /* 0x8000002900007c36 */ /* 0x000fe20008000000 */
[----:B------:R-:W-:Y:S09]  /*11300*/  @P0 BRA `(.L_x_32) ;  /* 0x0000013800f80947 */ /* 0x000ff20003800000 */
[----:B------:R-:W0:Y:S01]  /*11310*/  LDC.64 R2, c[0x0][0x5c8] ;  /* 0x00017200ff027b82 */ /* 0x000e220000000a00 */
[----:B------:R-:W-:Y:S01]  /*11320*/  ULDC.64 UR4, c[0x0][0x5c0] ;  /* 0x0001700000047ab9 */ /* 0x000fe20000000a00 */
[----:B------:R-:W-:Y:S01]  /*11330*/  BSSY B0, `(.L_x_32) ;  /* 0x00013bb000007945 */ /* 0x000fe20003800000 */
[C---:B0-----:R-:W-:Y:S01]  /*11340*/  IMAD R6, R2.reuse, UR9, RZ ;  /* 0x0000000902067c24 */ /* 0x041fe2000f8e02ff */
[----:B------:R-:W-:Y:S01]  /*11350*/  SHF.L.U64.HI R9, R2, 0x3, R3 ;  /* 0x0000000302097819 */ /* 0x000fe20000010203 */
[----:B------:R-:W-:-:S04]  /*11360*/  IMAD.WIDE.U32 R4, R223, R2, R4 ;  /* 0x00000002df047225 */ /* 0x000fc800078e0004 */
[----:B------:R-:W-:Y:S01]  /*11370*/  IMAD R6, R223, R3, R6 ;  /* 0x00000003df067224 */ /* 0x000fe200078e0206 */
[----:B------:R-:W-:Y:S01]  /*11380*/  IADD3 R4, P0, R4, UR4, RZ ;  /* 0x0000000404047c10 */ /* 0x000fe2000ff1e0ff */
[----:B------:R-:W-:-:S03]  /*11390*/  IMAD.SHL.U32 R8, R2, 0x8, RZ ;  /* 0x0000000802087824 */ /* 0x000fc600078e00ff */
[----:B------:R-:W-:Y:S02]  /*113a0*/  IADD3 R6, R5, R6, RZ ;  /* 0x0000000605067210 */ /* 0x000fe40007ffe0ff */
[-C--:B------:R-:W-:Y:S02]  /*113b0*/  IADD3 R10, P1, R8, R4.reuse, RZ ;  /* 0x00000004080a7210 */ /* 0x080fe40007f3e0ff */
[----:B------:R-:W-:Y:S02]  /*113c0*/  IADD3.X R5, R6, UR5, RZ, P0, !PT ;  /* 0x0000000506057c10 */ /* 0x000fe400087fe4ff */
[C---:B------:R-:W-:Y:S02]  /*113d0*/  LEA R6, P0, R2.reuse, R4, 0x7 ;  /* 0x0000000402067211 */ /* 0x040fe400078038ff */
[-C--:B------:R-:W-:Y:S02]  /*113e0*/  IADD3.X R11, R9, R5.reuse, RZ, P1, !PT ;  /* 0x00000005090b7210 */ /* 0x080fe40000ffe4ff */
[----:B------:R-:W-:-:S02]  /*113f0*/  LEA.HI.X R7, R2, R5, R3, 0x7, P0 ;  /* 0x0000000502077211 */ /* 0x000fc400000f3c03 */
[----:B------:R-:W-:Y:S02]  /*11400*/  ISETP.NE.AND P0, PT, R18, RZ, PT ;  /* 0x000000ff1200720c */ /* 0x000fe40003f05270 */
[----:B------:R-:W-:-:S05]  /*11410*/  IADD3 R8, P2, R8, R6, RZ ;  /* 0x0000000608087210 */ /* 0x000fca0007f5e0ff */
[----:B------:R-:W-:-:S06]  /*11420*/  IMAD.X R9, R9, 0x1, R7, P2 ;  /* 0x0000000109097824 */ /* 0x000fcc00010e0607 */
[----:B------:R-:W-:Y:S05]  /*11430*/  @!P0 BRA `(.L_x_33) ;  /* 0x000000e400988947 */ /* 0x000fea0003800000 */
[----:B------:R-:W0:Y:S01]  /*11440*/  LDC.64 R12, c[0x0][0x5b0] ;  /* 0x00016c00ff0c7b82 */ /* 0x000e220000000a00 */
[----:B------:R-:W-:Y:S01]  /*11450*/  ULDC.64 UR6, c[0x0][0x5b8] ;  /* 0x00016e0000067ab9 */ /* 0x000fe20000000a00 */
[----:B------:R-:W-:Y:S01]  /*11460*/  ISETP.GE.AND P3, PT, R222, 0x1, PT ;  /* 0x00000001de00780c */ /* 0x000fe20003f66270 */
[----:B------:R-:W-:Y:S02]  /*11470*/  UIMAD UR4, UR10, UR6, URZ ;  /* 0x000000060a0472a4 */ /* 0x000fe4000f8e023f */
[----:B------:R-:W-:Y:S01]  /*11480*/  MOV R220, UR6 ;  /* 0x0000000600dc7c02 */ /* 0x000fe20008000f00 */
[----:B------:R-:W-:Y:S01]  /*11490*/  BSSY B1, `(.L_x_34) ;  /* 0x000000e000017945 */ /* 0x000fe20003800000 */
[----:B------:R-:W-:Y:S01]  /*114a0*/  ISETP.LT.OR P1, PT, R0, 0x1, !P3 ;  /* 0x000000010000780c */ /* 0x000fe20005f21670 */
[----:B------:R-:W-:Y:S01]  /*114b0*/  UIMAD UR4, UR42, UR7, UR4 ;  /* 0x000000072a0472a4 */ /* 0x000fe2000f8e0204 */
[----:B------:R-:W1:Y:S01]  /*114c0*/  LDC.64 R216, c[0x0][0x5a8] ;  /* 0x00016a00ffd87b82 */ /* 0x000e620000000a00 */
[----:B------:R-:W-:-:S04]  /*114d0*/  IMAD.WIDE.U32 R220, R220, UR42, R14 ;  /* 0x0000002adcdc7c25 */ /* 0x000fc8000f8e000e */
[----:B------:R-:W-:Y:S01]  /*114e0*/  VIADD R219, R221, UR4 ;  /* 0x00000004dddb7c36 */ /* 0x000fe20008000000 */
[----:B------:R-:W-:Y:S01]  /*114f0*/  MOV R218, R220 ;  /* 0x000000dc00da7202 */ /* 0x000fe20000000f00 */
[----:B0-----:R-:W-:-:S04]  /*11500*/  IMAD R224, R12, UR9, RZ ;  /* 0x000000090ce07c24 */ /* 0x001fc8000f8e02ff */
[----:B------:R-:W-:-:S04]  /*11510*/  IMAD.WIDE.U32 R2, R223, R12, R218 ;  /* 0x0000000cdf027225 */ /* 0x000fc800078e00da */
[----:B------:R-:W-:Y:S01]  /*11520*/  IMAD R224, R223, R13, R224 ;  /* 0x0000000ddfe07224 */ /* 0x000fe200078e02e0 */
[----:B-1----:R-:W-:-:S04]  /*11530*/  IADD3 R22, P0, R2, R216, RZ ;  /* 0x000000d802167210 */ /* 0x002fc80007f1e0ff */
[----:B------:R-:W-:Y:S01]  /*11540*/  IADD3.X R23, R217, R3, R224, P0, !PT ;  /* 0x00000003d9177210 */ /* 0x000fe200007fe4e0 */
[----:B------:R-:W-:Y:S08]  /*11550*/  @P1 BRA `(.L_x_35) ;  /* 0x0000000000041947 */ /* 0x000ff00003800000 */
[----:B------:R0:W5:Y:S02]  /*11560*/  LDG.E.U8 R16, desc[UR46][R22.64] ;  /* 0x0000002e16107981 */ /* 0x000164000c1e1100 */
.L_x_35:
[----:B------:R-:W-:Y:S05]  /*11570*/  BSYNC B1 ;  /* 0x0000000000017941 */ /* 0x000fea0003800000 */
.L_x_34:
[----:B------:R-:W2:Y:S01]  /*11580*/  LDL.LU R3, [R1+0x180] ;  /* 0x0001800001037983 */ /* 0x000ea20000300800 */
[----:B-----5:R-:W-:Y:S01]  /*11590*/  LOP3.LUT R2, R16, 0xffff, RZ, 0xc0, !PT ;  /* 0x0000ffff10027812 */ /* 0x020fe200078ec0ff */
[----:B------:R-:W-:Y:S01]  /*115a0*/  BSSY B1, `(.L_x_36) ;  /* 0x000000a000017945 */ /* 0x000fe20003800000 */
[----:B------:R-:W-:Y:S02]  /*115b0*/  ISETP.LT.OR P0, PT, R0, 0x2, !P3 ;  /* 0x000000020000780c */ /* 0x000fe40005f01670 */
[----:B------:R-:W-:-:S05]  /*115c0*/  PRMT R2, R2, 0x8880, RZ ;  /* 0x0000888002027816 */ /* 0x000fca00000000ff */
[----:B------:R-:W-:-:S04]  /*115d0*/  IMAD R2, R2, R18, RZ ;  /* 0x0000001202027224 */ /* 0x000fc800078e02ff */
[----:B--2---:R-:W-:-:S05]  /*115e0*/  @!P1 IMAD R3, R3, R17, R2 ;  /* 0x0000001103039224 */ /* 0x004fca00078e0202 */
[----:B------:R1:W-:Y:S01]  /*115f0*/  @!P1 STG.E.U8 desc[UR46][R4.64], R3 ;  /* 0x0000000304009986 */ /* 0x0003e2000c10112e */
[----:B------:R-:W-:Y:S05]  /*11600*/  @P0 BRA `(.L_x_37) ;  /* 0x00000000000c0947 */ /* 0x000fea0003800000 */
[----:B------:R-:W2:Y:S02]  /*11610*/  LDG.E.U8 R16, desc[UR46][R22.64+0x1] ;  /* 0x0000012e16107981 */ /* 0x000ea4000c1e1100 */
[----:B--2---:R-:W-:-:S05]  /*11620*/  PRMT R2, R16, 0x8880, RZ ;  /* 0x0000888010027816 */ /* 0x004fca00000000ff */
[----:B------:R-:W-:-:S07]  /*11630*/  IMAD R2, R2, R18, RZ ;  /* 0x0000001202027224 */ /* 0x000fce00078e02ff */
.L_x_37:
[----:B------:R-:W-:Y:S05]  /*11640*/  BSYNC B1 ;  /* 0x0000000000017941 */ /* 0x000fea0003800000 */
.L_x_36:
[----:B-1----:R-:W2:Y:S01]  /*11650*/  LDL.LU R3, [R1+0x184] ;  /* 0x0001840001037983 */ /* 0x002ea20000300800 */
[----:B------:R-:W-:Y:S01]  /*11660*/  ISETP.GE.AND P2, PT, R222, 0x9, PT ;  /* 0x00000009de00780c */ /* 0x000fe20003f46270 */
[C---:B------:R-:W-:Y:S01]  /*11670*/  IMAD.SHL.U32 R14, R12.reuse, 0x8, RZ ;  /* 0x000000080c0e7824 */ /* 0x040fe200078e00ff */
[----:B------:R-:W-:Y:S01]  /*11680*/  SHF.L.U64.HI R15, R12, 0x3, R13 ;  /* 0x000000030c0f7819 */ /* 0x000fe2000001020d */
[----:B------:R-:W-:Y:S01]  /*11690*/  BSSY B1, `(.L_x_38) ;  /* 0x0000010000017945 */ /* 0x000fe20003800000 */
[C---:B------:R-:W-:Y:S02]  /*116a0*/  ISETP.LT.OR P4, PT, R0.reuse, 0x1, !P2 ;  /* 0x000000010000780c */ /* 0x040fe40005781670 */
[----:B------:R-:W-:Y:S01]  /*116b0*/  ISETP.LT.OR P1, PT, R0, 0x2, !P2 ;  /* 0x000000020000780c */ /* 0x000fe20005721670 */
[----:B------:R-:W-:-:S05]  /*116c0*/  IMAD.WIDE.U32 R20, R223, R12, R14 ;  /* 0x0000000cdf147225 */ /* 0x000fca00078e000e */
[----:B------:R-:W-:Y:S02]  /*116d0*/  IADD3 R224, R224, R21, RZ ;  /* 0x00000015e0e07210 */ /* 0x000fe40007ffe0ff */
[----:B------:R-:W-:-:S04]  /*116e0*/  IADD3 R20, P5, P6, R220, R216, R20 ;  /* 0x000000d8dc147210 */ /* 0x000fc80007ebe014 */
[----:B------:R-:W-:Y:S02]  /*116f0*/  IADD3.X R21, R219, R217, R224, P5, P6 ;  /* 0x000000d9db157210 */ /* 0x000fe40002fec4e0 */
[C---:B------:R-:W-:Y:S02]  /*11700*/  ISETP.LT.OR P5, PT, R0.reuse, 0xa, !P3 ;  /* 0x0000000a0000780c */ /* 0x040fe40005fa1670 */
[----:B------:R-:W-:Y:S01]  /*11710*/  ISETP.LT.OR P6, PT, R0, 0x9, !P2 ;  /* 0x000000090000780c */ /* 0x000fe200057c1670 */
[----:B--2---:R-:W-:-:S05]  /*11720*/  @!P0 IMAD R3, R3, R17, R2 ;  /* 0x0000001103038224 */ /* 0x004fca00078e0202 */
[----:B------:R1:W-:Y:S01]  /*11730*/  @!P0 STG.E.U8 desc[UR46][R4.64+0x1], R3 ;  /* 0x0000010304008986 */ /* 0x0003e2000c10112e */
[----:B------:R-:W-:Y:S01]  /*11740*/  ISETP.LT.OR P0, PT, R0, 0x9, !P3 ;  /* 0x000000090000780c */ /* 0x000fe20005f01670 */
[----:B------:R-:W-:-:S12]  /*11750*/  @P4 BRA `(.L_x_39) ;  /* 0x00000000000c4947 */ /* 0x000fd80003800000 */
[----:B------:R-:W2:Y:S02]  /*11760*/  LDG.E.U8 R16, desc[UR46][R20.64] ;  /* 0x0000002e14107981 */ /* 0x000ea4000c1e1100 */
[----:B--2---:R-:W-:-:S05]  /*11770*/  PRMT R2, R16, 0x8880, RZ ;  /* 0x0000888010027816 */ /* 0x004fca00000000ff */
[----:B------:R-:W-:-:S07]  /*11780*/  IMAD R2, R2, R18, RZ ;  /* 0x0000001202027224 */ /* 0x000fce00078e02ff */
.L_x_39:
[----:B------:R-:W-:Y:S05]  /*11790*/  BSYNC B1 ;  /* 0x0000000000017941 */ /* 0x000fea0003800000 */
.L_x_38:
[----:B-1----:R-:W2:Y:S01]  /*117a0*/  LDL.LU R3, [R1+0x188] ;  /* 0x0001880001037983 */ /* 0x002ea20000300800 */
[----:B------:R-:W-:Y:S01]  /*117b0*/  BSSY B1, `(.L_x_40) ;  /* 0x0000007000017945 */ /* 0x000fe20003800000 */
[----:B--2---:R-:W-:-:S05]  /*117c0*/  @!P4 IMAD R3, R3, R17, R2 ;  /* 0x000000110303c224 */ /* 0x004fca00078e0202 */
[----:B------:R1:W-:Y:S01]  /*117d0*/  @!P4 STG.E.U8 desc[UR46][R10.64], R3 ;  /* 0x000000030a00c986 */ /* 0x0003e2000c10112e */
[----:B------:R-:W-:Y:S05]  /*117e0*/  @P1 BRA `(.L_x_41) ;  /* 0x00000000000c1947 */ /* 0x000fea0003800000 */
[----:B------:R-:W2:Y:S02]  /*117f0*/  LDG.E.U8 R16, desc[UR46][R20.64+0x1] ;  /* 0x0000012e14107981 */ /* 0x000ea4000c1e1100 */
[----:B--2---:R-:W-:-:S05]  /*11800*/  PRMT R2, R16, 0x8880, RZ ;  /* 0x0000888010027816 */ /* 0x004fca00000000ff */
[----:B------:R-:W-:-:S07]  /*11810*/  IMAD R2, R2, R18, RZ ;  /* 0x0000001202027224 */ /* 0x000fce00078e02ff */
.L_x_41:
[----:B------:R-:W-:Y:S05]  /*11820*/  BSYNC B1 ;  /* 0x0000000000017941 */ /* 0x000fea0003800000 */
.L_x_40:
        /* <DEDUP_REMOVED lines=8> */
.L_x_43:
[----:B------:R-:W-:Y:S05]  /*118b0*/  BSYNC B1 ;  /* 0x0000000000017941 */ /* 0x000fea0003800000 */
.L_x_42:
        /* <DEDUP_REMOVED lines=8> */
.L_x_45:
[----:B------:R-:W-:Y:S05]  /*11940*/  BSYNC B1 ;  /* 0x0000000000017941 */ /* 0x000fea0003800000 */
.L_x_44:
        /* <DEDUP_REMOVED lines=8> */
.L_x_47:
[----:B------:R-:W-:Y:S05]  /*119d0*/  BSYNC B1 ;  /* 0x0000000000017941 */ /* 0x000fea0003800000 */
.L_x_46:
[----:B-1----:R-:W2:Y:S01]  /*119e0*/  LDL.LU R3, [R1+0x198] ;  /* 0x0001980001037983 */ /* 0x002ea20000300800 */
[C---:B------:R-:W-:Y:S01]  /*119f0*/  ISETP.LT.OR P0, PT, R0.reuse, 0xa, !P2 ;  /* 0x0000000a0000780c */ /* 0x040fe20005701670 */
[----:B------:R-:W-:Y:S01]  /*11a00*/  BSSY B1, `(.L_x_48) ;  /* 0x000000b000017945 */ /* 0x000fe20003800000 */
[C---:B------:R-:W-:Y:S02]  /*11a10*/  ISETP.LT.OR P1, PT, R0.reuse, 0x11, !P3 ;  /* 0x000000110000780c */ /* 0x040fe40005f21670 */
        /* <DEDUP_REMOVED lines=9> */
.L_x_49:
[----:B------:R-:W-:Y:S05]  /*11ab0*/  BSYNC B1 ;  /* 0x0000000000017941 */ /* 0x000fea0003800000 */
.L_x_48:
        /* <DEDUP_REMOVED lines=8> */
.L_x_51:
[----:B------:R-:W-:Y:S05]  /*11b40*/  BSYNC B1 ;  /* 0x0000000000017941 */ /* 0x000fea0003800000 */
.L_x_50:
        /* <DEDUP_REMOVED lines=8> */
.L_x_53:
[----:B------:R-:W-:Y:S05]  /*11bd0*/  BSYNC B1 ;  /* 0x0000000000017941 */ /* 0x000fea0003800000 */
.L_x_52:
        /* <DEDUP_REMOVED lines=8> */
.L_x_55:
[----:B------:R-:W-:Y:S05]  /*11c60*/  BSYNC B1 ;  /* 0x0000000000017941 */ /* 0x000fea0003800000 */
.L_x_54:
        /* <DEDUP_REMOVED lines=8> */
.L_x_57:
[----:B------:R-:W-:Y:S05]  /*11cf0*/  BSYNC B1 ;  /* 0x0000000000017941 */ /* 0x000fea0003800000 */
.L_x_56:
        /* <DEDUP_REMOVED lines=13> */
.L_x_59:
[----:B------:R-:W-:Y:S05]  /*11dd0*/  BSYNC B1 ;  /* 0x0000000000017941 */ /* 0x000fea0003800000 */
.L_x_58:
        /* <DEDUP_REMOVED lines=8> */
.L_x_61:
[----:B------:R-:W-:Y:S05]  /*11e60*/  BSYNC B1 ;  /* 0x0000000000017941 */ /* 0x000fea0003800000 */
.L_x_60:
        /* <DEDUP_REMOVED lines=8> */
.L_x_63:
[----:B------:R-:W-:Y:S05]  /*11ef0*/  BSYNC B1 ;  /* 0x0000000000017941 */ /* 0x000fea0003800000 */
.L_x_62:
        /* <DEDUP_REMOVED lines=8> */
.L_x_65:
[----:B------:R-:W-:Y:S05]  /*11f80*/  BSYNC B1 ;  /* 0x0000000000017941 */ /* 0x000fea0003800000 */
.L_x_64:
        /* <DEDUP_REMOVED lines=8> */
.L_x_67:
[----:B------:R-:W-:Y:S05]  /*12010*/  BSYNC B1 ;  /* 0x0000000000017941 */ /* 0x000fea0003800000 */
.L_x_66:
        /* <DEDUP_REMOVED lines=13> */
.L_x_69:
[----:B------:R-:W-:Y:S05]  /*120f0*/  BSYNC B1 ;  /* 0x0000000000017941 */ /* 0x000fea0003800000 */
.L_x_68:
        /* <DEDUP_REMOVED lines=8> */
.L_x_71:
[----:B------:R-:W-:Y:S05]  /*12180*/  BSYNC B1 ;  /* 0x0000000000017941 */ /* 0x000fea0003800000 */
.L_x_70:
        /* <DEDUP_REMOVED lines=8> */
.L_x_73:
[----:B------:R-:W-:Y:S05]  /*12210*/  BSYNC B1 ;  /* 0x0000000000017941 */ /* 0x000fea0003800000 */
.L_x_72:
        /* <DEDUP_REMOVED lines=8> */
.L_x_75:
[----:B------:R-:W-:Y:S05]  /*122a0*/  BSYNC B1 ;  /* 0x0000000000017941 */ /* 0x000fea0003800000 */
.L_x_74:
        /* <DEDUP_REMOVED lines=8> */
.L_x_77:
[----:B------:R-:W-:Y:S05]  /*12330*/  BSYNC B1 ;  /* 0x0000000000017941 */ /* 0x000fea0003800000 */
.L_x_76:
        /* <DEDUP_REMOVED lines=13> */
.L_x_79:
[----:B------:R-:W-:Y:S05]  /*12410*/  BSYNC B1 ;  /* 0x0000000000017941 */ /* 0x000fea0003800000 */
.L_x_78:
        /* <DEDUP_REMOVED lines=8> */
.L_x_81:
[----:B------:R-:W-:Y:S05]  /*124a0*/  BSYNC B1 ;  /* 0x0000000000017941 */ /* 0x000fea0003800000 */
.L_x_80:
        /* <DEDUP_REMOVED lines=8> */
.L_x_83:
[----:B------:R-:W-:Y:S05]  /*12530*/  BSYNC B1 ;  /* 0x0000000000017941 */ /* 0x000fea0003800000 */
.L_x_82:
        /* <DEDUP_REMOVED lines=8> */
.L_x_85:
[----:B------:R-:W-:Y:S05]  /*125c0*/  BSYNC B1 ;  /* 0x0000000000017941 */ /* 0x000fea0003800000 */
.L_x_84:
        /* <DEDUP_REMOVED lines=8> */
.L_x_87:
[----:B------:R-:W-:Y:S05]  /*12650*/  BSYNC B1 ;  /* 0x0000000000017941 */ /* 0x000fea0003800000 */
.L_x_86:
        /* <DEDUP_REMOVED lines=13> */
.L_x_89:
[----:B------:R-:W-:Y:S05]  /*12730*/  BSYNC B1 ;  /* 0x0000000000017941 */ /* 0x000fea0003800000 */
.L_x_88:
        /* <DEDUP_REMOVED lines=8> */
.L_x_91:
[----:B------:R-:W-:Y:S05]  /*127c0*/  BSYNC B1 ;  /* 0x0000000000017941 */ /* 0x000fea0003800000 */
.L_x_90:
        /* <DEDUP_REMOVED lines=8> */
.L_x_93:
[----:B------:R-:W-:Y:S05]  /*12850*/  BSYNC B1 ;  /* 0x0000000000017941 */ /* 0x000fea0003800000 */
.L_x_92:
        /* <DEDUP_REMOVED lines=8> */
.L_x_95:
[----:B------:R-:W-:Y:S05]  /*128e0*/  BSYNC B1 ;  /* 0x0000000000017941 */ /* 0x000fea0003800000 */
.L_x_94:
        /* <DEDUP_REMOVED lines=8> */
.L_x_97:
[----:B------:R-:W-:Y:S05]  /*12970*/  BSYNC B1 ;  /* 0x0000000000017941 */ /* 0x000fea0003800000 */
.L_x_96:
        /* <DEDUP_REMOVED lines=13> */
.L_x_99:
[----:B------:R-:W-:Y:S05]  /*12a50*/  BSYNC B1 ;  /* 0x0000000000017941 */ /* 0x000fea0003800000 */
.L_x_98:
        /* <DEDUP_REMOVED lines=8> */
.L_x_101:
[----:B------:R-:W-:Y:S05]  /*12ae0*/  BSYNC B1 ;  /* 0x0000000000017941 */ /* 0x000fea0003800000 */
.L_x_100:
        /* <DEDUP_REMOVED lines=8> */
.L_x_103:
[----:B------:R-:W-:Y:S05]  /*12b70*/  BSYNC B1 ;  /* 0x0000000000017941 */ /* 0x000fea0003800000 */
.L_x_102:
        /* <DEDUP_REMOVED lines=8> */
.L_x_105:
[----:B------:R-:W-:Y:S05]  /*12c00*/  BSYNC B1 ;  /* 0x0000000000017941 */ /* 0x000fea0003800000 */
.L_x_104:
        /* <DEDUP_REMOVED lines=8> */
.L_x_107:
[----:B------:R-:W-:Y:S05]  /*12c90*/  BSYNC B1 ;  /* 0x0000000000017941 */ /* 0x000fea0003800000 */
.L_x_106:
        /* <DEDUP_REMOVED lines=13> */
.L_x_109:
[----:B------:R-:W-:Y:S05]  /*12d70*/  BSYNC B1 ;  /* 0x0000000000017941 */ /* 0x000fea0003800000 */
.L_x_108:
        /* <DEDUP_REMOVED lines=8> */
.L_x_111:
[----:B------:R-:W-:Y:S05]  /*12e00*/  BSYNC B1 ;  /* 0x0000000000017941 */ /* 0x000fea0003800000 */
.L_x_110:
        /* <DEDUP_REMOVED lines=8> */
.L_x_113:
[----:B------:R-:W-:Y:S05]  /*12e90*/  BSYNC B1 ;  /* 0x0000000000017941 */ /* 0x000fea0003800000 */
.L_x_112:
        /* <DEDUP_REMOVED lines=8> */
.L_x_115:
[----:B------:R-:W-:Y:S05]  /*12f20*/  BSYNC B1 ;  /* 0x0000000000017941 */ /* 0x000fea0003800000 */
.L_x_114:
        /* <DEDUP_REMOVED lines=8> */
.L_x_117:
[----:B------:R-:W-:Y:S05]  /*12fb0*/  BSYNC B1 ;  /* 0x0000000000017941 */ /* 0x000fea0003800000 */
.L_x_116:
        /* <DEDUP_REMOVED lines=13> */
.L_x_119:
[----:B------:R-:W-:Y:S05]  /*13090*/  BSYNC B1 ;  /* 0x0000000000017941 */ /* 0x000fea0003800000 */
.L_x_118:
        /* <DEDUP_REMOVED lines=8> */
.L_x_121:
[----:B------:R-:W-:Y:S05]  /*13120*/  BSYNC B1 ;  /* 0x0000000000017941 */ /* 0x000fea0003800000 */
.L_x_120:
        /* <DEDUP_REMOVED lines=8> */
.L_x_123:
[----:B------:R-:W-:Y:S05]  /*131b0*/  BSYNC B1 ;  /* 0x0000000000017941 */ /* 0x000fea0003800000 */
.L_x_122:
        /* <DEDUP_REMOVED lines=8> */
.L_x_125:
[----:B------:R-:W-:Y:S05]  /*13240*/  BSYNC B1 ;  /* 0x0000000000017941 */ /* 0x000fea0003800000 */
.L_x_124:
        /* <DEDUP_REMOVED lines=8> */
.L_x_127:
[----:B------:R-:W-:Y:S05]  /*132d0*/  BSYNC B1 ;  /* 0x0000000000017941 */ /* 0x000fea0003800000 */
.L_x_126:
        /* <DEDUP_REMOVED lines=13> */
.L_x_129:
[----:B------:R-:W-:Y:S05]  /*133b0*/  BSYNC B1 ;  /* 0x0000000000017941 */ /* 0x000fea0003800000 */
.L_x_128:
        /* <DEDUP_REMOVED lines=8> */
.L_x_131:
[----:B------:R-:W-:Y:S05]  /*13440*/  BSYNC B1 ;  /* 0x0000000000017941 */ /* 0x000fea0003800000 */
.L_x_130:
        /* <DEDUP_REMOVED lines=8> */
.L_x_133:
[----:B------:R-:W-:Y:S05]  /*134d0*/  BSYNC B1 ;  /* 0x0000000000017941 */ /* 0x000fea0003800000 */
.L_x_132:
        /* <DEDUP_REMOVED lines=8> */
.L_x_135:
[----:B------:R-:W-:Y:S05]  /*13560*/  BSYNC B1 ;  /* 0x0000000000017941 */ /* 0x000fea0003800000 */
.L_x_134:
        /* <DEDUP_REMOVED lines=8> */
.L_x_137:
[----:B------:R-:W-:Y:S05]  /*135f0*/  BSYNC B1 ;  /* 0x0000000000017941 */ /* 0x000fea0003800000 */
.L_x_136:
        /* <DEDUP_REMOVED lines=13> */
.L_x_139:
[----:B------:R-:W-:Y:S05]  /*136d0*/  BSYNC B1 ;  /* 0x0000000000017941 */ /* 0x000fea0003800000 */
.L_x_138:
        /* <DEDUP_REMOVED lines=8> */
.L_x_141:
[----:B------:R-:W-:Y:S05]  /*13760*/  BSYNC B1 ;  /* 0x0000000000017941 */ /* 0x000fea0003800000 */
.L_x_140:
        /* <DEDUP_REMOVED lines=8> */
.L_x_143:
[----:B------:R-:W-:Y:S05]  /*137f0*/  BSYNC B1 ;  /* 0x0000000000017941 */ /* 0x000fea0003800000 */
.L_x_142:
        /* <DEDUP_REMOVED lines=8> */
.L_x_145:
[----:B------:R-:W-:Y:S05]  /*13880*/  BSYNC B1 ;  /* 0x0000000000017941 */ /* 0x000fea0003800000 */
.L_x_144:
        /* <DEDUP_REMOVED lines=8> */
.L_x_147:
[----:B------:R-:W-:Y:S05]  /*13910*/  BSYNC B1 ;  /* 0x0000000000017941 */ /* 0x000fea0003800000 */
.L_x_146:
        /* <DEDUP_REMOVED lines=13> */
.L_x_149:
[----:B------:R-:W-:Y:S05]  /*139f0*/  BSYNC B1 ;  /* 0x0000000000017941 */ /* 0x000fea0003800000 */
.L_x_148:
        /* <DEDUP_REMOVED lines=8> */
.L_x_151:
[----:B------:R-:W-:Y:S05]  /*13a80*/  BSYNC B1 ;  /* 0x0000000000017941 */ /* 0x000fea0003800000 */
.L_x_150:
        /* <DEDUP_REMOVED lines=8> */
.L_x_153:
[----:B------:R-:W-:Y:S05]  /*13b10*/  BSYNC B1 ;  /* 0x0000000000017941 */ /* 0x000fea0003800000 */
.L_x_152:
        /* <DEDUP_REMOVED lines=8> */
.L_x_155:
[----:B------:R-:W-:Y:S05]  /*13ba0*/  BSYNC B1 ;  /* 0x0000000000017941 */ /* 0x000fea0003800000 */
.L_x_154:
        /* <DEDUP_REMOVED lines=8> */
.L_x_157:
[----:B------:R-:W-:Y:S05]  /*13c30*/  BSYNC B1 ;  /* 0x0000000000017941 */ /* 0x000fea0003800000 */
.L_x_156:
        /* <DEDUP_REMOVED lines=13> */
.L_x_159:
[----:B------:R-:W-:Y:S05]  /*13d10*/  BSYNC B1 ;  /* 0x0000000000017941 */ /* 0x000fea0003800000 */
.L_x_158:
        /* <DEDUP_REMOVED lines=8> */
.L_x_161:
[----:B------:R-:W-:Y:S05]  /*13da0*/  BSYNC B1 ;  /* 0x0000000000017941 */ /* 0x000fea0003800000 */
.L_x_160:
        /* <DEDUP_REMOVED lines=8> */
.L_x_163:
[----:B------:R-:W-:Y:S05]  /*13e30*/  BSYNC B1 ;  /* 0x0000000000017941 */ /* 0x000fea0003800000 */
.L_x_162:
        /* <DEDUP_REMOVED lines=8> */
.L_x_165:
[----:B------:R-:W-:Y:S05]  /*13ec0*/  BSYNC B1 ;  /* 0x0000000000017941 */ /* 0x000fea0003800000 */
.L_x_164:
        /* <DEDUP_REMOVED lines=8> */
.L_x_167:
[----:B------:R-:W-:Y:S05]  /*13f50*/  BSYNC B1 ;  /* 0x0000000000017941 */ /* 0x000fea0003800000 */
.L_x_166:
        /* <DEDUP_REMOVED lines=13> */
.L_x_169:
[----:B------:R-:W-:Y:S05]  /*14030*/  BSYNC B1 ;  /* 0x0000000000017941 */ /* 0x000fea0003800000 */
.L_x_168:
        /* <DEDUP_REMOVED lines=8> */
.L_x_171:
[----:B------:R-:W-:Y:S05]  /*140c0*/  BSYNC B1 ;  /* 0x0000000000017941 */ /* 0x000fea0003800000 */
.L_x_170:
        /* <DEDUP_REMOVED lines=8> */
.L_x_173:
[----:B------:R-:W-:Y:S05]  /*14150*/  BSYNC B1 ;  /* 0x0000000000017941 */ /* 0x000fea0003800000 */
.L_x_172:
        /* <DEDUP_REMOVED lines=8> */
.L_x_175:
[----:B------:R-:W-:Y:S05]  /*141e0*/  BSYNC B1 ;  /* 0x0000000000017941 */ /* 0x000fea0003800000 */
.L_x_174:
        /* <DEDUP_REMOVED lines=8> */
.L_x_177:
[----:B------:R-:W-:Y:S05]  /*14270*/  BSYNC B1 ;  /* 0x0000000000017941 */ /* 0x000fea0003800000 */
.L_x_176:
        /* <DEDUP_REMOVED lines=13> */
.L_x_179:
[----:B------:R-:W-:Y:S05]  /*14350*/  BSYNC B1 ;  /* 0x0000000000017941 */ /* 0x000fea0003800000 */
.L_x_178:
        /* <DEDUP_REMOVED lines=8> */
.L_x_181:
[----:B------:R-:W-:Y:S05]  /*143e0*/  BSYNC B1 ;  /* 0x0000000000017941 */ /* 0x000fea0003800000 */
.L_x_180:
        /* <DEDUP_REMOVED lines=8> */
.L_x_183:
[----:B------:R-:W-:Y:S05]  /*14470*/  BSYNC B1 ;  /* 0x0000000000017941 */ /* 0x000fea0003800000 */
.L_x_182:
        /* <DEDUP_REMOVED lines=8> */
.L_x_185:
[----:B------:R-:W-:Y:S05]  /*14500*/  BSYNC B1 ;  /* 0x0000000000017941 */ /* 0x000fea0003800000 */
.L_x_184:
        /* <DEDUP_REMOVED lines=8> */
.L_x_187:
[----:B------:R-:W-:Y:S05]  /*14590*/  BSYNC B1 ;  /* 0x0000000000017941 */ /* 0x000fea0003800000 */
.L_x_186:
        /* <DEDUP_REMOVED lines=13> */
.L_x_189:
[----:B------:R-:W-:Y:S05]  /*14670*/  BSYNC B1 ;  /* 0x0000000000017941 */ /* 0x000fea0003800000 */
.L_x_188:
        /* <DEDUP_REMOVED lines=8> */
.L_x_191:
[----:B------:R-:W-:Y:S05]  /*14700*/  BSYNC B1 ;  /* 0x0000000000017941 */ /* 0x000fea0003800000 */
.L_x_190:
        /* <DEDUP_REMOVED lines=8> */
.L_x_193:
[----:B------:R-:W-:Y:S05]  /*14790*/  BSYNC B1 ;  /* 0x0000000000017941 */ /* 0x000fea0003800000 */
.L_x_192:
        /* <DEDUP_REMOVED lines=8> */
.L_x_195:
[----:B------:R-:W-:Y:S05]  /*14820*/  BSYNC B1 ;  /* 0x0000000000017941 */ /* 0x000fea0003800000 */
.L_x_194:
        /* <DEDUP_REMOVED lines=8> */
.L_x_197:
[----:B------:R-:W-:Y:S05]  /*148b0*/  BSYNC B1 ;  /* 0x0000000000017941 */ /* 0x000fea0003800000 */
.L_x_196:
        /* <DEDUP_REMOVED lines=13> */
.L_x_199:
[----:B------:R-:W-:Y:S05]  /*14990*/  BSYNC B1 ;  /* 0x0000000000017941 */ /* 0x000fea0003800000 */
.L_x_198:
        /* <DEDUP_REMOVED lines=8> */
.L_x_201:
[----:B------:R-:W-:Y:S05]  /*14a20*/  BSYNC B1 ;  /* 0x0000000000017941 */ /* 0x000fea0003800000 */
.L_x_200:
        /* <DEDUP_REMOVED lines=8> */
.L_x_203:
[----:B------:R-:W-:Y:S05]  /*14ab0*/  BSYNC B1 ;  /* 0x0000000000017941 */ /* 0x000fea0003800000 */
.L_x_202:
        /* <DEDUP_REMOVED lines=8> */
.L_x_205:
[----:B------:R-:W-:Y:S05]  /*14b40*/  BSYNC B1 ;  /* 0x0000000000017941 */ /* 0x000fea0003800000 */
.L_x_204:
        /* <DEDUP_REMOVED lines=8> */
.L_x_207:
[----:B------:R-:W-:Y:S05]  /*14bd0*/  BSYNC B1 ;  /* 0x0000000000017941 */ /* 0x000fea0003800000 */
.L_x_206:
        /* <DEDUP_REMOVED lines=13> */
.L_x_209:
[----:B------:R-:W-:Y:S05]  /*14cb0*/  BSYNC B1 ;  /* 0x0000000000017941 */ /* 0x000fea0003800000 */
.L_x_208:
        /* <DEDUP_REMOVED lines=8> */
.L_x_211:
[----:B------:R-:W-:Y:S05]  /*14d40*/  BSYNC B1 ;  /* 0x0000000000017941 */ /* 0x000fea0003800000 */
.L_x_210:
        /* <DEDUP_REMOVED lines=8> */
.L_x_213:
[----:B------:R-:W-:Y:S05]  /*14dd0*/  BSYNC B1 ;  /* 0x0000000000017941 */ /* 0x000fea0003800000 */
.L_x_212:
        /* <DEDUP_REMOVED lines=8> */
.L_x_215:
[----:B------:R-:W-:Y:S05]  /*14e60*/  BSYNC B1 ;  /* 0x0000000000017941 */ /* 0x000fea0003800000 */
.L_x_214:
        /* <DEDUP_REMOVED lines=8> */
.L_x_217:
[----:B------:R-:W-:Y:S05]  /*14ef0*/  BSYNC B1 ;  /* 0x0000000000017941 */ /* 0x000fea0003800000 */
.L_x_216:
[----:B-1----:R-:W2:Y:S01]  /*14f00*/  LDL.LU R3, [R1+0x2ec] ;  /* 0x0002ec0001037983 */ /* 0x002ea20000300800 */
[C---:B------:R-:W-:Y:S01]  /*14f10*/  ISETP.LT.OR P1, PT, R0.reuse, 0xb9, !P3 ;  /* 0x000000b90000780c */ /* 0x040fe20005f21670 */
[----:B------:R-:W-:Y:S01]  /*14f20*/  BSSY B1, `(.L_x_218) ;  /* 0x000000b000017945 */ /* 0x000fe20003800000 */
[----:B------:R-:W-:Y:S02]  /*14f30*/  IADD3 R223, P4, R223, 0x80, RZ ;  /* 0x00000080dfdf7810 */ /* 0x000fe40007f9e0ff */
        /* <DEDUP_REMOVED lines=9> */
.L_x_219:
[----:B------:R-:W-:Y:S05]  /*14fd0*/  BSYNC B1 ;  /* 0x0000000000017941 */ /* 0x000fea0003800000 */
.L_x_218:
        /* <DEDUP_REMOVED lines=8> */
.L_x_221:
[----:B------:R-:W-:Y:S05]  /*15060*/  BSYNC B1 ;  /* 0x0000000000017941 */ /* 0x000fea0003800000 */
.L_x_220:
[----:B-1----:R-:W2:Y:S01]  /*15070*/  LDL.LU R3, [R1+0x2f4] ;  /* 0x0002f40001037983 */ /* 0x002ea20000300800 */
[----:B------:R-:W-:Y:S01]  /*15080*/  BSSY B1, `(.L_x_222) ;  /* 0x0000008000017945 */ /* 0x000fe20003800000 */
[----:B------:R-:W-:Y:S02]  /*15090*/  IMAD.X R224, RZ, RZ, UR9, P4 ;  /* 0x00000009ffe07e24 */ /* 0x000fe4000a0e06ff */
[----:B--2---:R-:W-:-:S05]  /*150a0*/  @!P5 IMAD R3, R3, R17, R2 ;  /* 0x000000110303d224 */ /* 0x004fca00078e0202 */
[----:B------:R1:W-:Y:S01]  /*150b0*/  @!P5 STG.E.U8 desc[UR46][R4.64+0xb9], R3 ;  /* 0x0000b9030400d986 */ /* 0x0003e2000c10112e */
[----:B------:R-:W-:Y:S05]  /*150c0*/  @P6 BRA `(.L_x_223) ;  /* 0x00000000000c6947 */ /* 0x000fea0003800000 */
[----:B------:R-:W2:Y:S02]  /*150d0*/  LDG.E.U8 R16, desc[UR46][R20.64+0xb8] ;  /* 0x0000b82e14107981 */ /* 0x000ea4000c1e1100 */
[----:B--2---:R-:W-:-:S05]  /*150e0*/  PRMT R2, R16, 0x8880, RZ ;  /* 0x0000888010027816 */ /* 0x004fca00000000ff */
[----:B------:R-:W-:-:S07]  /*150f0*/  IMAD R2, R2, R18, RZ ;  /* 0x0000001202027224 */ /* 0x000fce00078e02ff */
.L_x_223:
[----:B------:R-:W-:Y:S05]  /*15100*/  BSYNC B1 ;  /* 0x0000000000017941 */ /* 0x000fea0003800000 */
.L_x_222:
[----:B-1----:R-:W2:Y:S01]  /*15110*/  LDL.LU R3, [R1+0x2f8] ;  /* 0x0002f80001037983 */ /* 0x002ea20000300800 */
[----:B------:R-:W-:Y:S01]  /*15120*/  BSSY B1, `(.L_x_224) ;  /* 0x0000008000017945 */ /* 0x000fe20003800000 */
[----:B------:R-:W-:Y:S02]  /*15130*/  IMAD R228, R224, R12, RZ ;  /* 0x0000000ce0e47224 */ /* 0x000fe400078e02ff */
[----:B--2---:R-:W-:-:S05]  /*15140*/  @!P6 IMAD R3, R3, R17, R2 ;  /* 0x000000110303e224 */ /* 0x004fca00078e0202 */
[----:B------:R1:W-:Y:S01]  /*15150*/  @!P6 STG.E.U8 desc[UR46][R10.64+0xb8], R3 ;  /* 0x0000b8030a00e986 */ /* 0x0003e2000c10112e */
[----:B------:R-:W-:Y:S05]  /*15160*/  @P0 BRA `(.L_x_225) ;  /* 0x00000000000c0947 */ /* 0x000fea0003800000 */
[----:B------:R-:W2:Y:S02]  /*15170*/  LDG.E.U8 R16, desc[UR46][R20.64+0xb9] ;  /* 0x0000b92e14107981 */ /* 0x000ea4000c1e1100 */
[----:B--2---:R-:W-:-:S05]  /*15180*/  PRMT R2, R16, 0x8880, RZ ;  /* 0x0000888010027816 */ /* 0x004fca00000000ff */
[----:B------:R-:W-:-:S07]  /*15190*/  IMAD R2, R2, R18, RZ ;  /* 0x0000001202027224 */ /* 0x000fce00078e02ff */
.L_x_225:
[----:B------:R-:W-:Y:S05]  /*151a0*/  BSYNC B1 ;  /* 0x0000000000017941 */ /* 0x000fea0003800000 */
.L_x_224:
[----:B-1----:R-:W2:Y:S01]  /*151b0*/  LDL.LU R3, [R1+0x2fc] ;  /* 0x0002fc0001037983 */ /* 0x002ea20000300800 */
[----:B------:R-:W-:Y:S01]  /*151c0*/  ISETP.GE.AND P1, PT, R222, 0x81, PT ;  /* 0x00000081de00780c */ /* 0x000fe20003f26270 */
[CC--:B------:R-:W-:Y:S01]  /*151d0*/  IMAD.WIDE.U32 R226, R223.reuse, R12.reuse, R218 ;  /* 0x0000000cdfe27225 */ /* 0x0c0fe200078e00da */
[----:B------:R-:W-:Y:S02]  /*151e0*/  BSSY B1, `(.L_x_226) ;  /* 0x000000e000017945 */ /* 0x000fe40003800000 */
[----:B------:R-:W-:Y:S01]  /*151f0*/  ISETP.LT.OR P6, PT, R0, 0x1, !P1 ;  /* 0x000000010000780c */ /* 0x000fe20004fc1670 */
[----:B------:R-:W-:-:S04]  /*15200*/  IMAD.WIDE.U32 R224, R223, R12, R14 ;  /* 0x0000000cdfe07225 */ /* 0x000fc800078e000e */
[----:B------:R-:W-:Y:S01]  /*15210*/  IMAD R13, R223, R13, R228 ;  /* 0x0000000ddf0d7224 */ /* 0x000fe200078e02e4 */
[----:B------:R-:W-:-:S04]  /*15220*/  IADD3 R12, P4, P5, R220, R216, R224 ;  /* 0x000000d8dc0c7210 */ /* 0x000fc80007d9e0e0 */
[----:B------:R-:W-:Y:S01]  /*15230*/  IADD3 R224, R13, R225, RZ ;  /* 0x000000e10de07210 */ /* 0x000fe20007ffe0ff */
[----:B--2---:R-:W-:-:S05]  /*15240*/  @!P0 IMAD R3, R3, R17, R2 ;  /* 0x0000001103038224 */ /* 0x004fca00078e0202 */
[----:B------:R1:W-:Y:S01]  /*15250*/  @!P0 STG.E.U8 desc[UR46][R10.64+0xb9], R3 ;  /* 0x0000b9030a008986 */ /* 0x0003e2000c10112e */
[----:B------:R-:W-:-:S04]  /*15260*/  IADD3 R14, P0, R226, R216, RZ ;  /* 0x000000d8e20e7210 */ /* 0x000fc80007f1e0ff */
[----:B------:R-:W-:Y:S01]  /*15270*/  IADD3.X R15, R217, R227, R13, P0, !PT ;  /* 0x000000e3d90f7210 */ /* 0x000fe200007fe40d */
[----:B------:R-:W-:Y:S08]  /*15280*/  @P6 BRA `(.L_x_227) ;  /* 0x00000000000c6947 */ /* 0x000ff00003800000 */
[----:B------:R-:W2:Y:S02]  /*15290*/  LDG.E.U8 R16, desc[UR46][R14.64] ;  /* 0x0000002e0e107981 */ /* 0x000ea4000c1e1100 */
[----:B--2---:R-:W-:-:S05]  /*152a0*/  PRMT R2, R16, 0x8880, RZ ;  /* 0x0000888010027816 */ /* 0x004fca00000000ff */
[----:B------:R-:W-:-:S07]  /*152b0*/  IMAD R2, R2, R18, RZ ;  /* 0x0000001202027224 */ /* 0x000fce00078e02ff */
.L_x_227:
[----:B------:R-:W-:Y:S05]  /*152c0*/  BSYNC B1 ;  /* 0x0000000000017941 */ /* 0x000fea0003800000 */
.L_x_226:
[----:B-1----:R-:W2:Y:S01]  /*152d0*/  LDL.LU R3, [R1] ;  /* 0x0000000001037983 */ /* 0x002ea20000300800 */
[----:B------:R-:W-:Y:S01]  /*152e0*/  IADD3.X R13, R219, R217, R224, P4, P5 ;  /* 0x000000d9db0d7210 */ /* 0x000fe200027ea4e0 */
[----:B------:R-:W-:Y:S01]  /*152f0*/  BSSY B1, `(.L_x_228) ;  /* 0x000000b000017945 */ /* 0x000fe20003800000 */
[----:B------:R-:W-:Y:S02]  /*15300*/  ISETP.LT.OR P4, PT, R0, 0x2, !P1 ;  /* 0x000000020000780c */ /* 0x000fe40004f81670 */
[----:B------:R-:W-:-:S04]  /*15310*/  ISETP.GE.AND P0, PT, R222, 0x89, PT ;  /* 0x00000089de00780c */ /* 0x000fc80003f06270 */
        /* <DEDUP_REMOVED lines=8> */
.L_x_229:
[----:B------:R-:W-:Y:S05]  /*153a0*/  BSYNC B1 ;  /* 0x0000000000017941 */ /* 0x000fea0003800000 */
.L_x_228:
        /* <DEDUP_REMOVED lines=8> */
.L_x_231:
[----:B------:R-:W-:Y:S05]  /*15430*/  BSYNC B1 ;  /* 0x0000000000017941 */ /* 0x000fea0003800000 */
.L_x_230:
        /* <DEDUP_REMOVED lines=8> */
.L_x_233:
[----:B------:R-:W-:Y:S05]  /*154c0*/  BSYNC B1 ;  /* 0x0000000000017941 */ /* 0x000fea0003800000 */
.L_x_232:
[----:B-1----:R-:W2:Y:S01]  /*154d0*/  LDL.LU R3, [R1+0xc] ;  /* 0x00000c0001037983 */ /* 0x002ea20000300800 */
[C---:B------:R-:W-:Y:S01]  /*154e0*/  ISETP.LT.OR P4, PT, R0.reuse, 0x9, !P1 ;  /* 0x000000090000780c */ /* 0x040fe20004f81670 */
[----:B------:R-:W-:Y:S01]  /*154f0*/  BSSY B1, `(.L_x_234) ;  /* 0x0000009000017945 */ /* 0x000fe20003800000 */
[----:B------:R-:W-:Y:S01]  /*15500*/  ISETP.LT.OR P5, PT, R0, 0xa, !P1 ;  /* 0x0000000a0000780c */ /* 0x000fe20004fa1670 */
[----:B--2---:R-:W-:-:S05]  /*15510*/  @!P6 IMAD R3, R3, R17, R2 ;  /* 0x000000110303e224 */ /* 0x004fca00078e0202 */
[----:B------:R1:W-:Y:S01]  /*15520*/  @!P6 STG.E.U8 desc[UR46][R8.64+0x1], R3 ;  /* 0x000001030800e986 */ /* 0x0003e2000c10112e */
[----:B------:R-:W-:-:S04]  /*15530*/  ISETP.LT.OR P6, PT, R0, 0x9, !P0 ;  /* 0x000000090000780c */ /* 0x000fc800047c1670 */
[----:B------:R-:W-:Y:S09]  /*15540*/  @P4 BRA `(.L_x_235) ;  /* 0x00000000000c4947 */ /* 0x000ff20003800000 */
[----:B------:R-:W2:Y:S02]  /*15550*/  LDG.E.U8 R16, desc[UR46][R14.64+0x8] ;  /* 0x0000082e0e107981 */ /* 0x000ea4000c1e1100 */
[----:B--2---:R-:W-:-:S05]  /*15560*/  PRMT R2, R16, 0x8880, RZ ;  /* 0x0000888010027816 */ /* 0x004fca00000000ff */
[----:B------:R-:W-:-:S07]  /*15570*/  IMAD R2, R2, R18, RZ ;  /* 0x0000001202027224 */ /* 0x000fce00078e02ff */
.L_x_235:
[----:B------:R-:W-:Y:S05]  /*15580*/  BSYNC B1 ;  /* 0x0000000000017941 */ /* 0x000fea0003800000 */
.L_x_234:
        /* <DEDUP_REMOVED lines=8> */
.L_x_237:
[----:B------:R-:W-:Y:S05]  /*15610*/  BSYNC B1 ;  /* 0x0000000000017941 */ /* 0x000fea0003800000 */
.L_x_236:
        /* <DEDUP_REMOVED lines=8> */
.L_x_239:
[----:B------:R-:W-:Y:S05]  /*156a0*/  BSYNC B1 ;  /* 0x0000000000017941 */ /* 0x000fea0003800000 */
.L_x_238:
        /* <DEDUP_REMOVED lines=11> */
.L_x_241:
[----:B------:R-:W-:Y:S05]  /*15760*/  BSYNC B1 ;  /* 0x0000000000017941 */ /* 0x000fea0003800000 */
.L_x_240:
        /* <DEDUP_REMOVED lines=8> */
.L_x_243:
[----:B------:R-:W-:Y:S05]  /*157f0*/  BSYNC B1 ;  /* 0x0000000000017941 */ /* 0x000fea0003800000 */
.L_x_242:
        /* <DEDUP_REMOVED lines=8> */
.L_x_245:
[----:B------:R-:W-:Y:S05]  /*15880*/  BSYNC B1 ;  /* 0x0000000000017941 */ /* 0x000fea0003800000 */
.L_x_244:
        /* <DEDUP_REMOVED lines=11> */
.L_x_247:
[----:B------:R-:W-:Y:S05]  /*15940*/  BSYNC B1 ;  /* 0x0000000000017941 */ /* 0x000fea0003800000 */
.L_x_246:
        /* <DEDUP_REMOVED lines=8> */
.L_x_249:
[----:B------:R-:W-:Y:S05]  /*159d0*/  BSYNC B1 ;  /* 0x0000000000017941 */ /* 0x000fea0003800000 */
.L_x_248:
        /* <DEDUP_REMOVED lines=8> */
.L_x_251:
[----:B------:R-:W-:Y:S05]  /*15a60*/  BSYNC B1 ;  /* 0x0000000000017941 */ /* 0x000fea0003800000 */
.L_x_250:
        /* <DEDUP_REMOVED lines=11> */
.L_x_253:
[----:B------:R-:W-:Y:S05]  /*15b20*/  BSYNC B1 ;  /* 0x0000000000017941 */ /* 0x000fea0003800000 */
.L_x_252:
        /* <DEDUP_REMOVED lines=8> */
.L_x_255:
[----:B------:R-:W-:Y:S05]  /*15bb0*/  BSYNC B1 ;  /* 0x0000000000017941 */ /* 0x000fea0003800000 */
.L_x_254:
        /* <DEDUP_REMOVED lines=8> */
.L_x_257:
[----:B------:R-:W-:Y:S05]  /*15c40*/  BSYNC B1 ;  /* 0x0000000000017941 */ /* 0x000fea0003800000 */
.L_x_256:
        /* <DEDUP_REMOVED lines=11> */
.L_x_259:
[----:B------:R-:W-:Y:S05]  /*15d00*/  BSYNC B1 ;  /* 0x0000000000017941 */ /* 0x000fea0003800000 */
.L_x_258:
        /* <DEDUP_REMOVED lines=8> */
.L_x_261:
[----:B------:R-:W-:Y:S05]  /*15d90*/  BSYNC B1 ;  /* 0x0000000000017941 */ /* 0x000fea0003800000 */
.L_x_260:
        /* <DEDUP_REMOVED lines=8> */
.L_x_263:
[----:B------:R-:W-:Y:S05]  /*15e20*/  BSYNC B1 ;  /* 0x0000000000017941 */ /* 0x000fea0003800000 */
.L_x_262:
        /* <DEDUP_REMOVED lines=11> */
.L_x_265:
[----:B------:R-:W-:Y:S05]  /*15ee0*/  BSYNC B1 ;  /* 0x0000000000017941 */ /* 0x000fea0003800000 */
.L_x_264:
        /* <DEDUP_REMOVED lines=8> */
.L_x_267:
[----:B------:R-:W-:Y:S05]  /*15f70*/  BSYNC B1 ;  /* 0x0000000000017941 */ /* 0x000fea0003800000 */
.L_x_266:
        /* <DEDUP_REMOVED lines=8> */
.L_x_269:
[----:B------:R-:W-:Y:S05]  /*16000*/  BSYNC B1 ;  /* 0x0000000000017941 */ /* 0x000fea0003800000 */
.L_x_268:
        /* <DEDUP_REMOVED lines=11> */
.L_x_271:
[----:B------:R-:W-:Y:S05]  /*160c0*/  BSYNC B1 ;  /* 0x0000000000017941 */ /* 0x000fea0003800000 */
.L_x_270:
        /* <DEDUP_REMOVED lines=8> */
.L_x_273:
[----:B------:R-:W-:Y:S05]  /*16150*/  BSYNC B1 ;  /* 0x0000000000017941 */ /* 0x000fea0003800000 */
.L_x_272:
        /* <DEDUP_REMOVED lines=8> */
.L_x_275:
[----:B------:R-:W-:Y:S05]  /*161e0*/  BSYNC B1 ;  /* 0x0000000000017941 */ /* 0x000fea0003800000 */
.L_x_274:
        /* <DEDUP_REMOVED lines=11> */
.L_x_277:
[----:B------:R-:W-:Y:S05]  /*162a0*/  BSYNC B1 ;  /* 0x0000000000017941 */ /* 0x000fea0003800000 */
.L_x_276:
        /* <DEDUP_REMOVED lines=8> */
.L_x_279:
[----:B------:R-:W-:Y:S05]  /*16330*/  BSYNC B1 ;  /* 0x0000000000017941 */ /* 0x000fea0003800000 */
.L_x_278:
        /* <DEDUP_REMOVED lines=8> */
.L_x_281:
[----:B------:R-:W-:Y:S05]  /*163c0*/  BSYNC B1 ;  /* 0x0000000000017941 */ /* 0x000fea0003800000 */
.L_x_280:
        /* <DEDUP_REMOVED lines=11> */
.L_x_283:
[----:B------:R-:W-:Y:S05]  /*16480*/  BSYNC B1 ;  /* 0x0000000000017941 */ /* 0x000fea0003800000 */
.L_x_282:
        /* <DEDUP_REMOVED lines=8> */
.L_x_285:
[----:B------:R-:W-:Y:S05]  /*16510*/  BSYNC B1 ;  /* 0x0000000000017941 */ /* 0x000fea0003800000 */
.L_x_284:
        /* <DEDUP_REMOVED lines=8> */
.L_x_287:
[----:B------:R-:W-:Y:S05]  /*165a0*/  BSYNC B1 ;  /* 0x0000000000017941 */ /* 0x000fea0003800000 */
.L_x_286:
        /* <DEDUP_REMOVED lines=11> */
.L_x_289:
[----:B------:R-:W-:Y:S05]  /*16660*/  BSYNC B1 ;  /* 0x0000000000017941 */ /* 0x000fea0003800000 */
.L_x_288:
        /* <DEDUP_REMOVED lines=8> */
.L_x_291:
[----:B------:R-:W-:Y:S05]  /*166f0*/  BSYNC B1 ;  /* 0x0000000000017941 */ /* 0x000fea0003800000 */
.L_x_290:
        /* <DEDUP_REMOVED lines=8> */
.L_x_293:
[----:B------:R-:W-:Y:S05]  /*16780*/  BSYNC B1 ;  /* 0x0000000000017941 */ /* 0x000fea0003800000 */
.L_x_292:
        /* <DEDUP_REMOVED lines=11> */
.L_x_295:
[----:B------:R-:W-:Y:S05]  /*16840*/  BSYNC B1 ;  /* 0x0000000000017941 */ /* 0x000fea0003800000 */
.L_x_294:
        /* <DEDUP_REMOVED lines=8> */
.L_x_297:
[----:B------:R-:W-:Y:S05]  /*168d0*/  BSYNC B1 ;  /* 0x0000000000017941 */ /* 0x000fea0003800000 */
.L_x_296:
        /* <DEDUP_REMOVED lines=8> */
.L_x_299:
[----:B------:R-:W-:Y:S05]  /*16960*/  BSYNC B1 ;  /* 0x0000000000017941 */ /* 0x000fea0003800000 */
.L_x_298:
        /* <DEDUP_REMOVED lines=11> */
.L_x_301:
[----:B------:R-:W-:Y:S05]  /*16a20*/  BSYNC B1 ;  /* 0x0000000000017941 */ /* 0x000fea0003800000 */
.L_x_300:
        /* <DEDUP_REMOVED lines=8> */
.L_x_303:
[----:B------:R-:W-:Y:S05]  /*16ab0*/  BSYNC B1 ;  /* 0x0000000000017941 */ /* 0x000fea0003800000 */
.L_x_302:
        /* <DEDUP_REMOVED lines=8> */
.L_x_305:
[----:B------:R-:W-:Y:S05]  /*16b40*/  BSYNC B1 ;  /* 0x0000000000017941 */ /* 0x000fea0003800000 */
.L_x_304:
        /* <DEDUP_REMOVED lines=11> */
.L_x_307:
[----:B------:R-:W-:Y:S05]  /*16c00*/  BSYNC B1 ;  /* 0x0000000000017941 */ /* 0x000fea0003800000 */
.L_x_306:
        /* <DEDUP_REMOVED lines=8> */
.L_x_309:
[----:B------:R-:W-:Y:S05]  /*16c90*/  BSYNC B1 ;  /* 0x0000000000017941 */ /* 0x000fea0003800000 */
.L_x_308:
        /* <DEDUP_REMOVED lines=8> */
.L_x_311:
[----:B------:R-:W-:Y:S05]  /*16d20*/  BSYNC B1 ;  /* 0x0000000000017941 */ /* 0x000fea0003800000 */
.L_x_310:
        /* <DEDUP_REMOVED lines=11> */
.L_x_313:
[----:B------:R-:W-:Y:S05]  /*16de0*/  BSYNC B1 ;  /* 0x0000000000017941 */ /* 0x000fea0003800000 */
.L_x_312:
        /* <DEDUP_REMOVED lines=8> */
.L_x_315:
[----:B------:R-:W-:Y:S05]  /*16e70*/  BSYNC B1 ;  /* 0x0000000000017941 */ /* 0x000fea0003800000 */
.L_x_314:
        /* <DEDUP_REMOVED lines=8> */
.L_x_317:
[----:B------:R-:W-:Y:S05]  /*16f00*/  BSYNC B1 ;  /* 0x0000000000017941 */ /* 0x000fea0003800000 */
.L_x_316:
        /* <DEDUP_REMOVED lines=11> */
.L_x_319:
[----:B------:R-:W-:Y:S05]  /*16fc0*/  BSYNC B1 ;  /* 0x0000000000017941 */ /* 0x000fea0003800000 */
.L_x_318:
        /* <DEDUP_REMOVED lines=8> */
.L_x_321:
[----:B------:R-:W-:Y:S05]  /*17050*/  BSYNC B1 ;  /* 0x0000000000017941 */ /* 0x000fea0003800000 */
.L_x_320:
        /* <DEDUP_REMOVED lines=8> */
.L_x_323:
[----:B------:R-:W-:Y:S05]  /*170e0*/  BSYNC B1 ;  /* 0x0000000000017941 */ /* 0x000fea0003800000 */
.L_x_322:
        /* <DEDUP_REMOVED lines=11> */
.L_x_325:
[----:B------:R-:W-:Y:S05]  /*171a0*/  BSYNC B1 ;  /* 0x0000000000017941 */ /* 0x000fea0003800000 */
.L_x_324:
        /* <DEDUP_REMOVED lines=8> */
.L_x_327:
[----:B------:R-:W-:Y:S05]  /*17230*/  BSYNC B1 ;  /* 0x0000000000017941 */ /* 0x000fea0003800000 */
.L_x_326:
        /* <DEDUP_REMOVED lines=8> */
.L_x_329:
[----:B------:R-:W-:Y:S05]  /*172c0*/  BSYNC B1 ;  /* 0x0000000000017941 */ /* 0x000fea0003800000 */
.L_x_328:
        /* <DEDUP_REMOVED lines=11> */
.L_x_331:
[----:B------:R-:W-:Y:S05]  /*17380*/  BSYNC B1 ;  /* 0x0000000000017941 */ /* 0x000fea0003800000 */
.L_x_330:
        /* <DEDUP_REMOVED lines=8> */
.L_x_333:
[----:B------:R-:W-:Y:S05]  /*17410*/  BSYNC B1 ;  /* 0x0000000000017941 */ /* 0x000fea0003800000 */
.L_x_332:
        /* <DEDUP_REMOVED lines=8> */
.L_x_335:
[----:B------:R-:W-:Y:S05]  /*174a0*/  BSYNC B1 ;  /* 0x0000000000017941 */ /* 0x000fea0003800000 */
.L_x_334:
        /* <DEDUP_REMOVED lines=11> */
.L_x_337:
[----:B------:R-:W-:Y:S05]  /*17560*/  BSYNC B1 ;  /* 0x0000000000017941 */ /* 0x000fea0003800000 */
.L_x_336:
        /* <DEDUP_REMOVED lines=8> */
.L_x_339:
[----:B------:R-:W-:Y:S05]  /*175f0*/  BSYNC B1 ;  /* 0x0000000000017941 */ /* 0x000fea0003800000 */
.L_x_338:
        /* <DEDUP_REMOVED lines=8> */
.L_x_341:
[----:B------:R-:W-:Y:S05]  /*17680*/  BSYNC B1 ;  /* 0x0000000000017941 */ /* 0x000fea0003800000 */
.L_x_340:
        /* <DEDUP_REMOVED lines=11> */
.L_x_343:
[----:B------:R-:W-:Y:S05]  /*17740*/  BSYNC B1 ;  /* 0x0000000000017941 */ /* 0x000fea0003800000 */
.L_x_342:
        /* <DEDUP_REMOVED lines=8> */
.L_x_345:
[----:B------:R-:W-:Y:S05]  /*177d0*/  BSYNC B1 ;  /* 0x0000000000017941 */ /* 0x000fea0003800000 */
.L_x_344:
        /* <DEDUP_REMOVED lines=8> */
.L_x_347:
[----:B------:R-:W-:Y:S05]  /*17860*/  BSYNC B1 ;  /* 0x0000000000017941 */ /* 0x000fea0003800000 */
.L_x_346:
        /* <DEDUP_REMOVED lines=11> */
.L_x_349:
[----:B------:R-:W-:Y:S05]  /*17920*/  BSYNC B1 ;  /* 0x0000000000017941 */ /* 0x000fea0003800000 */
.L_x_348:
        /* <DEDUP_REMOVED lines=8> */
.L_x_351:
[----:B------:R-:W-:Y:S05]  /*179b0*/  BSYNC B1 ;  /* 0x0000000000017941 */ /* 0x000fea0003800000 */
.L_x_350:
        /* <DEDUP_REMOVED lines=8> */
.L_x_353:
[----:B------:R-:W-:Y:S05]  /*17a40*/  BSYNC B1 ;  /* 0x0000000000017941 */ /* 0x000fea0003800000 */
.L_x_352:
        /* <DEDUP_REMOVED lines=11> */
.L_x_355:
[----:B------:R-:W-:Y:S05]  /*17b00*/  BSYNC B1 ;  /* 0x0000000000017941 */ /* 0x000fea0003800000 */
.L_x_354:
        /* <DEDUP_REMOVED lines=8> */
.L_x_357:
[----:B------:R-:W-:Y:S05]  /*17b90*/  BSYNC B1 ;  /* 0x0000000000017941 */ /* 0x000fea0003800000 */
.L_x_356:
        /* <DEDUP_REMOVED lines=8> */
.L_x_359:
[----:B------:R-:W-:Y:S05]  /*17c20*/  BSYNC B1 ;  /* 0x0000000000017941 */ /* 0x000fea0003800000 */
.L_x_358:
        /* <DEDUP_REMOVED lines=11> */
.L_x_361:
[----:B------:R-:W-:Y:S05]  /*17ce0*/  BSYNC B1 ;  /* 0x0000000000017941 */ /* 0x000fea0003800000 */
.L_x_360:
        /* <DEDUP_REMOVED lines=8> */
.L_x_363:
[----:B------:R-:W-:Y:S05]  /*17d70*/  BSYNC B1 ;  /* 0x0000000000017941 */ /* 0x000fea0003800000 */
.L_x_362:
        /* <DEDUP_REMOVED lines=8> */
.L_x_365:
[----:B------:R-:W-:Y:S05]  /*17e00*/  BSYNC B1 ;  /* 0x0000000000017941 */ /* 0x000fea0003800000 */
.L_x_364:
        /* <DEDUP_REMOVED lines=11> */
.L_x_367:
[----:B------:R-:W-:Y:S05]  /*17ec0*/  BSYNC B1 ;  /* 0x0000000000017941 */ /* 0x000fea0003800000 */
.L_x_366:
        /* <DEDUP_REMOVED lines=8> */
.L_x_369:
[----:B------:R-:W-:Y:S05]  /*17f50*/  BSYNC B1 ;  /* 0x0000000000017941 */ /* 0x000fea0003800000 */
.L_x_368:
        /* <DEDUP_REMOVED lines=8> */
.L_x_371:
[----:B------:R-:W-:Y:S05]  /*17fe0*/  BSYNC B1 ;  /* 0x0000000000017941 */ /* 0x000fea0003800000 */
.L_x_370:
        /* <DEDUP_REMOVED lines=11> */
.L_x_373:
[----:B------:R-:W-:Y:S05]  /*180a0*/  BSYNC B1 ;  /* 0x0000000000017941 */ /* 0x000fea0003800000 */
.L_x_372:
        /* <DEDUP_REMOVED lines=8> */
.L_x_375:
[----:B------:R-:W-:Y:S05]  /*18130*/  BSYNC B1 ;  /* 0x0000000000017941 */ /* 0x000fea0003800000 */
.L_x_374:
        /* <DEDUP_REMOVED lines=8> */
.L_x_377:
[----:B------:R-:W-:Y:S05]  /*181c0*/  BSYNC B1 ;  /* 0x0000000000017941 */ /* 0x000fea0003800000 */
.L_x_376:
        /* <DEDUP_REMOVED lines=11> */
.L_x_379:
[----:B------:R-:W-:Y:S05]  /*18280*/  BSYNC B1 ;  /* 0x0000000000017941 */ /* 0x000fea0003800000 */
.L_x_378:
[----:B-1----:R-:W2:Y:S01]  /*18290*/  LDL.LU R3, [R1+0x130] ;  /* 0x0001300001037983 */ /* 0x002ea20000300800 */
[----:B------:R-:W-:Y:S01]  /*182a0*/  BSSY B1, `(.L_x_380) ;  /* 0x0000007000017945 */ /* 0x000fe20003800000 */
[----:B--2---:R-:W-:-:S05]  /*182b0*/  @!P4 IMAD R3, R3, R17, R2 ;  /* 0x000000110303c224 */ /* 0x004fca00078e0202 */
[----:B------:R1:W-:Y:S01]  /*182c0*/  @!P4 STG.E.U8 desc[UR46][R6.64+0x98], R3 ;  /* 0x000098030600c986 */ /* 0x0003e2000c10112e */
[----:B------:R-:W-:Y:S05]  /*182d0*/  @P5 BRA `(.L_x_381) ;  /* 0x00000000000c5947 */ /* 0x000fea0003800000 */
[----:B------:R-:W1:Y:S02]  /*182e0*/  LDG.E.U8 R16, desc[UR46][R14.64+0x99] ;  /* 0x0000992e0e107981 */ /* 0x000e64000c1e1100 */
[----:B-1----:R-:W-:-:S05]  /*182f0*/  PRMT R3, R16, 0x8880, RZ ;  /* 0x0000888010037816 */ /* 0x002fca00000000ff */
[----:B------:R-:W-:-:S07]  /*18300*/  IMAD R2, R3, R18, RZ ;  /* 0x0000001203027224 */ /* 0x000fce00078e02ff */
.L_x_381:
[----:B------:R-:W-:Y:S05]  /*18310*/  BSYNC B1 ;  /* 0x0000000000017941 */ /* 0x000fea0003800000 */
.L_x_380:
        /* <DEDUP_REMOVED lines=8> */
.L_x_383:
[----:B------:R-:W-:Y:S05]  /*183a0*/  BSYNC B1 ;  /* 0x0000000000017941 */ /* 0x000fea0003800000 */
.L_x_382:
        /* <DEDUP_REMOVED lines=8> */
[----:B------:R-:W1:Y:S02]  /*18430*/  LDG.E.U8 R16, desc[UR46][R12.64+0x99] ;  /* 0x0000992e0c107981 */ /* 0x000e64000c1e1100 */
[----:B-1----:R-:W-:-:S05]  /*18440*/  PRMT R3, R16, 0x8880, RZ ;  /* 0x0000888010037816 */ /* 0x002fca00000000ff */
[----:B------:R-:W-:-:S07]  /*18450*/  IMAD R2, R3, R18, RZ ;  /* 0x0000001203027224 */ /* 0x000fce00078e02ff */
.L_x_385:
[----:B------:R-:W-:Y:S05]  /*18460*/  BSYNC B1 ;  /* 0x0000000000017941 */ /* 0x000fea0003800000 */
.L_x_384:
        /* <DEDUP_REMOVED lines=8> */
.L_x_387:
[----:B------:R-:W-:Y:S05]  /*184f0*/  BSYNC B1 ;  /* 0x0000000000017941 */ /* 0x000fea0003800000 */
.L_x_386:
        /* <DEDUP_REMOVED lines=8> */
.L_x_389:
[----:B------:R-:W-:Y:S05]  /*18580*/  BSYNC B1 ;  /* 0x0000000000017941 */ /* 0x000fea0003800000 */
.L_x_388:
        /* <DEDUP_REMOVED lines=11> */
.L_x_391:
[----:B------:R-:W-:Y:S05]  /*18640*/  BSYNC B1 ;  /* 0x0000000000017941 */ /* 0x000fea0003800000 */
.L_x_390:
        /* <DEDUP_REMOVED lines=8> */
.L_x_393:
[----:B------:R-:W-:Y:S05]  /*186d0*/  BSYNC B1 ;  /* 0x0000000000017941 */ /* 0x000fea0003800000 */
.L_x_392:
        /* <DEDUP_REMOVED lines=8> */
.L_x_395:
[----:B------:R-:W-:Y:S05]  /*18760*/  BSYNC B1 ;  /* 0x0000000000017941 */ /* 0x000fea0003800000 */
.L_x_394:
        /* <DEDUP_REMOVED lines=11> */
.L_x_397:
[----:B------:R-:W-:Y:S05]  /*18820*/  BSYNC B1 ;  /* 0x0000000000017941 */ /* 0x000fea0003800000 */
.L_x_396:
        /* <DEDUP_REMOVED lines=8> */
.L_x_399:
[----:B------:R-:W-:Y:S05]  /*188b0*/  BSYNC B1 ;  /* 0x0000000000017941 */ /* 0x000fea0003800000 */
.L_x_398:
        /* <DEDUP_REMOVED lines=8> */
.L_x_401:
[----:B------:R-:W-:Y:S05]  /*18940*/  BSYNC B1 ;  /* 0x0000000000017941 */ /* 0x000fea0003800000 */
.L_x_400:
        /* <DEDUP_REMOVED lines=11> */
.L_x_403:
[----:B------:R-:W-:Y:S05]  /*18a00*/  BSYNC B1 ;  /* 0x0000000000017941 */ /* 0x000fea0003800000 */
.L_x_402:
        /* <DEDUP_REMOVED lines=8> */
.L_x_405:
[----:B------:R-:W-:Y:S05]  /*18a90*/  BSYNC B1 ;  /* 0x0000000000017941 */ /* 0x000fea0003800000 */
.L_x_404:
        /* <DEDUP_REMOVED lines=8> */
.L_x_407:
[----:B------:R-:W-:Y:S05]  /*18b20*/  BSYNC B1 ;  /* 0x0000000000017941 */ /* 0x000fea0003800000 */
.L_x_406:
        /* <DEDUP_REMOVED lines=11> */
.L_x_409:
[----:B------:R-:W-:Y:S05]  /*18be0*/  BSYNC B1 ;  /* 0x0000000000017941 */ /* 0x000fea0003800000 */
.L_x_408:
        /* <DEDUP_REMOVED lines=8> */
.L_x_411:
[----:B------:R-:W-:Y:S05]  /*18c70*/  BSYNC B1 ;  /* 0x0000000000017941 */ /* 0x000fea0003800000 */
.L_x_410:
        /* <DEDUP_REMOVED lines=8> */
.L_x_413:
[----:B------:R-:W-:Y:S05]  /*18d00*/  BSYNC B1 ;  /* 0x0000000000017941 */ /* 0x000fea0003800000 */
.L_x_412:
        /* <DEDUP_REMOVED lines=11> */
.L_x_415:
[----:B------:R-:W-:Y:S05]  /*18dc0*/  BSYNC B1 ;  /* 0x0000000000017941 */ /* 0x000fea0003800000 */
.L_x_414:
        /* <DEDUP_REMOVED lines=8> */
.L_x_417:
[----:B------:R-:W-:Y:S05]  /*18e50*/  BSYNC B1 ;  /* 0x0000000000017941 */ /* 0x000fea0003800000 */
.L_x_416:
        /* <DEDUP_REMOVED lines=8> */
.L_x_419:
[----:B------:R-:W-:Y:S05]  /*18ee0*/  BSYNC B1 ;  /* 0x0000000000017941 */ /* 0x000fea0003800000 */
.L_x_418:
[----:B------:R-:W-:Y:S01]  /*18ef0*/  ISETP.LT.OR P4, PT, R0, 0xc2, !P3 ;  /* 0x000000c20000780c */ /* 0x000fe20005f81670 */
[----:B-1----:R-:W-:Y:S01]  /*18f00*/  @!P6 IMAD R3, R120, R17, R2 ;  /* 0x000000117803e224 */ /* 0x002fe200078e0202 */
[----:B------:R-:W-:Y:S01]  /*18f10*/  BSSY B1, `(.L_x_420) ;  /* 0x0000008000017945 */ /* 0x000fe20003800000 */
[----:B------:R-:W-:-:S03]  /*18f20*/  ISETP.LT.OR P5, PT, R0, 0xc1, !P2 ;  /* 0x000000c10000780c */ /* 0x000fc600057a1670 */
[----:B------:R1:W-:Y:S01]  /*18f30*/  @!P6 STG.E.U8 desc[UR46][R4.64+0xc0], R3 ;  /* 0x0000c0030400e986 */ /* 0x0003e2000c10112e */
[----:B------:R-:W-:-:S06]  /*18f40*/  ISETP.LT.OR P6, PT, R0, 0xc2, !P2 ;  /* 0x000000c20000780c */ /* 0x000fcc00057c1670 */
[----:B------:R-:W-:Y:S07]  /*18f50*/  @P4 BRA `(.L_x_421) ;  /* 0x00000000000c4947 */ /* 0x000fee0003800000 */
[----:B------:R-:W1:Y:S02]  /*18f60*/  LDG.E.U8 R16, desc[UR46][R22.64+0xc1] ;  /* 0x0000c12e16107981 */ /* 0x000e64000c1e1100 */
[----:B-1----:R-:W-:-:S05]  /*18f70*/  PRMT R3, R16, 0x8880, RZ ;  /* 0x0000888010037816 */ /* 0x002fca00000000ff */
[----:B------:R-:W-:-:S07]  /*18f80*/  IMAD R2, R3, R18, RZ ;  /* 0x0000001203027224 */ /* 0x000fce00078e02ff */
.L_x_421:
[----:B------:R-:W-:Y:S05]  /*18f90*/  BSYNC B1 ;  /* 0x0000000000017941 */ /* 0x000fea0003800000 */
.L_x_420:
[----:B------:R-:W-:Y:S01]  /*18fa0*/  @!P4 IMAD R121, R121, R17, R2 ;  /* 0x000000117979c224 */ /* 0x000fe200078e0202 */
[----:B------:R-:W-:Y:S04]  /*18fb0*/  BSSY B1, `(.L_x_422) ;  /* 0x0000006000017945 */ /* 0x000fe80003800000 */
[----:B------:R2:W-:Y:S01]  /*18fc0*/  @!P4 STG.E.U8 desc[UR46][R4.64+0xc1], R121 ;  /* 0x0000c1790400c986 */ /* 0x0005e2000c10112e */
[----:B------:R-:W-:Y:S05]  /*18fd0*/  @P5 BRA `(.L_x_423) ;  /* 0x00000000000c5947 */ /* 0x000fea0003800000 */
[----:B------:R-:W1:Y:S02]  /*18fe0*/  LDG.E.U8 R16, desc[UR46][R20.64+0xc0] ;  /* 0x0000c02e14107981 */ /* 0x000e64000c1e1100 */
[----:B-1----:R-:W-:-:S05]  /*18ff0*/  PRMT R3, R16, 0x8880, RZ ;  /* 0x0000888010037816 */ /* 0x002fca00000000ff */
[----:B------:R-:W-:-:S07]  /*19000*/  IMAD R2, R3, R18, RZ ;  /* 0x0000001203027224 */ /* 0x000fce00078e02ff */
.L_x_423:
[----:B------:R-:W-:Y:S05]  /*19010*/  BSYNC B1 ;  /* 0x0000000000017941 */ /* 0x000fea0003800000 */
.L_x_422:
[----:B-1----:R-:W-:Y:S01]  /*19020*/  @!P5 IMAD R3, R122, R17, R2 ;  /* 0x000000117a03d224 */ /* 0x002fe200078e0202 */
[----:B------:R-:W-:Y:S04]  /*19030*/  BSSY B1, `(.L_x_424) ;  /* 0x0000006000017945 */ /* 0x000fe80003800000 */
[----:B------:R1:W-:Y:S01]  /*19040*/  @!P5 STG.E.U8 desc[UR46][R10.64+0xc0], R3 ;  /* 0x0000c0030a00d986 */ /* 0x0003e2000c10112e */
[----:B------:R-:W-:Y:S05]  /*19050*/  @P6 BRA `(.L_x_425) ;  /* 0x00000000000c6947 */ /* 0x000fea0003800000 */
[----:B------:R-:W1:Y:S02]  /*19060*/  LDG.E.U8 R16, desc[UR46][R20.64+0xc1] ;  /* 0x0000c12e14107981 */ /* 0x000e64000c1e1100 */
[----:B-1----:R-:W-:-:S05]  /*19070*/  PRMT R3, R16, 0x8880, RZ ;  /* 0x0000888010037816 */ /* 0x002fca00000000ff */
[----:B------:R-:W-:-:S07]  /*19080*/  IMAD R2, R3, R18, RZ ;  /* 0x0000001203027224 */ /* 0x000fce00078e02ff */
.L_x_425:
[----:B------:R-:W-:Y:S05]  /*19090*/  BSYNC B1 ;  /* 0x0000000000017941 */ /* 0x000fea0003800000 */
.L_x_424:
[C---:B------:R-:W-:Y:S01]  /*190a0*/  ISETP.LT.OR P4, PT, R0.reuse, 0xc9, !P3 ;  /* 0x000000c90000780c */ /* 0x040fe20005f81670 */
[----:B------:R-:W-:Y:S01]  /*190b0*/  @!P6 IMAD R123, R123, R17, R2 ;  /* 0x000000117b7be224 */ /* 0x000fe200078e0202 */
        /* <DEDUP_REMOVED lines=8> */
.L_x_427:
[----:B------:R-:W-:Y:S05]  /*19140*/  BSYNC B1 ;  /* 0x0000000000017941 */ /* 0x000fea0003800000 */
.L_x_426:
[----:B-1----:R-:W-:Y:S01]  /*19150*/  @!P4 IMAD R3, R124, R17, R2 ;  /* 0x000000117c03c224 */ /* 0x002fe200078e0202 */
[----:B------:R-:W-:Y:S04]  /*19160*/  BSSY B1, `(.L_x_428) ;  /* 0x0000006000017945 */ /* 0x000fe80003800000 */
[----:B------:R1:W-:Y:S01]  /*19170*/  @!P4 STG.E.U8 desc[UR46][R4.64+0xc8], R3 ;  /* 0x0000c8030400c986 */ /* 0x0003e2000c10112e */
[----:B------:R-:W-:Y:S05]  /*19180*/  @P5 BRA `(.L_x_429) ;  /* 0x00000000000c5947 */ /* 0x000fea0003800000 */
[----:B------:R-:W1:Y:S02]  /*19190*/  LDG.E.U8 R16, desc[UR46][R22.64+0xc9] ;  /* 0x0000c92e16107981 */ /* 0x000e64000c1e1100 */
[----:B-1----:R-:W-:-:S05]  /*191a0*/  PRMT R3, R16, 0x8880, RZ ;  /* 0x0000888010037816 */ /* 0x002fca00000000ff */
[----:B------:R-:W-:-:S07]  /*191b0*/  IMAD R2, R3, R18, RZ ;  /* 0x0000001203027224 */ /* 0x000fce00078e02ff */
.L_x_429:
[----:B------:R-:W-:Y:S05]  /*191c0*/  BSYNC B1 ;  /* 0x0000000000017941 */ /* 0x000fea0003800000 */
.L_x_428:
[----:B------:R-:W-:Y:S01]  /*191d0*/  @!P5 IMAD R125, R125, R17, R2 ;  /* 0x000000117d7dd224 */ /* 0x000fe200078e0202 */
[----:B------:R-:W-:Y:S04]  /*191e0*/  BSSY B1, `(.L_x_430) ;  /* 0x0000006000017945 */ /* 0x000fe80003800000 */
[----:B------:R4:W-:Y:S01]  /*191f0*/  @!P5 STG.E.U8 desc[UR46][R4.64+0xc9], R125 ;  /* 0x0000c97d0400d986 */ /* 0x0009e2000c10112e */
[----:B------:R-:W-:Y:S05]  /*19200*/  @P6 BRA `(.L_x_431) ;  /* 0x00000000000c6947 */ /* 0x000fea0003800000 */
[----:B------:R-:W1:Y:S02]  /*19210*/  LDG.E.U8 R16, desc[UR46][R20.64+0xc8] ;  /* 0x0000c82e14107981 */ /* 0x000e64000c1e1100 */
[----:B-1----:R-:W-:-:S05]  /*19220*/  PRMT R3, R16, 0x8880, RZ ;  /* 0x0000888010037816 */ /* 0x002fca00000000ff */
[----:B------:R-:W-:-:S07]  /*19230*/  IMAD R2, R3, R18, RZ ;  /* 0x0000001203027224 */ /* 0x000fce00078e02ff */
.L_x_431:
[----:B------:R-:W-:Y:S05]  /*19240*/  BSYNC B1 ;  /* 0x0000000000017941 */ /* 0x000fea0003800000 */
.L_x_430:
        /* <DEDUP_REMOVED lines=10> */
.L_x_433:
[----:B------:R-:W-:Y:S05]  /*192f0*/  BSYNC B1 ;  /* 0x0000000000017941 */ /* 0x000fea0003800000 */
.L_x_432:
[----:B------:R-:W-:Y:S01]  /*19300*/  @!P4 IMAD R127, R127, R17, R2 ;  /* 0x000000117f7fc224 */ /* 0x000fe200078e0202 */
[----:B------:R-:W-:Y:S04]  /*19310*/  BSSY B1, `(.L_x_434) ;  /* 0x0000006000017945 */ /* 0x000fe80003800000 */
[----:B------:R0:W-:Y:S01]  /*19320*/  @!P4 STG.E.U8 desc[UR46][R10.64+0xc9], R127 ;  /* 0x0000c97f0a00c986 */ /* 0x0001e2000c10112e */
[----:B------:R-:W-:Y:S05]  /*19330*/  @P5 BRA `(.L_x_435) ;  /* 0x00000000000c5947 */ /* 0x000fea0003800000 */
[----:B------:R-:W1:Y:S02]  /*19340*/  LDG.E.U8 R16, desc[UR46][R22.64+0xd0] ;  /* 0x0000d02e16107981 */ /* 0x000e64000c1e1100 */
[----:B-1----:R-:W-:-:S05]  /*19350*/  PRMT R3, R16, 0x8880, RZ ;  /* 0x0000888010037816 */ /* 0x002fca00000000ff */
[----:B------:R-:W-:-:S07]  /*19360*/  IMAD R2, R3, R18, RZ ;  /* 0x0000001203027224 */ /* 0x000fce00078e02ff */
.L_x_435:
[----:B------:R-:W-:Y:S05]  /*19370*/  BSYNC B1 ;  /* 0x0000000000017941 */ /* 0x000fea0003800000 */
.L_x_434:
[----:B-1----:R-:W-:Y:S01]  /*19380*/  @!P5 IMAD R3, R128, R17, R2 ;  /* 0x000000118003d224 */ /* 0x002fe200078e0202 */
[----:B------:R-:W-:Y:S04]  /*19390*/  BSSY B1, `(.L_x_436) ;  /* 0x0000006000017945 */ /* 0x000fe80003800000 */
[----:B------:R1:W-:Y:S01]  /*193a0*/  @!P5 STG.E.U8 desc[UR46][R4.64+0xd0], R3 ;  /* 0x0000d0030400d986 */ /* 0x0003e2000c10112e */
[----:B------:R-:W-:Y:S05]  /*193b0*/  @P6 BRA `(.L_x_437) ;  /* 0x00000000000c6947 */ /* 0x000fea0003800000 */
[----:B------:R-:W1:Y:S02]  /*193c0*/  LDG.E.U8 R16, desc[UR46][R22.64+0xd1] ;  /* 0x0000d12e16107981 */ /* 0x000e64000c1e1100 */
[----:B-1----:R-:W-:-:S05]  /*193d0*/  PRMT R3, R16, 0x8880, RZ ;  /* 0x0000888010037816 */ /* 0x002fca00000000ff */
[----:B------:R-:W-:-:S07]  /*193e0*/  IMAD R2, R3, R18, RZ ;  /* 0x0000001203027224 */ /* 0x000fce00078e02ff */
.L_x_437:
[----:B------:R-:W-:Y:S05]  /*193f0*/  BSYNC B1 ;  /* 0x0000000000017941 */ /* 0x000fea0003800000 */
.L_x_436:
        /* <DEDUP_REMOVED lines=10> */
.L_x_439:
[----:B------:R-:W-:Y:S05]  /*194a0*/  BSYNC B1 ;  /* 0x0000000000017941 */ /* 0x000fea0003800000 */
.L_x_438:
[----:B-1----:R-:W-:Y:S01]  /*194b0*/  @!P4 IMAD R3, R130, R17, R2 ;  /* 0x000000118203c224 */ /* 0x002fe200078e0202 */
[----:B------:R-:W-:Y:S04]  /*194c0*/  BSSY B1, `(.L_x_440) ;  /* 0x0000006000017945 */ /* 0x000fe80003800000 */
[----:B------:R1:W-:Y:S01]  /*194d0*/  @!P4 STG.E.U8 desc[UR46][R10.64+0xd0], R3 ;  /* 0x0000d0030a00c986 */ /* 0x0003e2000c10112e */
[----:B------:R-:W-:Y:S05]  /*194e0*/  @P5 BRA `(.L_x_441) ;  /* 0x00000000000c5947 */ /* 0x000fea0003800000 */
[----:B------:R-:W1:Y:S02]  /*194f0*/  LDG.E.U8 R16, desc[UR46][R20.64+0xd1] ;  /* 0x0000d12e14107981 */ /* 0x000e64000c1e1100 */
[----:B-1----:R-:W-:-:S05]  /*19500*/  PRMT R3, R16, 0x8880, RZ ;  /* 0x0000888010037816 */ /* 0x002fca00000000ff */
[----:B------:R-:W-:-:S07]  /*19510*/  IMAD R2, R3, R18, RZ ;  /* 0x0000001203027224 */ /* 0x000fce00078e02ff */
.L_x_441:
[----:B------:R-:W-:Y:S05]  /*19520*/  BSYNC B1 ;  /* 0x0000000000017941 */ /* 0x000fea0003800000 */
.L_x_440:
[----:B------:R-:W-:Y:S01]  /*19530*/  @!P5 IMAD R131, R131, R17, R2 ;  /* 0x000000118383d224 */ /* 0x000fe200078e0202 */
[----:B------:R-:W-:Y:S04]  /*19540*/  BSSY B1, `(.L_x_442) ;  /* 0x0000006000017945 */ /* 0x000fe80003800000 */
[----:B------:R0:W-:Y:S01]  /*19550*/  @!P5 STG.E.U8 desc[UR46][R10.64+0xd1], R131 ;  /* 0x0000d1830a00d986 */ /* 0x0001e2000c10112e */
[----:B------:R-:W-:Y:S05]  /*19560*/  @P6 BRA `(.L_x_443) ;  /* 0x00000000000c6947 */ /* 0x000fea0003800000 */
[----:B------:R-:W1:Y:S02]  /*19570*/  LDG.E.U8 R16, desc[UR46][R22.64+0xd8] ;  /* 0x0000d82e16107981 */ /* 0x000e64000c1e1100 */
[----:B-1----:R-:W-:-:S05]  /*19580*/  PRMT R3, R16, 0x8880, RZ ;  /* 0x0000888010037816 */ /* 0x002fca00000000ff */
[----:B------:R-:W-:-:S07]  /*19590*/  IMAD R2, R3, R18, RZ ;  /* 0x0000001203027224 */ /* 0x000fce00078e02ff */
.L_x_443:
[----:B------:R-:W-:Y:S05]  /*195a0*/  BSYNC B1 ;  /* 0x0000000000017941 */ /* 0x000fea0003800000 */
.L_x_442:
        /* <DEDUP_REMOVED lines=10> */
.L_x_445:
[----:B------:R-:W-:Y:S05]  /*19650*/  BSYNC B1 ;  /* 0x0000000000017941 */ /* 0x000fea0003800000 */
.L_x_444:
[----:B------:R-:W-:Y:S01]  /*19660*/  @!P4 IMAD R133, R133, R17, R2 ;  /* 0x000000118585c224 */ /* 0x000fe200078e0202 */
[----:B------:R-:W-:Y:S04]  /*19670*/  BSSY B1, `(.L_x_446) ;  /* 0x0000006000017945 */ /* 0x000fe80003800000 */
[----:B------:R0:W-:Y:S01]  /*19680*/  @!P4 STG.E.U8 desc[UR46][R4.64+0xd9], R133 ;  /* 0x0000d9850400c986 */ /* 0x0001e2000c10112e */
[----:B------:R-:W-:Y:S05]  /*19690*/  @P5 BRA `(.L_x_447) ;  /* 0x00000000000c5947 */ /* 0x000fea0003800000 */
[----:B------:R-:W1:Y:S02]  /*196a0*/  LDG.E.U8 R16, desc[UR46][R20.64+0xd8] ;  /* 0x0000d82e14107981 */ /* 0x000e64000c1e1100 */
[----:B-1----:R-:W-:-:S05]  /*196b0*/  PRMT R3, R16, 0x8880, RZ ;  /* 0x0000888010037816 */ /* 0x002fca00000000ff */
[----:B------:R-:W-:-:S07]  /*196c0*/  IMAD R2, R3, R18, RZ ;  /* 0x0000001203027224 */ /* 0x000fce00078e02ff */
.L_x_447:
[----:B------:R-:W-:Y:S05]  /*196d0*/  BSYNC B1 ;  /* 0x0000000000017941 */ /* 0x000fea0003800000 */
.L_x_446:
[----:B-1----:R-:W-:Y:S01]  /*196e0*/  @!P5 IMAD R3, R134, R17, R2 ;  /* 0x000000118603d224 */ /* 0x002fe200078e0202 */
[----:B------:R-:W-:Y:S04]  /*196f0*/  BSSY B1, `(.L_x_448) ;  /* 0x0000006000017945 */ /* 0x000fe80003800000 */
[----:B------:R1:W-:Y:S01]  /*19700*/  @!P5 STG.E.U8 desc[UR46][R10.64+0xd8], R3 ;  /* 0x0000d8030a00d986 */ /* 0x0003e2000c10112e */
[----:B------:R-:W-:Y:S05]  /*19710*/  @P6 BRA `(.L_x_449) ;  /* 0x00000000000c6947 */ /* 0x000fea0003800000 */
[----:B------:R-:W1:Y:S02]  /*19720*/  LDG.E.U8 R16, desc[UR46][R20.64+0xd9] ;  /* 0x0000d92e14107981 */ /* 0x000e64000c1e1100 */
[----:B-1----:R-:W-:-:S05]  /*19730*/  PRMT R3, R16, 0x8880, RZ ;  /* 0x0000888010037816 */ /* 0x002fca00000000ff */
[----:B------:R-:W-:-:S07]  /*19740*/  IMAD R2, R3, R18, RZ ;  /* 0x0000001203027224 */ /* 0x000fce00078e02ff */
.L_x_449:
[----:B------:R-:W-:Y:S05]  /*19750*/  BSYNC B1 ;  /* 0x0000000000017941 */ /* 0x000fea0003800000 */
.L_x_448:
        /* <DEDUP_REMOVED lines=10> */
.L_x_451:
[----:B------:R-:W-:Y:S05]  /*19800*/  BSYNC B1 ;  /* 0x0000000000017941 */ /* 0x000fea0003800000 */
.L_x_450:
[----:B-1----:R-:W-:Y:S01]  /*19810*/  @!P4 IMAD R3, R136, R17, R2 ;  /* 0x000000118803c224 */ /* 0x002fe200078e0202 */
[----:B------:R-:W-:Y:S04]  /*19820*/  BSSY B1, `(.L_x_452) ;  /* 0x0000006000017945 */ /* 0x000fe80003800000 */
[----:B------:R1:W-:Y:S01]  /*19830*/  @!P4 STG.E.U8 desc[UR46][R4.64+0xe0], R3 ;  /* 0x0000e0030400c986 */ /* 0x0003e2000c10112e */
[----:B------:R-:W-:Y:S05]  /*19840*/  @P5 BRA `(.L_x_453) ;  /* 0x00000000000c5947 */ /* 0x000fea0003800000 */
[----:B------:R-:W1:Y:S02]  /*19850*/  LDG.E.U8 R16, desc[UR46][R22.64+0xe1] ;  /* 0x0000e12e16107981 */ /* 0x000e64000c1e1100 */
[----:B-1----:R-:W-:-:S05]  /*19860*/  PRMT R3, R16, 0x8880, RZ ;  /* 0x0000888010037816 */ /* 0x002fca00000000ff */
[----:B------:R-:W-:-:S07]  /*19870*/  IMAD R2, R3, R18, RZ ;  /* 0x0000001203027224 */ /* 0x000fce00078e02ff */
.L_x_453:
[----:B------:R-:W-:Y:S05]  /*19880*/  BSYNC B1 ;  /* 0x0000000000017941 */ /* 0x000fea0003800000 */
.L_x_452:
[----:B------:R-:W-:Y:S01]  /*19890*/  @!P5 IMAD R137, R137, R17, R2 ;  /* 0x000000118989d224 */ /* 0x000fe200078e0202 */
[----:B------:R-:W-:Y:S04]  /*198a0*/  BSSY B1, `(.L_x_454) ;  /* 0x0000006000017945 */ /* 0x000fe80003800000 */
[----:B------:R0:W-:Y:S01]  /*198b0*/  @!P5 STG.E.U8 desc[UR46][R4.64+0xe1], R137 ;  /* 0x0000e1890400d986 */ /* 0x0001e2000c10112e */
[----:B------:R-:W-:Y:S05]  /*198c0*/  @P6 BRA `(.L_x_455) ;  /* 0x00000000000c6947 */ /* 0x000fea0003800000 */
[----:B------:R-:W1:Y:S02]  /*198d0*/  LDG.E.U8 R16, desc[UR46][R20.64+0xe0] ;  /* 0x0000e02e14107981 */ /* 0x000e64000c1e1100 */
[----:B-1----:R-:W-:-:S05]  /*198e0*/  PRMT R3, R16, 0x8880, RZ ;  /* 0x0000888010037816 */ /* 0x002fca00000000ff */
[----:B------:R-:W-:-:S07]  /*198f0*/  IMAD R2, R3, R18, RZ ;  /* 0x0000001203027224 */ /* 0x000fce00078e02ff */
.L_x_455:
[----:B------:R-:W-:Y:S05]  /*19900*/  BSYNC B1 ;  /* 0x0000000000017941 */ /* 0x000fea0003800000 */
.L_x_454:
        /* <DEDUP_REMOVED lines=10> */
.L_x_457:
[----:B------:R-:W-:Y:S05]  /*199b0*/  BSYNC B1 ;  /* 0x0000000000017941 */ /* 0x000fea0003800000 */
.L_x_456:
[----:B------:R-:W-:Y:S01]  /*199c0*/  @!P4 IMAD R139, R139, R17, R2 ;  /* 0x000000118b8bc224 */ /* 0x000fe200078e0202 */
[----:B------:R-:W-:Y:S04]  /*199d0*/  BSSY B1, `(.L_x_458) ;  /* 0x0000006000017945 */ /* 0x000fe80003800000 */
[----:B------:R0:W-:Y:S01]  /*199e0*/  @!P4 STG.E.U8 desc[UR46][R10.64+0xe1], R139 ;  /* 0x0000e18b0a00c986 */ /* 0x0001e2000c10112e */
[----:B------:R-:W-:Y:S05]  /*199f0*/  @P5 BRA `(.L_x_459) ;  /* 0x00000000000c5947 */ /* 0x000fea0003800000 */
[----:B------:R-:W1:Y:S02]  /*19a00*/  LDG.E.U8 R16, desc[UR46][R22.64+0xe8] ;  /* 0x0000e82e16107981 */ /* 0x000e64000c1e1100 */
[----:B-1----:R-:W-:-:S05]  /*19a10*/  PRMT R3, R16, 0x8880, RZ ;  /* 0x0000888010037816 */ /* 0x002fca00000000ff */
[----:B------:R-:W-:-:S07]  /*19a20*/  IMAD R2, R3, R18, RZ ;  /* 0x0000001203027224 */ /* 0x000fce00078e02ff */
.L_x_459:
[----:B------:R-:W-:Y:S05]  /*19a30*/  BSYNC B1 ;  /* 0x0000000000017941 */ /* 0x000fea0003800000 */
.L_x_458:
[----:B-1----:R-:W-:Y:S01]  /*19a40*/  @!P5 IMAD R3, R140, R17, R2 ;  /* 0x000000118c03d224 */ /* 0x002fe200078e0202 */
[----:B------:R-:W-:Y:S04]  /*19a50*/  BSSY B1, `(.L_x_460) ;  /* 0x0000006000017945 */ /* 0x000fe80003800000 */
[----:B------:R1:W-:Y:S01]  /*19a60*/  @!P5 STG.E.U8 desc[UR46][R4.64+0xe8], R3 ;  /* 0x0000e8030400d986 */ /* 0x0003e2000c10112e */
[----:B------:R-:W-:Y:S05]  /*19a70*/  @P6 BRA `(.L_x_461) ;  /* 0x00000000000c6947 */ /* 0x000fea0003800000 */
[----:B------:R-:W1:Y:S02]  /*19a80*/  LDG.E.U8 R16, desc[UR46][R22.64+0xe9] ;  /* 0x0000e92e16107981 */ /* 0x000e64000c1e1100 */
[----:B-1----:R-:W-:-:S05]  /*19a90*/  PRMT R3, R16, 0x8880, RZ ;  /* 0x0000888010037816 */ /* 0x002fca00000000ff */
[----:B------:R-:W-:-:S07]  /*19aa0*/  IMAD R2, R3, R18, RZ ;  /* 0x0000001203027224 */ /* 0x000fce00078e02ff */
.L_x_461:
[----:B------:R-:W-:Y:S05]  /*19ab0*/  BSYNC B1 ;  /* 0x0000000000017941 */ /* 0x000fea0003800000 */
.L_x_460:
        /* <DEDUP_REMOVED lines=10> */
.L_x_463:
[----:B------:R-:W-:Y:S05]  /*19b60*/  BSYNC B1 ;  /* 0x0000000000017941 */ /* 0x000fea0003800000 */
.L_x_462:
[----:B-1----:R-:W-:Y:S01]  /*19b70*/  @!P4 IMAD R3, R142, R17, R2 ;  /* 0x000000118e03c224 */ /* 0x002fe200078e0202 */
[----:B------:R-:W-:Y:S04]  /*19b80*/  BSSY B1, `(.L_x_464) ;  /* 0x0000006000017945 */ /* 0x000fe80003800000 */
[----:B------:R1:W-:Y:S01]  /*19b90*/  @!P4 STG.E.U8 desc[UR46][R10.64+0xe8], R3 ;  /* 0x0000e8030a00c986 */ /* 0x0003e2000c10112e */
[----:B------:R-:W-:Y:S05]  /*19ba0*/  @P5 BRA `(.L_x_465) ;  /* 0x00000000000c5947 */ /* 0x000fea0003800000 */
[----:B------:R-:W1:Y:S02]  /*19bb0*/  LDG.E.U8 R16, desc[UR46][R20.64+0xe9] ;  /* 0x0000e92e14107981 */ /* 0x000e64000c1e1100 */
[----:B-1----:R-:W-:-:S05]  /*19bc0*/  PRMT R3, R16, 0x8880, RZ ;  /* 0x0000888010037816 */ /* 0x002fca00000000ff */
[----:B------:R-:W-:-:S07]  /*19bd0*/  IMAD R2, R3, R18, RZ ;  /* 0x0000001203027224 */ /* 0x000fce00078e02ff */
.L_x_465:
[----:B------:R-:W-:Y:S05]  /*19be0*/  BSYNC B1 ;  /* 0x0000000000017941 */ /* 0x000fea0003800000 */
.L_x_464:
[----:B------:R-:W-:Y:S01]  /*19bf0*/  @!P5 IMAD R143, R143, R17, R2 ;  /* 0x000000118f8fd224 */ /* 0x000fe200078e0202 */
[----:B------:R-:W-:Y:S04]  /*19c00*/  BSSY B1, `(.L_x_466) ;  /* 0x0000006000017945 */ /* 0x000fe80003800000 */
[----:B------:R0:W-:Y:S01]  /*19c10*/  @!P5 STG.E.U8 desc[UR46][R10.64+0xe9], R143 ;  /* 0x0000e98f0a00d986 */ /* 0x0001e2000c10112e */
[----:B------:R-:W-:Y:S05]  /*19c20*/  @P6 BRA `(.L_x_467) ;  /* 0x00000000000c6947 */ /* 0x000fea0003800000 */
[----:B------:R-:W1:Y:S02]  /*19c30*/  LDG.E.U8 R16, desc[UR46][R22.64+0xf0] ;  /* 0x0000f02e16107981 */ /* 0x000e64000c1e1100 */
[----:B-1----:R-:W-:-:S05]  /*19c40*/  PRMT R3, R16, 0x8880, RZ ;  /* 0x0000888010037816 */ /* 0x002fca00000000ff */
[----:B------:R-:W-:-:S07]  /*19c50*/  IMAD R2, R3, R18, RZ ;  /* 0x0000001203027224 */ /* 0x000fce00078e02ff */
.L_x_467:
[----:B------:R-:W-:Y:S05]  /*19c60*/  BSYNC B1 ;  /* 0x0000000000017941 */ /* 0x000fea0003800000 */
.L_x_466:
        /* <DEDUP_REMOVED lines=10> */
.L_x_469:
[----:B------:R-:W-:Y:S05]  /*19d10*/  BSYNC B1 ;  /* 0x0000000000017941 */ /* 0x000fea0003800000 */
.L_x_468:
[----:B------:R-:W-:Y:S01]  /*19d20*/  @!P4 IMAD R145, R145, R17, R2 ;  /* 0x000000119191c224 */ /* 0x000fe200078e0202 */
[----:B------:R-:W-:Y:S04]  /*19d30*/  BSSY B1, `(.L_x_470) ;  /* 0x0000006000017945 */ /* 0x000fe80003800000 */
[----:B------:R0:W-:Y:S01]  /*19d40*/  @!P4 STG.E.U8 desc[UR46][R4.64+0xf1], R145 ;  /* 0x0000f1910400c986 */ /* 0x0001e2000c10112e */
[----:B------:R-:W-:Y:S05]  /*19d50*/  @P5 BRA `(.L_x_471) ;  /* 0x00000000000c5947 */ /* 0x000fea0003800000 */
[----:B------:R-:W1:Y:S02]  /*19d60*/  LDG.E.U8 R16, desc[UR46][R20.64+0xf0] ;  /* 0x0000f02e14107981 */ /* 0x000e64000c1e1100 */
[----:B-1----:R-:W-:-:S05]  /*19d70*/  PRMT R3, R16, 0x8880, RZ ;  /* 0x0000888010037816 */ /* 0x002fca00000000ff */
[----:B------:R-:W-:-:S07]  /*19d80*/  IMAD R2, R3, R18, RZ ;  /* 0x0000001203027224 */ /* 0x000fce00078e02ff */
.L_x_471:
[----:B------:R-:W-:Y:S05]  /*19d90*/  BSYNC B1 ;  /* 0x0000000000017941 */ /* 0x000fea0003800000 */
.L_x_470:
[----:B-1----:R-:W-:Y:S01]  /*19da0*/  @!P5 IMAD R3, R146, R17, R2 ;  /* 0x000000119203d224 */ /* 0x002fe200078e0202 */
[----:B------:R-:W-:Y:S04]  /*19db0*/  BSSY B1, `(.L_x_472) ;  /* 0x0000006000017945 */ /* 0x000fe80003800000 */
[----:B------:R1:W-:Y:S01]  /*19dc0*/  @!P5 STG.E.U8 desc[UR46][R10.64+0xf0], R3 ;  /* 0x0000f0030a00d986 */ /* 0x0003e2000c10112e */
[----:B------:R-:W-:Y:S05]  /*19dd0*/  @P6 BRA `(.L_x_473) ;  /* 0x00000000000c6947 */ /* 0x000fea0003800000 */
[----:B------:R-:W1:Y:S02]  /*19de0*/  LDG.E.U8 R16, desc[UR46][R20.64+0xf1] ;  /* 0x0000f12e14107981 */ /* 0x000e64000c1e1100 */
[----:B-1----:R-:W-:-:S05]  /*19df0*/  PRMT R3, R16, 0x8880, RZ ;  /* 0x0000888010037816 */ /* 0x002fca00000000ff */
[----:B------:R-:W-:-:S07]  /*19e00*/  IMAD R2, R3, R18, RZ ;  /* 0x0000001203027224 */ /* 0x000fce00078e02ff */
.L_x_473:
[----:B------:R-:W-:Y:S05]  /*19e10*/  BSYNC B1 ;  /* 0x0000000000017941 */ /* 0x000fea0003800000 */
.L_x_472:
        /* <DEDUP_REMOVED lines=10> */
.L_x_475:
[----:B------:R-:W-:Y:S05]  /*19ec0*/  BSYNC B1 ;  /* 0x0000000000017941 */ /* 0x000fea0003800000 */
.L_x_474:
[----:B-1----:R-:W-:Y:S01]  /*19ed0*/  @!P4 IMAD R3, R148, R17, R2 ;  /* 0x000000119403c224 */ /* 0x002fe200078e0202 */
[----:B------:R-:W-:Y:S04]  /*19ee0*/  BSSY B1, `(.L_x_476) ;  /* 0x0000006000017945 */ /* 0x000fe80003800000 */
[----:B------:R1:W-:Y:S01]  /*19ef0*/  @!P4 STG.E.U8 desc[UR46][R4.64+0xf8], R3 ;  /* 0x0000f8030400c986 */ /* 0x0003e2000c10112e */
[----:B------:R-:W-:Y:S05]  /*19f00*/  @P5 BRA `(.L_x_477) ;  /* 0x00000000000c5947 */ /* 0x000fea0003800000 */
[----:B------:R-:W1:Y:S02]  /*19f10*/  LDG.E.U8 R16, desc[UR46][R22.64+0xf9] ;  /* 0x0000f92e16107981 */ /* 0x000e64000c1e1100 */
[----:B-1----:R-:W-:-:S05]  /*19f20*/  PRMT R3, R16, 0x8880, RZ ;  /* 0x0000888010037816 */ /* 0x002fca00000000ff */
[----:B------:R-:W-:-:S07]  /*19f30*/  IMAD R2, R3, R18, RZ ;  /* 0x0000001203027224 */ /* 0x000fce00078e02ff */
.L_x_477:
[----:B------:R-:W-:Y:S05]  /*19f40*/  BSYNC B1 ;  /* 0x0000000000017941 */ /* 0x000fea0003800000 */
.L_x_476:
[----:B------:R-:W-:Y:S01]  /*19f50*/  @!P5 IMAD R149, R149, R17, R2 ;  /* 0x000000119595d224 */ /* 0x000fe200078e0202 */
[----:B------:R-:W-:Y:S04]  /*19f60*/  BSSY B1, `(.L_x_478) ;  /* 0x0000006000017945 */ /* 0x000fe80003800000 */
[----:B------:R0:W-:Y:S01]  /*19f70*/  @!P5 STG.E.U8 desc[UR46][R4.64+0xf9], R149 ;  /* 0x0000f9950400d986 */ /* 0x0001e2000c10112e */
[----:B------:R-:W-:Y:S05]  /*19f80*/  @P6 BRA `(.L_x_479) ;  /* 0x00000000000c6947 */ /* 0x000fea0003800000 */
[----:B------:R-:W1:Y:S02]  /*19f90*/  LDG.E.U8 R16, desc[UR46][R20.64+0xf8] ;  /* 0x0000f82e14107981 */ /* 0x000e64000c1e1100 */
[----:B-1----:R-:W-:-:S05]  /*19fa0*/  PRMT R3, R16, 0x8880, RZ ;  /* 0x0000888010037816 */ /* 0x002fca00000000ff */
[----:B------:R-:W-:-:S07]  /*19fb0*/  IMAD R2, R3, R18, RZ ;  /* 0x0000001203027224 */ /* 0x000fce00078e02ff */
.L_x_479:
[----:B------:R-:W-:Y:S05]  /*19fc0*/  BSYNC B1 ;  /* 0x0000000000017941 */ /* 0x000fea0003800000 */
.L_x_478:
        /* <DEDUP_REMOVED lines=10> */
.L_x_481:
[----:B------:R-:W-:Y:S05]  /*1a070*/  BSYNC B1 ;  /* 0x0000000000017941 */ /* 0x000fea0003800000 */
.L_x_480:
[----:B------:R-:W-:Y:S01]  /*1a080*/  @!P4 IMAD R151, R151, R17, R2 ;  /* 0x000000119797c224 */ /* 0x000fe200078e0202 */
[----:B------:R-:W-:Y:S04]  /*1a090*/  BSSY B1, `(.L_x_482) ;  /* 0x0000006000017945 */ /* 0x000fe80003800000 */
[----:B------:R0:W-:Y:S01]  /*1a0a0*/  @!P4 STG.E.U8 desc[UR46][R10.64+0xf9], R151 ;  /* 0x0000f9970a00c986 */ /* 0x0001e2000c10112e */
[----:B------:R-:W-:Y:S05]  /*1a0b0*/  @P5 BRA `(.L_x_483) ;  /* 0x00000000000c5947 */ /* 0x000fea0003800000 */
[----:B------:R-:W1:Y:S02]  /*1a0c0*/  LDG.E.U8 R16, desc[UR46][R22.64+0x100] ;  /* 0x0001002e16107981 */ /* 0x000e64000c1e1100 */
[----:B-1----:R-:W-:-:S05]  /*1a0d0*/  PRMT R3, R16, 0x8880, RZ ;  /* 0x0000888010037816 */ /* 0x002fca00000000ff */
[----:B------:R-:W-:-:S07]  /*1a0e0*/  IMAD R2, R3, R18, RZ ;  /* 0x0000001203027224 */ /* 0x000fce00078e02ff */
.L_x_483:
[----:B------:R-:W-:Y:S05]  /*1a0f0*/  BSYNC B1 ;  /* 0x0000000000017941 */ /* 0x000fea0003800000 */
.L_x_482:
[----:B-1----:R-:W-:Y:S01]  /*1a100*/  @!P5 IMAD R3, R152, R17, R2 ;  /* 0x000000119803d224 */ /* 0x002fe200078e0202 */
[----:B------:R-:W-:Y:S04]  /*1a110*/  BSSY B1, `(.L_x_484) ;  /* 0x0000006000017945 */ /* 0x000fe80003800000 */
[----:B------:R1:W-:Y:S01]  /*1a120*/  @!P5 STG.E.U8 desc[UR46][R4.64+0x100], R3 ;  /* 0x000100030400d986 */ /* 0x0003e2000c10112e */
[----:B------:R-:W-:Y:S05]  /*1a130*/  @P6 BRA `(.L_x_485) ;  /* 0x00000000000c6947 */ /* 0x000fea0003800000 */
[----:B------:R-:W1:Y:S02]  /*1a140*/  LDG.E.U8 R16, desc[UR46][R22.64+0x101] ;  /* 0x0001012e16107981 */ /* 0x000e64000c1e1100 */
[----:B-1----:R-:W-:-:S05]  /*1a150*/  PRMT R3, R16, 0x8880, RZ ;  /* 0x0000888010037816 */ /* 0x002fca00000000ff */
[----:B------:R-:W-:-:S07]  /*1a160*/  IMAD R2, R3, R18, RZ ;  /* 0x0000001203027224 */ /* 0x000fce00078e02ff */
.L_x_485:
[----:B------:R-:W-:Y:S05]  /*1a170*/  BSYNC B1 ;  /* 0x0000000000017941 */ /* 0x000fea0003800000 */
.L_x_484:
        /* <DEDUP_REMOVED lines=10> */
.L_x_487:
[----:B------:R-:W-:Y:S05]  /*1a220*/  BSYNC B1 ;  /* 0x0000000000017941 */ /* 0x000fea0003800000 */
.L_x_486:
[----:B-1----:R-:W-:Y:S01]  /*1a230*/  @!P4 IMAD R3, R154, R17, R2 ;  /* 0x000000119a03c224 */ /* 0x002fe200078e0202 */
[----:B------:R-:W-:Y:S04]  /*1a240*/  BSSY B1, `(.L_x_488) ;  /* 0x0000006000017945 */ /* 0x000fe80003800000 */
[----:B------:R1:W-:Y:S01]  /*1a250*/  @!P4 STG.E.U8 desc[UR46][R10.64+0x100], R3 ;  /* 0x000100030a00c986 */ /* 0x0003e2000c10112e */
[----:B------:R-:W-:Y:S05]  /*1a260*/  @P5 BRA `(.L_x_489) ;  /* 0x00000000000c5947 */ /* 0x000fea0003800000 */
[----:B------:R-:W1:Y:S02]  /*1a270*/  LDG.E.U8 R16, desc[UR46][R20.64+0x101] ;  /* 0x0001012e14107981 */ /* 0x000e64000c1e1100 */
[----:B-1----:R-:W-:-:S05]  /*1a280*/  PRMT R3, R16, 0x8880, RZ ;  /* 0x0000888010037816 */ /* 0x002fca00000000ff */
[----:B------:R-:W-:-:S07]  /*1a290*/  IMAD R2, R3, R18, RZ ;  /* 0x0000001203027224 */ /* 0x000fce00078e02ff */
.L_x_489:
[----:B------:R-:W-:Y:S05]  /*1a2a0*/  BSYNC B1 ;  /* 0x0000000000017941 */ /* 0x000fea0003800000 */
.L_x_488:
[----:B------:R-:W-:Y:S01]  /*1a2b0*/  @!P5 IMAD R155, R155, R17, R2 ;  /* 0x000000119b9bd224 */ /* 0x000fe200078e0202 */
[----:B------:R-:W-:Y:S04]  /*1a2c0*/  BSSY B1, `(.L_x_490) ;  /* 0x0000006000017945 */ /* 0x000fe80003800000 */
[----:B------:R0:W-:Y:S01]  /*1a2d0*/  @!P5 STG.E.U8 desc[UR46][R10.64+0x101], R155 ;  /* 0x0001019b0a00d986 */ /* 0x0001e2000c10112e */
[----:B------:R-:W-:Y:S05]  /*1a2e0*/  @P6 BRA `(.L_x_491) ;  /* 0x00000000000c6947 */ /* 0x000fea0003800000 */
[----:B------:R-:W1:Y:S02]  /*1a2f0*/  LDG.E.U8 R16, desc[UR46][R22.64+0x108] ;  /* 0x0001082e16107981 */ /* 0x000e64000c1e1100 */
[----:B-1----:R-:W-:-:S05]  /*1a300*/  PRMT R3, R16, 0x8880, RZ ;  /* 0x0000888010037816 */ /* 0x002fca00000000ff */
[----:B------:R-:W-:-:S07]  /*1a310*/  IMAD R2, R3, R18, RZ ;  /* 0x0000001203027224 */ /* 0x000fce00078e02ff */
.L_x_491:
[----:B------:R-:W-:Y:S05]  /*1a320*/  BSYNC B1 ;  /* 0x0000000000017941 */ /* 0x000fea0003800000 */
.L_x_490:
        /* <DEDUP_REMOVED lines=10> */
.L_x_493:
[----:B------:R-:W-:Y:S05]  /*1a3d0*/  BSYNC B1 ;  /* 0x0000000000017941 */ /* 0x000fea0003800000 */
.L_x_492:
[----:B------:R-:W-:Y:S01]  /*1a3e0*/  @!P4 IMAD R157, R157, R17, R2 ;  /* 0x000000119d9dc224 */ /* 0x000fe200078e0202 */
[----:B------:R-:W-:Y:S04]  /*1a3f0*/  BSSY B1, `(.L_x_494) ;  /* 0x0000006000017945 */ /* 0x000fe80003800000 */
[----:B------:R0:W-:Y:S01]  /*1a400*/  @!P4 STG.E.U8 desc[UR46][R4.64+0x109], R157 ;  /* 0x0001099d0400c986 */ /* 0x0001e2000c10112e */
[----:B------:R-:W-:Y:S05]  /*1a410*/  @P5 BRA `(.L_x_495) ;  /* 0x00000000000c5947 */ /* 0x000fea0003800000 */
[----:B------:R-:W1:Y:S02]  /*1a420*/  LDG.E.U8 R16, desc[UR46][R20.64+0x108] ;  /* 0x0001082e14107981 */ /* 0x000e64000c1e1100 */
[----:B-1----:R-:W-:-:S05]  /*1a430*/  PRMT R3, R16, 0x8880, RZ ;  /* 0x0000888010037816 */ /* 0x002fca00000000ff */
[----:B------:R-:W-:-:S07]  /*1a440*/  IMAD R2, R3, R18, RZ ;  /* 0x0000001203027224 */ /* 0x000fce00078e02ff */
.L_x_495:
[----:B------:R-:W-:Y:S05]  /*1a450*/  BSYNC B1 ;  /* 0x0000000000017941 */ /* 0x000fea0003800000 */
.L_x_494:
[----:B-1----:R-:W-:Y:S01]  /*1a460*/  @!P5 IMAD R3, R158, R17, R2 ;  /* 0x000000119e03d224 */ /* 0x002fe200078e0202 */
[----:B------:R-:W-:Y:S04]  /*1a470*/  BSSY B1, `(.L_x_496) ;  /* 0x0000006000017945 */ /* 0x000fe80003800000 */
[----:B------:R1:W-:Y:S01]  /*1a480*/  @!P5 STG.E.U8 desc[UR46][R10.64+0x108], R3 ;  /* 0x000108030a00d986 */ /* 0x0003e2000c10112e */
[----:B------:R-:W-:Y:S05]  /*1a490*/  @P6 BRA `(.L_x_497) ;  /* 0x00000000000c6947 */ /* 0x000fea0003800000 */
[----:B------:R-:W1:Y:S02]  /*1a4a0*/  LDG.E.U8 R16, desc[UR46][R20.64+0x109] ;  /* 0x0001092e14107981 */ /* 0x000e64000c1e1100 */
[----:B-1----:R-:W-:-:S05]  /*1a4b0*/  PRMT R3, R16, 0x8880, RZ ;  /* 0x0000888010037816 */ /* 0x002fca00000000ff */
[----:B------:R-:W-:-:S07]  /*1a4c0*/  IMAD R2, R3, R18, RZ ;  /* 0x0000001203027224 */ /* 0x000fce00078e02ff */
.L_x_497:
[----:B------:R-:W-:Y:S05]  /*1a4d0*/  BSYNC B1 ;  /* 0x0000000000017941 */ /* 0x000fea0003800000 */
.L_x_496:
        /* <DEDUP_REMOVED lines=10> */
.L_x_499:
[----:B------:R-:W-:Y:S05]  /*1a580*/  BSYNC B1 ;  /* 0x0000000000017941 */ /* 0x000fea0003800000 */
.L_x_498:
[----:B-1----:R-:W-:Y:S01]  /*1a590*/  @!P4 IMAD R3, R160, R17, R2 ;  /* 0x00000011a003c224 */ /* 0x002fe200078e0202 */
[----:B------:R-:W-:Y:S04]  /*1a5a0*/  BSSY B1, `(.L_x_500) ;  /* 0x0000006000017945 */ /* 0x000fe80003800000 */
[----:B------:R1:W-:Y:S01]  /*1a5b0*/  @!P4 STG.E.U8 desc[UR46][R4.64+0x110], R3 ;  /* 0x000110030400c986 */ /* 0x0003e2000c10112e */
[----:B------:R-:W-:Y:S05]  /*1a5c0*/  @P5 BRA `(.L_x_501) ;  /* 0x00000000000c5947 */ /* 0x000fea0003800000 */
[----:B------:R-:W1:Y:S02]  /*1a5d0*/  LDG.E.U8 R16, desc[UR46][R22.64+0x111] ;  /* 0x0001112e16107981 */ /* 0x000e64000c1e1100 */
[----:B-1----:R-:W-:-:S05]  /*1a5e0*/  PRMT R3, R16, 0x8880, RZ ;  /* 0x0000888010037816 */ /* 0x002fca00000000ff */
[----:B------:R-:W-:-:S07]  /*1a5f0*/  IMAD R2, R3, R18, RZ ;  /* 0x0000001203027224 */ /* 0x000fce00078e02ff */
.L_x_501:
[----:B------:R-:W-:Y:S05]  /*1a600*/  BSYNC B1 ;  /* 0x0000000000017941 */ /* 0x000fea0003800000 */
.L_x_500:
[----:B------:R-:W-:Y:S01]  /*1a610*/  @!P5 IMAD R161, R161, R17, R2 ;  /* 0x00000011a1a1d224 */ /* 0x000fe200078e0202 */
[----:B------:R-:W-:Y:S04]  /*1a620*/  BSSY B1, `(.L_x_502) ;  /* 0x0000006000017945 */ /* 0x000fe80003800000 */
[----:B------:R0:W-:Y:S01]  /*1a630*/  @!P5 STG.E.U8 desc[UR46][R4.64+0x111], R161 ;  /* 0x000111a10400d986 */ /* 0x0001e2000c10112e */
[----:B------:R-:W-:Y:S05]  /*1a640*/  @P6 BRA `(.L_x_503) ;  /* 0x00000000000c6947 */ /* 0x000fea0003800000 */
[----:B------:R-:W1:Y:S02]  /*1a650*/  LDG.E.U8 R16, desc[UR46][R20.64+0x110] ;  /* 0x0001102e14107981 */ /* 0x000e64000c1e1100 */
[----:B-1----:R-:W-:-:S05]  /*1a660*/  PRMT R3, R16, 0x8880, RZ ;  /* 0x0000888010037816 */ /* 0x002fca00000000ff */
[----:B------:R-:W-:-:S07]  /*1a670*/  IMAD R2, R3, R18, RZ ;  /* 0x0000001203027224 */ /* 0x000fce00078e02ff */
.L_x_503:
[----:B------:R-:W-:Y:S05]  /*1a680*/  BSYNC B1 ;  /* 0x0000000000017941 */ /* 0x000fea0003800000 */
.L_x_502:
        /* <DEDUP_REMOVED lines=10> */
.L_x_505:
[----:B------:R-:W-:Y:S05]  /*1a730*/  BSYNC B1 ;  /* 0x0000000000017941 */ /* 0x000fea0003800000 */
.L_x_504:
[----:B------:R-:W-:Y:S01]  /*1a740*/  @!P4 IMAD R163, R163, R17, R2 ;  /* 0x00000011a3a3c224 */ /* 0x000fe200078e0202 */
[----:B------:R-:W-:Y:S04]  /*1a750*/  BSSY B1, `(.L_x_506) ;  /* 0x0000006000017945 */ /* 0x000fe80003800000 */
[----:B------:R0:W-:Y:S01]  /*1a760*/  @!P4 STG.E.U8 desc[UR46][R10.64+0x111], R163 ;  /* 0x000111a30a00c986 */ /* 0x0001e2000c10112e */
[----:B------:R-:W-:Y:S05]  /*1a770*/  @P5 BRA `(.L_x_507) ;  /* 0x00000000000c5947 */ /* 0x000fea0003800000 */
[----:B------:R-:W1:Y:S02]  /*1a780*/  LDG.E.U8 R16, desc[UR46][R22.64+0x118] ;  /* 0x0001182e16107981 */ /* 0x000e64000c1e1100 */
[----:B-1----:R-:W-:-:S05]  /*1a790*/  PRMT R3, R16, 0x8880, RZ ;  /* 0x0000888010037816 */ /* 0x002fca00000000ff */
[----:B------:R-:W-:-:S07]  /*1a7a0*/  IMAD R2, R3, R18, RZ ;  /* 0x0000001203027224 */ /* 0x000fce00078e02ff */
.L_x_507:
[----:B------:R-:W-:Y:S05]  /*1a7b0*/  BSYNC B1 ;  /* 0x0000000000017941 */ /* 0x000fea0003800000 */
.L_x_506:
[----:B-1----:R-:W-:Y:S01]  /*1a7c0*/  @!P5 IMAD R3, R164, R17, R2 ;  /* 0x00000011a403d224 */ /* 0x002fe200078e0202 */
[----:B------:R-:W-:Y:S04]  /*1a7d0*/  BSSY B1, `(.L_x_508) ;  /* 0x0000006000017945 */ /* 0x000fe80003800000 */
[----:B------:R1:W-:Y:S01]  /*1a7e0*/  @!P5 STG.E.U8 desc[UR46][R4.64+0x118], R3 ;  /* 0x000118030400d986 */ /* 0x0003e2000c10112e */
[----:B------:R-:W-:Y:S05]  /*1a7f0*/  @P6 BRA `(.L_x_509) ;  /* 0x00000000000c6947 */ /* 0x000fea0003800000 */
[----:B------:R-:W1:Y:S02]  /*1a800*/  LDG.E.U8 R16, desc[UR46][R22.64+0x119] ;  /* 0x0001192e16107981 */ /* 0x000e64000c1e1100 */
[----:B-1----:R-:W-:-:S05]  /*1a810*/  PRMT R3, R16, 0x8880, RZ ;  /* 0x0000888010037816 */ /* 0x002fca00000000ff */
[----:B------:R-:W-:-:S07]  /*1a820*/  IMAD R2, R3, R18, RZ ;  /* 0x0000001203027224 */ /* 0x000fce00078e02ff */
.L_x_509:
[----:B------:R-:W-:Y:S05]  /*1a830*/  BSYNC B1 ;  /* 0x0000000000017941 */ /* 0x000fea0003800000 */
.L_x_508:
        /* <DEDUP_REMOVED lines=10> */
.L_x_511:
[----:B------:R-:W-:Y:S05]  /*1a8e0*/  BSYNC B1 ;  /* 0x0000000000017941 */ /* 0x000fea0003800000 */
.L_x_510:
[----:B-1----:R-:W-:Y:S01]  /*1a8f0*/  @!P4 IMAD R3, R166, R17, R2 ;  /* 0x00000011a603c224 */ /* 0x002fe200078e0202 */
[----:B------:R-:W-:Y:S04]  /*1a900*/  BSSY B1, `(.L_x_512) ;  /* 0x0000006000017945 */ /* 0x000fe80003800000 */
[----:B------:R1:W-:Y:S01]  /*1a910*/  @!P4 STG.E.U8 desc[UR46][R10.64+0x118], R3 ;  /* 0x000118030a00c986 */ /* 0x0003e2000c10112e */
[----:B------:R-:W-:Y:S05]  /*1a920*/  @P5 BRA `(.L_x_513) ;  /* 0x00000000000c5947 */ /* 0x000fea0003800000 */
[----:B------:R-:W1:Y:S02]  /*1a930*/  LDG.E.U8 R16, desc[UR46][R20.64+0x119] ;  /* 0x0001192e14107981 */ /* 0x000e64000c1e1100 */
[----:B-1----:R-:W-:-:S05]  /*1a940*/  PRMT R3, R16, 0x8880, RZ ;  /* 0x0000888010037816 */ /* 0x002fca00000000ff */
[----:B------:R-:W-:-:S07]  /*1a950*/  IMAD R2, R3, R18, RZ ;  /* 0x0000001203027224 */ /* 0x000fce00078e02ff */
.L_x_513:
[----:B------:R-:W-:Y:S05]  /*1a960*/  BSYNC B1 ;  /* 0x0000000000017941 */ /* 0x000fea0003800000 */
.L_x_512:
[----:B------:R-:W-:Y:S01]  /*1a970*/  @!P5 IMAD R167, R167, R17, R2 ;  /* 0x00000011a7a7d224 */ /* 0x000fe200078e0202 */
[----:B------:R-:W-:Y:S04]  /*1a980*/  BSSY B1, `(.L_x_514) ;  /* 0x0000006000017945 */ /* 0x000fe80003800000 */
[----:B------:R0:W-:Y:S01]  /*1a990*/  @!P5 STG.E.U8 desc[UR46][R10.64+0x119], R167 ;  /* 0x000119a70a00d986 */ /* 0x0001e2000c10112e */
[----:B------:R-:W-:Y:S05]  /*1a9a0*/  @P6 BRA `(.L_x_515) ;  /* 0x00000000000c6947 */ /* 0x000fea0003800000 */
[----:B------:R-:W1:Y:S02]  /*1a9b0*/  LDG.E.U8 R16, desc[UR46][R22.64+0x120] ;  /* 0x0001202e16107981 */ /* 0x000e64000c1e1100 */
[----:B-1----:R-:W-:-:S05]  /*1a9c0*/  PRMT R3, R16, 0x8880, RZ ;  /* 0x0000888010037816 */ /* 0x002fca00000000ff */
[----:B------:R-:W-:-:S07]  /*1a9d0*/  IMAD R2, R3, R18, RZ ;  /* 0x0000001203027224 */ /* 0x000fce00078e02ff */
.L_x_515:
[----:B------:R-:W-:Y:S05]  /*1a9e0*/  BSYNC B1 ;  /* 0x0000000000017941 */ /* 0x000fea0003800000 */
.L_x_514:
        /* <DEDUP_REMOVED lines=10> */
.L_x_517:
[----:B------:R-:W-:Y:S05]  /*1aa90*/  BSYNC B1 ;  /* 0x0000000000017941 */ /* 0x000fea0003800000 */
.L_x_516:
[----:B------:R-:W-:Y:S01]  /*1aaa0*/  @!P4 IMAD R169, R169, R17, R2 ;  /* 0x00000011a9a9c224 */ /* 0x000fe200078e0202 */
[----:B------:R-:W-:Y:S04]  /*1aab0*/  BSSY B1, `(.L_x_518) ;  /* 0x0000006000017945 */ /* 0x000fe80003800000 */
[----:B------:R0:W-:Y:S01]  /*1aac0*/  @!P4 STG.E.U8 desc[UR46][R4.64+0x121], R169 ;  /* 0x000121a90400c986 */ /* 0x0001e2000c10112e */
[----:B------:R-:W-:Y:S05]  /*1aad0*/  @P5 BRA `(.L_x_519) ;  /* 0x00000000000c5947 */ /* 0x000fea0003800000 */
[----:B------:R-:W1:Y:S02]  /*1aae0*/  LDG.E.U8 R16, desc[UR46][R20.64+0x120] ;  /* 0x0001202e14107981 */ /* 0x000e64000c1e1100 */
[----:B-1----:R-:W-:-:S05]  /*1aaf0*/  PRMT R3, R16, 0x8880, RZ ;  /* 0x0000888010037816 */ /* 0x002fca00000000ff */
[----:B------:R-:W-:-:S07]  /*1ab00*/  IMAD R2, R3, R18, RZ ;  /* 0x0000001203027224 */ /* 0x000fce00078e02ff */
.L_x_519:
[----:B------:R-:W-:Y:S05]  /*1ab10*/  BSYNC B1 ;  /* 0x0000000000017941 */ /* 0x000fea0003800000 */
.L_x_518:
[----:B-1----:R-:W-:Y:S01]  /*1ab20*/  @!P5 IMAD R3, R170, R17, R2 ;  /* 0x00000011aa03d224 */ /* 0x002fe200078e0202 */
[----:B------:R-:W-:Y:S04]  /*1ab30*/  BSSY B1, `(.L_x_520) ;  /* 0x0000006000017945 */ /* 0x000fe80003800000 */
[----:B------:R1:W-:Y:S01]  /*1ab40*/  @!P5 STG.E.U8 desc[UR46][R10.64+0x120], R3 ;  /* 0x000120030a00d986 */ /* 0x0003e2000c10112e */
[----:B------:R-:W-:Y:S05]  /*1ab50*/  @P6 BRA `(.L_x_521) ;  /* 0x00000000000c6947 */ /* 0x000fea0003800000 */
[----:B------:R-:W1:Y:S02]  /*1ab60*/  LDG.E.U8 R16, desc[UR46][R20.64+0x121] ;  /* 0x0001212e14107981 */ /* 0x000e64000c1e1100 */
[----:B-1----:R-:W-:-:S05]  /*1ab70*/  PRMT R3, R16, 0x8880, RZ ;  /* 0x0000888010037816 */ /* 0x002fca00000000ff */
[----:B------:R-:W-:-:S07]  /*1ab80*/  IMAD R2, R3, R18, RZ ;  /* 0x0000001203027224 */ /* 0x000fce00078e02ff */
.L_x_521:
[----:B------:R-:W-:Y:S05]  /*1ab90*/  BSYNC B1 ;  /* 0x0000000000017941 */ /* 0x000fea0003800000 */
.L_x_520:
        /* <DEDUP_REMOVED lines=10> */
.L_x_523:
[----:B------:R-:W-:Y:S05]  /*1ac40*/  BSYNC B1 ;  /* 0x0000000000017941 */ /* 0x000fea0003800000 */
.L_x_522:
[----:B-1----:R-:W-:Y:S01]  /*1ac50*/  @!P4 IMAD R3, R172, R17, R2 ;  /* 0x00000011ac03c224 */ /* 0x002fe200078e0202 */
[----:B------:R-:W-:Y:S04]  /*1ac60*/  BSSY B1, `(.L_x_524) ;  /* 0x0000006000017945 */ /* 0x000fe80003800000 */
[----:B------:R1:W-:Y:S01]  /*1ac70*/  @!P4 STG.E.U8 desc[UR46][R4.64+0x128], R3 ;  /* 0x000128030400c986 */ /* 0x0003e2000c10112e */
[----:B------:R-:W-:Y:S05]  /*1ac80*/  @P5 BRA `(.L_x_525) ;  /* 0x00000000000c5947 */ /* 0x000fea0003800000 */
[----:B------:R-:W1:Y:S02]  /*1ac90*/  LDG.E.U8 R16, desc[UR46][R22.64+0x129] ;  /* 0x0001292e16107981 */ /* 0x000e64000c1e1100 */
[----:B-1----:R-:W-:-:S05]  /*1aca0*/  PRMT R3, R16, 0x8880, RZ ;  /* 0x0000888010037816 */ /* 0x002fca00000000ff */
[----:B------:R-:W-:-:S07]  /*1acb0*/  IMAD R2, R3, R18, RZ ;  /* 0x0000001203027224 */ /* 0x000fce00078e02ff */
.L_x_525:
[----:B------:R-:W-:Y:S05]  /*1acc0*/  BSYNC B1 ;  /* 0x0000000000017941 */ /* 0x000fea0003800000 */
.L_x_524:
[----:B------:R-:W-:Y:S01]  /*1acd0*/  @!P5 IMAD R173, R173, R17, R2 ;  /* 0x00000011adadd224 */ /* 0x000fe200078e0202 */
[----:B------:R-:W-:Y:S04]  /*1ace0*/  BSSY B1, `(.L_x_526) ;  /* 0x0000006000017945 */ /* 0x000fe80003800000 */
[----:B------:R0:W-:Y:S01]  /*1acf0*/  @!P5 STG.E.U8 desc[UR46][R4.64+0x129], R173 ;  /* 0x000129ad0400d986 */ /* 0x0001e2000c10112e */
[----:B------:R-:W-:Y:S05]  /*1ad00*/  @P6 BRA `(.L_x_527) ;  /* 0x00000000000c6947 */ /* 0x000fea0003800000 */
[----:B------:R-:W1:Y:S02]  /*1ad10*/  LDG.E.U8 R16, desc[UR46][R20.64+0x128] ;  /* 0x0001282e14107981 */ /* 0x000e64000c1e1100 */
[----:B-1----:R-:W-:-:S05]  /*1ad20*/  PRMT R3, R16, 0x8880, RZ ;  /* 0x0000888010037816 */ /* 0x002fca00000000ff */
[----:B------:R-:W-:-:S07]  /*1ad30*/  IMAD R2, R3, R18, RZ ;  /* 0x0000001203027224 */ /* 0x000fce00078e02ff */
.L_x_527:
[----:B------:R-:W-:Y:S05]  /*1ad40*/  BSYNC B1 ;  /* 0x0000000000017941 */ /* 0x000fea0003800000 */
.L_x_526:
        /* <DEDUP_REMOVED lines=10> */
.L_x_529:
[----:B------:R-:W-:Y:S05]  /*1adf0*/  BSYNC B1 ;  /* 0x0000000000017941 */ /* 0x000fea0003800000 */
.L_x_528:
[----:B------:R-:W-:Y:S01]  /*1ae00*/  @!P4 IMAD R175, R175, R17, R2 ;  /* 0x00000011afafc224 */ /* 0x000fe200078e0202 */
[----:B------:R-:W-:Y:S04]  /*1ae10*/  BSSY B1, `(.L_x_530) ;  /* 0x0000006000017945 */ /* 0x000fe80003800000 */
[----:B------:R0:W-:Y:S01]  /*1ae20*/  @!P4 STG.E.U8 desc[UR46][R10.64+0x129], R175 ;  /* 0x000129af0a00c986 */ /* 0x0001e2000c10112e */
[----:B------:R-:W-:Y:S05]  /*1ae30*/  @P5 BRA `(.L_x_531) ;  /* 0x00000000000c5947 */ /* 0x000fea0003800000 */
[----:B------:R-:W1:Y:S02]  /*1ae40*/  LDG.E.U8 R16, desc[UR46][R22.64+0x130] ;  /* 0x0001302e16107981 */ /* 0x000e64000c1e1100 */
[----:B-1----:R-:W-:-:S05]  /*1ae50*/  PRMT R3, R16, 0x8880, RZ ;  /* 0x0000888010037816 */ /* 0x002fca00000000ff */
[----:B------:R-:W-:-:S07]  /*1ae60*/  IMAD R2, R3, R18, RZ ;  /* 0x0000001203027224 */ /* 0x000fce00078e02ff */
.L_x_531:
[----:B------:R-:W-:Y:S05]  /*1ae70*/  BSYNC B1 ;  /* 0x0000000000017941 */ /* 0x000fea0003800000 */
.L_x_530:
[----:B-1----:R-:W-:Y:S01]  /*1ae80*/  @!P5 IMAD R3, R176, R17, R2 ;  /* 0x00000011b003d224 */ /* 0x002fe200078e0202 */
[----:B------:R-:W-:Y:S04]  /*1ae90*/  BSSY B1, `(.L_x_532) ;  /* 0x0000006000017945 */ /* 0x000fe80003800000 */
[----:B------:R1:W-:Y:S01]  /*1aea0*/  @!P5 STG.E.U8 desc[UR46][R4.64+0x130], R3 ;  /* 0x000130030400d986 */ /* 0x0003e2000c10112e */
[----:B------:R-:W-:Y:S05]  /*1aeb0*/  @P6 BRA `(.L_x_533) ;  /* 0x00000000000c6947 */ /* 0x000fea0003800000 */
[----:B------:R-:W1:Y:S02]  /*1aec0*/  LDG.E.U8 R16, desc[UR46][R22.64+0x131] ;  /* 0x0001312e16107981 */ /* 0x000e64000c1e1100 */
[----:B-1----:R-:W-:-:S05]  /*1aed0*/  PRMT R3, R16, 0x8880, RZ ;  /* 0x0000888010037816 */ /* 0x002fca00000000ff */
[----:B------:R-:W-:-:S07]  /*1aee0*/  IMAD R2, R3, R18, RZ ;  /* 0x0000001203027224 */ /* 0x000fce00078e02ff */
.L_x_533:
[----:B------:R-:W-:Y:S05]  /*1aef0*/  BSYNC B1 ;  /* 0x0000000000017941 */ /* 0x000fea0003800000 */
.L_x_532:
        /* <DEDUP_REMOVED lines=10> */
.L_x_535:
[----:B------:R-:W-:Y:S05]  /*1afa0*/  BSYNC B1 ;  /* 0x0000000000017941 */ /* 0x000fea0003800000 */
.L_x_534:
[----:B-1----:R-:W-:Y:S01]  /*1afb0*/  @!P4 IMAD R3, R178, R17, R2 ;  /* 0x00000011b203c224 */ /* 0x002fe200078e0202 */
[----:B------:R-:W-:Y:S04]  /*1afc0*/  BSSY B1, `(.L_x_536) ;  /* 0x0000006000017945 */ /* 0x000fe80003800000 */
[----:B------:R1:W-:Y:S01]  /*1afd0*/  @!P4 STG.E.U8 desc[UR46][R10.64+0x130], R3 ;  /* 0x000130030a00c986 */ /* 0x0003e2000c10112e */
[----:B------:R-:W-:Y:S05]  /*1afe0*/  @P5 BRA `(.L_x_537) ;  /* 0x00000000000c5947 */ /* 0x000fea0003800000 */
[----:B------:R-:W1:Y:S02]  /*1aff0*/  LDG.E.U8 R16, desc[UR46][R20.64+0x131] ;  /* 0x0001312e14107981 */ /* 0x000e64000c1e1100 */
[----:B-1----:R-:W-:-:S05]  /*1b000*/  PRMT R3, R16, 0x8880, RZ ;  /* 0x0000888010037816 */ /* 0x002fca00000000ff */
[----:B------:R-:W-:-:S07]  /*1b010*/  IMAD R2, R3, R18, RZ ;  /* 0x0000001203027224 */ /* 0x000fce00078e02ff */
.L_x_537:
[----:B------:R-:W-:Y:S05]  /*1b020*/  BSYNC B1 ;  /* 0x0000000000017941 */ /* 0x000fea0003800000 */
.L_x_536:
[----:B------:R-:W-:Y:S01]  /*1b030*/  @!P5 IMAD R179, R179, R17, R2 ;  /* 0x00000011b3b3d224 */ /* 0x000fe200078e0202 */
[----:B------:R-:W-:Y:S04]  /*1b040*/  BSSY B1, `(.L_x_538) ;  /* 0x0000006000017945 */ /* 0x000fe80003800000 */
[----:B------:R0:W-:Y:S01]  /*1b050*/  @!P5 STG.E.U8 desc[UR46][R10.64+0x131], R179 ;  /* 0x000131b30a00d986 */ /* 0x0001e2000c10112e */
[----:B------:R-:W-:Y:S05]  /*1b060*/  @P6 BRA `(.L_x_539) ;  /* 0x00000000000c6947 */ /* 0x000fea0003800000 */
[----:B------:R-:W1:Y:S02]  /*1b070*/  LDG.E.U8 R16, desc[UR46][R22.64+0x138] ;  /* 0x0001382e16107981 */ /* 0x000e64000c1e1100 */
[----:B-1----:R-:W-:-:S05]  /*1b080*/  PRMT R3, R16, 0x8880, RZ ;  /* 0x0000888010037816 */ /* 0x002fca00000000ff */
[----:B------:R-:W-:-:S07]  /*1b090*/  IMAD R2, R3, R18, RZ ;  /* 0x0000001203027224 */ /* 0x000fce00078e02ff */
.L_x_539:
[----:B------:R-:W-:Y:S05]  /*1b0a0*/  BSYNC B1 ;  /* 0x0000000000017941 */ /* 0x000fea0003800000 */
.L_x_538:
        /* <DEDUP_REMOVED lines=10> */
.L_x_541:
[----:B------:R-:W-:Y:S05]  /*1b150*/  BSYNC B1 ;  /* 0x0000000000017941 */ /* 0x000fea0003800000 */
.L_x_540:
[----:B------:R-:W-:Y:S01]  /*1b160*/  @!P4 IMAD R181, R181, R17, R2 ;  /* 0x00000011b5b5c224 */ /* 0x000fe200078e0202 */
[----:B------:R-:W-:Y:S04]  /*1b170*/  BSSY B1, `(.L_x_542) ;  /* 0x0000006000017945 */ /* 0x000fe80003800000 */
[----:B------:R0:W-:Y:S01]  /*1b180*/  @!P4 STG.E.U8 desc[UR46][R4.64+0x139], R181 ;  /* 0x000139b50400c986 */ /* 0x0001e2000c10112e */
[----:B------:R-:W-:Y:S05]  /*1b190*/  @P5 BRA `(.L_x_543) ;  /* 0x00000000000c5947 */ /* 0x000fea0003800000 */
[----:B------:R-:W1:Y:S02]  /*1b1a0*/  LDG.E.U8 R16, desc[UR46][R20.64+0x138] ;  /* 0x0001382e14107981 */ /* 0x000e64000c1e1100 */
[----:B-1----:R-:W-:-:S05]  /*1b1b0*/  PRMT R3, R16, 0x8880, RZ ;  /* 0x0000888010037816 */ /* 0x002fca00000000ff */
[----:B------:R-:W-:-:S07]  /*1b1c0*/  IMAD R2, R3, R18, RZ ;  /* 0x0000001203027224 */ /* 0x000fce00078e02ff */
.L_x_543:
[----:B------:R-:W-:Y:S05]  /*1b1d0*/  BSYNC B1 ;  /* 0x0000000000017941 */ /* 0x000fea0003800000 */
.L_x_542:
[----:B-1----:R-:W-:Y:S01]  /*1b1e0*/  @!P5 IMAD R3, R182, R17, R2 ;  /* 0x00000011b603d224 */ /* 0x002fe200078e0202 */
[----:B------:R-:W-:Y:S04]  /*1b1f0*/  BSSY B1, `(.L_x_544) ;  /* 0x0000006000017945 */ /* 0x000fe80003800000 */
[----:B------:R1:W-:Y:S01]  /*1b200*/  @!P5 STG.E.U8 desc[UR46][R10.64+0x138], R3 ;  /* 0x000138030a00d986 */ /* 0x0003e2000c10112e */
[----:B------:R-:W-:Y:S05]  /*1b210*/  @P6 BRA `(.L_x_545) ;  /* 0x00000000000c6947 */ /* 0x000fea0003800000 */
[----:B------:R-:W1:Y:S02]  /*1b220*/  LDG.E.U8 R16, desc[UR46][R20.64+0x139] ;  /* 0x0001392e14107981 */ /* 0x000e64000c1e1100 */
[----:B-1----:R-:W-:-:S05]  /*1b230*/  PRMT R3, R16, 0x8880, RZ ;  /* 0x0000888010037816 */ /* 0x002fca00000000ff */
[----:B------:R-:W-:-:S07]  /*1b240*/  IMAD R2, R3, R18, RZ ;  /* 0x0000001203027224 */ /* 0x000fce00078e02ff */
.L_x_545:
[----:B------:R-:W-:Y:S05]  /*1b250*/  BSYNC B1 ;  /* 0x0000000000017941 */ /* 0x000fea0003800000 */
.L_x_544:
        /* <DEDUP_REMOVED lines=10> */
.L_x_547:
[----:B------:R-:W-:Y:S05]  /*1b300*/  BSYNC B1 ;  /* 0x0000000000017941 */ /* 0x000fea0003800000 */
.L_x_546:
[----:B-1----:R-:W-:Y:S01]  /*1b310*/  @!P4 IMAD R3, R184, R17, R2 ;  /* 0x00000011b803c224 */ /* 0x002fe200078e0202 */
[----:B------:R-:W-:Y:S04]  /*1b320*/  BSSY B1, `(.L_x_548) ;  /* 0x0000006000017945 */ /* 0x000fe80003800000 */
[----:B------:R1:W-:Y:S01]  /*1b330*/  @!P4 STG.E.U8 desc[UR46][R4.64+0x140], R3 ;  /* 0x000140030400c986 */ /* 0x0003e2000c10112e */
[----:B------:R-:W-:Y:S05]  /*1b340*/  @P5 BRA `(.L_x_549) ;  /* 0x00000000000c5947 */ /* 0x000fea0003800000 */
[----:B------:R-:W1:Y:S02]  /*1b350*/  LDG.E.U8 R16, desc[UR46][R22.64+0x141] ;  /* 0x0001412e16107981 */ /* 0x000e64000c1e1100 */
[----:B-1----:R-:W-:-:S05]  /*1b360*/  PRMT R3, R16, 0x8880, RZ ;  /* 0x0000888010037816 */ /* 0x002fca00000000ff */
[----:B------:R-:W-:-:S07]  /*1b370*/  IMAD R2, R3, R18, RZ ;  /* 0x0000001203027224 */ /* 0x000fce00078e02ff */
.L_x_549:
[----:B------:R-:W-:Y:S05]  /*1b380*/  BSYNC B1 ;  /* 0x0000000000017941 */ /* 0x000fea0003800000 */
.L_x_548:
[----:B------:R-:W-:Y:S01]  /*1b390*/  @!P5 IMAD R185, R185, R17, R2 ;  /* 0x00000011b9b9d224 */ /* 0x000fe200078e0202 */
[----:B------:R-:W-:Y:S04]  /*1b3a0*/  BSSY B1, `(.L_x_550) ;  /* 0x0000006000017945 */ /* 0x000fe80003800000 */
[----:B------:R0:W-:Y:S01]  /*1b3b0*/  @!P5 STG.E.U8 desc[UR46][R4.64+0x141], R185 ;  /* 0x000141b90400d986 */ /* 0x0001e2000c10112e */
[----:B------:R-:W-:Y:S05]  /*1b3c0*/  @P6 BRA `(.L_x_551) ;  /* 0x00000000000c6947 */ /* 0x000fea0003800000 */
[----:B------:R-:W1:Y:S02]  /*1b3d0*/  LDG.E.U8 R16, desc[UR46][R20.64+0x140] ;  /* 0x0001402e14107981 */ /* 0x000e64000c1e1100 */
[----:B-1----:R-:W-:-:S05]  /*1b3e0*/  PRMT R3, R16, 0x8880, RZ ;  /* 0x0000888010037816 */ /* 0x002fca00000000ff */
[----:B------:R-:W-:-:S07]  /*1b3f0*/  IMAD R2, R3, R18, RZ ;  /* 0x0000001203027224 */ /* 0x000fce00078e02ff */
.L_x_551:
[----:B------:R-:W-:Y:S05]  /*1b400*/  BSYNC B1 ;  /* 0x0000000000017941 */ /* 0x000fea0003800000 */
.L_x_550:
        /* <DEDUP_REMOVED lines=10> */
.L_x_553:
[----:B------:R-:W-:Y:S05]  /*1b4b0*/  BSYNC B1 ;  /* 0x0000000000017941 */ /* 0x000fea0003800000 */
.L_x_552:
[----:B------:R-:W-:Y:S01]  /*1b4c0*/  @!P4 IMAD R187, R187, R17, R2 ;  /* 0x00000011bbbbc224 */ /* 0x000fe200078e0202 */
[----:B------:R-:W-:Y:S04]  /*1b4d0*/  BSSY B1, `(.L_x_554) ;  /* 0x0000006000017945 */ /* 0x000fe80003800000 */
[----:B------:R0:W-:Y:S01]  /*1b4e0*/  @!P4 STG.E.U8 desc[UR46][R10.64+0x141], R187 ;  /* 0x000141bb0a00c986 */ /* 0x0001e2000c10112e */
[----:B------:R-:W-:Y:S05]  /*1b4f0*/  @P5 BRA `(.L_x_555) ;  /* 0x00000000000c5947 */ /* 0x000fea0003800000 */
[----:B------:R-:W1:Y:S02]  /*1b500*/  LDG.E.U8 R16, desc[UR46][R22.64+0x148] ;  /* 0x0001482e16107981 */ /* 0x000e64000c1e1100 */
[----:B-1----:R-:W-:-:S05]  /*1b510*/  PRMT R3, R16, 0x8880, RZ ;  /* 0x0000888010037816 */ /* 0x002fca00000000ff */
[----:B------:R-:W-:-:S07]  /*1b520*/  IMAD R2, R3, R18, RZ ;  /* 0x0000001203027224 */ /* 0x000fce00078e02ff */
.L_x_555:
[----:B------:R-:W-:Y:S05]  /*1b530*/  BSYNC B1 ;  /* 0x0000000000017941 */ /* 0x000fea0003800000 */
.L_x_554:
[----:B-1----:R-:W-:Y:S01]  /*1b540*/  @!P5 IMAD R3, R188, R17, R2 ;  /* 0x00000011bc03d224 */ /* 0x002fe200078e0202 */
[----:B------:R-:W-:Y:S04]  /*1b550*/  BSSY B1, `(.L_x_556) ;  /* 0x0000006000017945 */ /* 0x000fe80003800000 */
[----:B------:R1:W-:Y:S01]  /*1b560*/  @!P5 STG.E.U8 desc[UR46][R4.64+0x148], R3 ;  /* 0x000148030400d986 */ /* 0x0003e2000c10112e */
[----:B------:R-:W-:Y:S05]  /*1b570*/  @P6 BRA `(.L_x_557) ;  /* 0x00000000000c6947 */ /* 0x000fea0003800000 */
[----:B------:R-:W1:Y:S02]  /*1b580*/  LDG.E.U8 R16, desc[UR46][R22.64+0x149] ;  /* 0x0001492e16107981 */ /* 0x000e64000c1e1100 */
[----:B-1----:R-:W-:-:S05]  /*1b590*/  PRMT R3, R16, 0x8880, RZ ;  /* 0x0000888010037816 */ /* 0x002fca00000000ff */
[----:B------:R-:W-:-:S07]  /*1b5a0*/  IMAD R2, R3, R18, RZ ;  /* 0x0000001203027224 */ /* 0x000fce00078e02ff */
.L_x_557:
[----:B------:R-:W-:Y:S05]  /*1b5b0*/  BSYNC B1 ;  /* 0x0000000000017941 */ /* 0x000fea0003800000 */
.L_x_556:
        /* <DEDUP_REMOVED lines=10> */
.L_x_559:
[----:B------:R-:W-:Y:S05]  /*1b660*/  BSYNC B1 ;  /* 0x0000000000017941 */ /* 0x000fea0003800000 */
.L_x_558:
[----:B-1----:R-:W-:Y:S01]  /*1b670*/  @!P4 IMAD R3, R190, R17, R2 ;  /* 0x00000011be03c224 */ /* 0x002fe200078e0202 */
[----:B------:R-:W-:Y:S04]  /*1b680*/  BSSY B1, `(.L_x_560) ;  /* 0x0000006000017945 */ /* 0x000fe80003800000 */
[----:B------:R1:W-:Y:S01]  /*1b690*/  @!P4 STG.E.U8 desc[UR46][R10.64+0x148], R3 ;  /* 0x000148030a00c986 */ /* 0x0003e2000c10112e */
[----:B------:R-:W-:Y:S05]  /*1b6a0*/  @P5 BRA `(.L_x_561) ;  /* 0x00000000000c5947 */ /* 0x000fea0003800000 */
[----:B------:R-:W1:Y:S02]  /*1b6b0*/  LDG.E.U8 R16, desc[UR46][R20.64+0x149] ;  /* 0x0001492e14107981 */ /* 0x000e64000c1e1100 */
[----:B-1----:R-:W-:-:S05]  /*1b6c0*/  PRMT R3, R16, 0x8880, RZ ;  /* 0x0000888010037816 */ /* 0x002fca00000000ff */
[----:B------:R-:W-:-:S07]  /*1b6d0*/  IMAD R2, R3, R18, RZ ;  /* 0x0000001203027224 */ /* 0x000fce00078e02ff */
.L_x_561:
[----:B------:R-:W-:Y:S05]  /*1b6e0*/  BSYNC B1 ;  /* 0x0000000000017941 */ /* 0x000fea0003800000 */
.L_x_560:
[----:B------:R-:W-:Y:S01]  /*1b6f0*/  @!P5 IMAD R191, R191, R17, R2 ;  /* 0x00000011bfbfd224 */ /* 0x000fe200078e0202 */
[----:B------:R-:W-:Y:S04]  /*1b700*/  BSSY B1, `(.L_x_562) ;  /* 0x0000006000017945 */ /* 0x000fe80003800000 */
[----:B------:R0:W-:Y:S01]  /*1b710*/  @!P5 STG.E.U8 desc[UR46][R10.64+0x149], R191 ;  /* 0x000149bf0a00d986 */ /* 0x0001e2000c10112e */
[----:B------:R-:W-:Y:S05]  /*1b720*/  @P6 BRA `(.L_x_563) ;  /* 0x00000000000c6947 */ /* 0x000fea0003800000 */
[----:B------:R-:W1:Y:S02]  /*1b730*/  LDG.E.U8 R16, desc[UR46][R22.64+0x150] ;  /* 0x0001502e16107981 */ /* 0x000e64000c1e1100 */
[----:B-1----:R-:W-:-:S05]  /*1b740*/  PRMT R3, R16, 0x8880, RZ ;  /* 0x0000888010037816 */ /* 0x002fca00000000ff */
[----:B------:R-:W-:-:S07]  /*1b750*/  IMAD R2, R3, R18, RZ ;  /* 0x0000001203027224 */ /* 0x000fce00078e02ff */
.L_x_563:
[----:B------:R-:W-:Y:S05]  /*1b760*/  BSYNC B1 ;  /* 0x0000000000017941 */ /* 0x000fea0003800000 */
.L_x_562:
        /* <DEDUP_REMOVED lines=10> */
.L_x_565:
[----:B------:R-:W-:Y:S05]  /*1b810*/  BSYNC B1 ;  /* 0x0000000000017941 */ /* 0x000fea0003800000 */
.L_x_564:
[----:B------:R-:W-:Y:S01]  /*1b820*/  @!P4 IMAD R193, R193, R17, R2 ;  /* 0x00000011c1c1c224 */ /* 0x000fe200078e0202 */
[----:B------:R-:W-:Y:S04]  /*1b830*/  BSSY B1, `(.L_x_566) ;  /* 0x0000006000017945 */ /* 0x000fe80003800000 */
[----:B------:R0:W-:Y:S01]  /*1b840*/  @!P4 STG.E.U8 desc[UR46][R4.64+0x151], R193 ;  /* 0x000151c10400c986 */ /* 0x0001e2000c10112e */
[----:B------:R-:W-:Y:S05]  /*1b850*/  @P5 BRA `(.L_x_567) ;  /* 0x00000000000c5947 */ /* 0x000fea0003800000 */
[----:B------:R-:W1:Y:S02]  /*1b860*/  LDG.E.U8 R16, desc[UR46][R20.64+0x150] ;  /* 0x0001502e14107981 */ /* 0x000e64000c1e1100 */
[----:B-1----:R-:W-:-:S05]  /*1b870*/  PRMT R3, R16, 0x8880, RZ ;  /* 0x0000888010037816 */ /* 0x002fca00000000ff */
[----:B------:R-:W-:-:S07]  /*1b880*/  IMAD R2, R3, R18, RZ ;  /* 0x0000001203027224 */ /* 0x000fce00078e02ff */
.L_x_567:
[----:B------:R-:W-:Y:S05]  /*1b890*/  BSYNC B1 ;  /* 0x0000000000017941 */ /* 0x000fea0003800000 */
.L_x_566:
[----:B-1----:R-:W-:Y:S01]  /*1b8a0*/  @!P5 IMAD R3, R194, R17, R2 ;  /* 0x00000011c203d224 */ /* 0x002fe200078e0202 */
[----:B------:R-:W-:Y:S04]  /*1b8b0*/  BSSY B1, `(.L_x_568) ;  /* 0x0000006000017945 */ /* 0x000fe80003800000 */
[----:B------:R1:W-:Y:S01]  /*1b8c0*/  @!P5 STG.E.U8 desc[UR46][R10.64+0x150], R3 ;  /* 0x000150030a00d986 */ /* 0x0003e2000c10112e */
[----:B------:R-:W-:Y:S05]  /*1b8d0*/  @P6 BRA `(.L_x_569) ;  /* 0x00000000000c6947 */ /* 0x000fea0003800000 */
[----:B------:R-:W1:Y:S02]  /*1b8e0*/  LDG.E.U8 R16, desc[UR46][R20.64+0x151] ;  /* 0x0001512e14107981 */ /* 0x000e64000c1e1100 */
[----:B-1----:R-:W-:-:S05]  /*1b8f0*/  PRMT R3, R16, 0x8880, RZ ;  /* 0x0000888010037816 */ /* 0x002fca00000000ff */
[----:B------:R-:W-:-:S07]  /*1b900*/  IMAD R2, R3, R18, RZ ;  /* 0x0000001203027224 */ /* 0x000fce00078e02ff */
.L_x_569:
[----:B------:R-:W-:Y:S05]  /*1b910*/  BSYNC B1 ;  /* 0x0000000000017941 */ /* 0x000fea0003800000 */
.L_x_568:
        /* <DEDUP_REMOVED lines=10> */
.L_x_571:
[----:B------:R-:W-:Y:S05]  /*1b9c0*/  BSYNC B1 ;  /* 0x0000000000017941 */ /* 0x000fea0003800000 */
.L_x_570:
[----:B-1----:R-:W-:Y:S01]  /*1b9d0*/  @!P4 IMAD R3, R196, R17, R2 ;  /* 0x00000011c403c224 */ /* 0x002fe200078e0202 */
[----:B------:R-:W-:Y:S04]  /*1b9e0*/  BSSY B1, `(.L_x_572) ;  /* 0x0000006000017945 */ /* 0x000fe80003800000 */
[----:B------:R1:W-:Y:S01]  /*1b9f0*/  @!P4 STG.E.U8 desc[UR46][R4.64+0x158], R3 ;  /* 0x000158030400c986 */ /* 0x0003e2000c10112e */
[----:B------:R-:W-:Y:S05]  /*1ba00*/  @P5 BRA `(.L_x_573) ;  /* 0x00000000000c5947 */ /* 0x000fea0003800000 */
[----:B------:R-:W1:Y:S02]  /*1ba10*/  LDG.E.U8 R16, desc[UR46][R22.64+0x159] ;  /* 0x0001592e16107981 */ /* 0x000e64000c1e1100 */
[----:B-1----:R-:W-:-:S05]  /*1ba20*/  PRMT R3, R16, 0x8880, RZ ;  /* 0x0000888010037816 */ /* 0x002fca00000000ff */
[----:B------:R-:W-:-:S07]  /*1ba30*/  IMAD R2, R3, R18, RZ ;  /* 0x0000001203027224 */ /* 0x000fce00078e02ff */
.L_x_573:
[----:B------:R-:W-:Y:S05]  /*1ba40*/  BSYNC B1 ;  /* 0x0000000000017941 */ /* 0x000fea0003800000 */
.L_x_572:
[----:B------:R-:W-:Y:S01]  /*1ba50*/  @!P5 IMAD R197, R197, R17, R2 ;  /* 0x00000011c5c5d224 */ /* 0x000fe200078e0202 */
[----:B------:R-:W-:Y:S04]  /*1ba60*/  BSSY B1, `(.L_x_574) ;  /* 0x0000006000017945 */ /* 0x000fe80003800000 */
[----:B------:R0:W-:Y:S01]  /*1ba70*/  @!P5 STG.E.U8 desc[UR46][R4.64+0x159], R197 ;  /* 0x000159c50400d986 */ /* 0x0001e2000c10112e */
[----:B------:R-:W-:Y:S05]  /*1ba80*/  @P6 BRA `(.L_x_575) ;  /* 0x00000000000c6947 */ /* 0x000fea0003800000 */
[----:B------:R-:W1:Y:S02]  /*1ba90*/  LDG.E.U8 R16, desc[UR46][R20.64+0x158] ;  /* 0x0001582e14107981 */ /* 0x000e64000c1e1100 */
[----:B-1----:R-:W-:-:S05]  /*1baa0*/  PRMT R3, R16, 0x8880, RZ ;  /* 0x0000888010037816 */ /* 0x002fca00000000ff */
[----:B------:R-:W-:-:S07]  /*1bab0*/  IMAD R2, R3, R18, RZ ;  /* 0x0000001203027224 */ /* 0x000fce00078e02ff */
.L_x_575:
[----:B------:R-:W-:Y:S05]  /*1bac0*/  BSYNC B1 ;  /* 0x0000000000017941 */ /* 0x000fea0003800000 */
.L_x_574:
        /* <DEDUP_REMOVED lines=10> */
.L_x_577:
[----:B------:R-:W-:Y:S05]  /*1bb70*/  BSYNC B1 ;  /* 0x0000000000017941 */ /* 0x000fea0003800000 */
.L_x_576:
[----:B------:R-:W-:Y:S01]  /*1bb80*/  @!P4 IMAD R199, R199, R17, R2 ;  /* 0x00000011c7c7c224 */ /* 0x000fe200078e0202 */
[----:B------:R-:W-:Y:S04]  /*1bb90*/  BSSY B1, `(.L_x_578) ;  /* 0x0000006000017945 */ /* 0x000fe80003800000 */
[----:B------:R0:W-:Y:S01]  /*1bba0*/  @!P4 STG.E.U8 desc[UR46][R10.64+0x159], R199 ;  /* 0x000159c70a00c986 */ /* 0x0001e2000c10112e */
[----:B------:R-:W-:Y:S05]  /*1bbb0*/  @P5 BRA `(.L_x_579) ;  /* 0x00000000000c5947 */ /* 0x000fea0003800000 */
[----:B------:R-:W1:Y:S02]  /*1bbc0*/  LDG.E.U8 R16, desc[UR46][R22.64+0x160] ;  /* 0x0001602e16107981 */ /* 0x000e64000c1e1100 */
[----:B-1----:R-:W-:-:S05]  /*1bbd0*/  PRMT R3, R16, 0x8880, RZ ;  /* 0x0000888010037816 */ /* 0x002fca00000000ff */
[----:B------:R-:W-:-:S07]  /*1bbe0*/  IMAD R2, R3, R18, RZ ;  /* 0x0000001203027224 */ /* 0x000fce00078e02ff */
.L_x_579:
[----:B------:R-:W-:Y:S05]  /*1bbf0*/  BSYNC B1 ;  /* 0x0000000000017941 */ /* 0x000fea0003800000 */
.L_x_578:
[----:B-1----:R-:W-:Y:S01]  /*1bc00*/  @!P5 IMAD R3, R200, R17, R2 ;  /* 0x00000011c803d224 */ /* 0x002fe200078e0202 */
[----:B------:R-:W-:Y:S04]  /*1bc10*/  BSSY B1, `(.L_x_580) ;  /* 0x0000006000017945 */ /* 0x000fe80003800000 */
[----:B------:R1:W-:Y:S01]  /*1bc20*/  @!P5 STG.E.U8 desc[UR46][R4.64+0x160], R3 ;  /* 0x000160030400d986 */ /* 0x0003e2000c10112e */
[----:B------:R-:W-:Y:S05]  /*1bc30*/  @P6 BRA `(.L_x_581) ;  /* 0x00000000000c6947 */ /* 0x000fea0003800000 */
[----:B------:R-:W1:Y:S02]  /*1bc40*/  LDG.E.U8 R16, desc[UR46][R22.64+0x161] ;  /* 0x0001612e16107981 */ /* 0x000e64000c1e1100 */
[----:B-1----:R-:W-:-:S05]  /*1bc50*/  PRMT R3, R16, 0x8880, RZ ;  /* 0x0000888010037816 */ /* 0x002fca00000000ff */
[----:B------:R-:W-:-:S07]  /*1bc60*/  IMAD R2, R3, R18, RZ ;  /* 0x0000001203027224 */ /* 0x000fce00078e02ff */
.L_x_581:
[----:B------:R-:W-:Y:S05]  /*1bc70*/  BSYNC B1 ;  /* 0x0000000000017941 */ /* 0x000fea0003800000 */
.L_x_580:
        /* <DEDUP_REMOVED lines=10> */
.L_x_583:
[----:B------:R-:W-:Y:S05]  /*1bd20*/  BSYNC B1 ;  /* 0x0000000000017941 */ /* 0x000fea0003800000 */
.L_x_582:
[----:B-1----:R-:W-:Y:S01]  /*1bd30*/  @!P4 IMAD R3, R202, R17, R2 ;  /* 0x00000011ca03c224 */ /* 0x002fe200078e0202 */
[----:B------:R-:W-:Y:S04]  /*1bd40*/  BSSY B1, `(.L_x_584) ;  /* 0x0000006000017945 */ /* 0x000fe80003800000 */
[----:B------:R1:W-:Y:S01]  /*1bd50*/  @!P4 STG.E.U8 desc[UR46][R10.64+0x160], R3 ;  /* 0x000160030a00c986 */ /* 0x0003e2000c10112e */
[----:B------:R-:W-:Y:S05]  /*1bd60*/  @P5 BRA `(.L_x_585) ;  /* 0x00000000000c5947 */ /* 0x000fea0003800000 */
[----:B------:R-:W1:Y:S02]  /*1bd70*/  LDG.E.U8 R16, desc[UR46][R20.64+0x161] ;  /* 0x0001612e14107981 */ /* 0x000e64000c1e1100 */
[----:B-1----:R-:W-:-:S05]  /*1bd80*/  PRMT R3, R16, 0x8880, RZ ;  /* 0x0000888010037816 */ /* 0x002fca00000000ff */
[----:B------:R-:W-:-:S07]  /*1bd90*/  IMAD R2, R3, R18, RZ ;  /* 0x0000001203027224 */ /* 0x000fce00078e02ff */
.L_x_585:
[----:B------:R-:W-:Y:S05]  /*1bda0*/  BSYNC B1 ;  /* 0x0000000000017941 */ /* 0x000fea0003800000 */
.L_x_584:
[----:B------:R-:W-:Y:S01]  /*1bdb0*/  @!P5 IMAD R203, R203, R17, R2 ;  /* 0x00000011cbcbd224 */ /* 0x000fe200078e0202 */
[----:B------:R-:W-:Y:S04]  /*1bdc0*/  BSSY B1, `(.L_x_586) ;  /* 0x0000006000017945 */ /* 0x000fe80003800000 */
[----:B------:R0:W-:Y:S01]  /*1bdd0*/  @!P5 STG.E.U8 desc[UR46][R10.64+0x161], R203 ;  /* 0x000161cb0a00d986 */ /* 0x0001e2000c10112e */
[----:B------:R-:W-:Y:S05]  /*1bde0*/  @P6 BRA `(.L_x_587) ;  /* 0x00000000000c6947 */ /* 0x000fea0003800000 */
[----:B------:R-:W1:Y:S02]  /*1bdf0*/  LDG.E.U8 R16, desc[UR46][R22.64+0x168] ;  /* 0x0001682e16107981 */ /* 0x000e64000c1e1100 */
[----:B-1----:R-:W-:-:S05]  /*1be00*/  PRMT R3, R16, 0x8880, RZ ;  /* 0x0000888010037816 */ /* 0x002fca00000000ff */
[----:B------:R-:W-:-:S07]  /*1be10*/  IMAD R2, R3, R18, RZ ;  /* 0x0000001203027224 */ /* 0x000fce00078e02ff */
.L_x_587:
[----:B------:R-:W-:Y:S05]  /*1be20*/  BSYNC B1 ;  /* 0x0000000000017941 */ /* 0x000fea0003800000 */
.L_x_586:
        /* <DEDUP_REMOVED lines=10> */
.L_x_589:
[----:B------:R-:W-:Y:S05]  /*1bed0*/  BSYNC B1 ;  /* 0x0000000000017941 */ /* 0x000fea0003800000 */
.L_x_588:
[----:B------:R-:W-:Y:S01]  /*1bee0*/  @!P4 IMAD R205, R205, R17, R2 ;  /* 0x00000011cdcdc224 */ /* 0x000fe200078e0202 */
[----:B------:R-:W-:Y:S04]  /*1bef0*/  BSSY B1, `(.L_x_590) ;  /* 0x0000006000017945 */ /* 0x000fe80003800000 */
[----:B------:R0:W-:Y:S01]  /*1bf00*/  @!P4 STG.E.U8 desc[UR46][R4.64+0x169], R205 ;  /* 0x000169cd0400c986 */ /* 0x0001e2000c10112e */
[----:B------:R-:W-:Y:S05]  /*1bf10*/  @P5 BRA `(.L_x_591) ;  /* 0x00000000000c5947 */ /* 0x000fea0003800000 */
[----:B------:R-:W1:Y:S02]  /*1bf20*/  LDG.E.U8 R16, desc[UR46][R20.64+0x168] ;  /* 0x0001682e14107981 */ /* 0x000e64000c1e1100 */
[----:B-1----:R-:W-:-:S05]  /*1bf30*/  PRMT R3, R16, 0x8880, RZ ;  /* 0x0000888010037816 */ /* 0x002fca00000000ff */
[----:B------:R-:W-:-:S07]  /*1bf40*/  IMAD R2, R3, R18, RZ ;  /* 0x0000001203027224 */ /* 0x000fce00078e02ff */
.L_x_591:
[----:B------:R-:W-:Y:S05]  /*1bf50*/  BSYNC B1 ;  /* 0x0000000000017941 */ /* 0x000fea0003800000 */
.L_x_590:
[----:B-1----:R-:W-:Y:S01]  /*1bf60*/  @!P5 IMAD R3, R206, R17, R2 ;  /* 0x00000011ce03d224 */ /* 0x002fe200078e0202 */
[----:B------:R-:W-:Y:S04]  /*1bf70*/  BSSY B1, `(.L_x_592) ;  /* 0x0000006000017945 */ /* 0x000fe80003800000 */
[----:B------:R1:W-:Y:S01]  /*1bf80*/  @!P5 STG.E.U8 desc[UR46][R10.64+0x168], R3 ;  /* 0x000168030a00d986 */ /* 0x0003e2000c10112e */
[----:B------:R-:W-:Y:S05]  /*1bf90*/  @P6 BRA `(.L_x_593) ;  /* 0x00000000000c6947 */ /* 0x000fea0003800000 */
[----:B------:R-:W1:Y:S02]  /*1bfa0*/  LDG.E.U8 R16, desc[UR46][R20.64+0x169] ;  /* 0x0001692e14107981 */ /* 0x000e64000c1e1100 */
[----:B-1----:R-:W-:-:S05]  /*1bfb0*/  PRMT R3, R16, 0x8880, RZ ;  /* 0x0000888010037816 */ /* 0x002fca00000000ff */
[----:B------:R-:W-:-:S07]  /*1bfc0*/  IMAD R2, R3, R18, RZ ;  /* 0x0000001203027224 */ /* 0x000fce00078e02ff */
.L_x_593:
[----:B------:R-:W-:Y:S05]  /*1bfd0*/  BSYNC B1 ;  /* 0x0000000000017941 */ /* 0x000fea0003800000 */
.L_x_592:
        /* <DEDUP_REMOVED lines=10> */
.L_x_595:
[----:B------:R-:W-:Y:S05]  /*1c080*/  BSYNC B1 ;  /* 0x0000000000017941 */ /* 0x000fea0003800000 */
.L_x_594:
[----:B-1----:R-:W-:Y:S01]  /*1c090*/  @!P4 IMAD R3, R208, R17, R2 ;  /* 0x00000011d003c224 */ /* 0x002fe200078e0202 */
[----:B------:R-:W-:Y:S04]  /*1c0a0*/  BSSY B1, `(.L_x_596) ;  /* 0x0000006000017945 */ /* 0x000fe80003800000 */
[----:B------:R1:W-:Y:S01]  /*1c0b0*/  @!P4 STG.E.U8 desc[UR46][R4.64+0x170], R3 ;  /* 0x000170030400c986 */ /* 0x0003e2000c10112e */
[----:B------:R-:W-:Y:S05]  /*1c0c0*/  @P5 BRA `(.L_x_597) ;  /* 0x00000000000c5947 */ /* 0x000fea0003800000 */
[----:B------:R-:W1:Y:S02]  /*1c0d0*/  LDG.E.U8 R16, desc[UR46][R22.64+0x171] ;  /* 0x0001712e16107981 */ /* 0x000e64000c1e1100 */
[----:B-1----:R-:W-:-:S05]  /*1c0e0*/  PRMT R3, R16, 0x8880, RZ ;  /* 0x0000888010037816 */ /* 0x002fca00000000ff */
[----:B------:R-:W-:-:S07]  /*1c0f0*/  IMAD R2, R3, R18, RZ ;  /* 0x0000001203027224 */ /* 0x000fce00078e02ff */
.L_x_597:
[----:B------:R-:W-:Y:S05]  /*1c100*/  BSYNC B1 ;  /* 0x0000000000017941 */ /* 0x000fea0003800000 */
.L_x_596:
[----:B------:R-:W-:Y:S01]  /*1c110*/  @!P5 IMAD R209, R209, R17, R2 ;  /* 0x00000011d1d1d224 */ /* 0x000fe200078e0202 */
[----:B------:R-:W-:Y:S04]  /*1c120*/  BSSY B1, `(.L_x_598) ;  /* 0x0000006000017945 */ /* 0x000fe80003800000 */
[----:B------:R0:W-:Y:S01]  /*1c130*/  @!P5 STG.E.U8 desc[UR46][R4.64+0x171], R209 ;  /* 0x000171d10400d986 */ /* 0x0001e2000c10112e */
[----:B------:R-:W-:Y:S05]  /*1c140*/  @P6 BRA `(.L_x_599) ;  /* 0x00000000000c6947 */ /* 0x000fea0003800000 */
[----:B------:R-:W1:Y:S02]  /*1c150*/  LDG.E.U8 R16, desc[UR46][R20.64+0x170] ;  /* 0x0001702e14107981 */ /* 0x000e64000c1e1100 */
[----:B-1----:R-:W-:-:S05]  /*1c160*/  PRMT R3, R16, 0x8880, RZ ;  /* 0x0000888010037816 */ /* 0x002fca00000000ff */
[----:B------:R-:W-:-:S07]  /*1c170*/  IMAD R2, R3, R18, RZ ;  /* 0x0000001203027224 */ /* 0x000fce00078e02ff */
.L_x_599:
[----:B------:R-:W-:Y:S05]  /*1c180*/  BSYNC B1 ;  /* 0x0000000000017941 */ /* 0x000fea0003800000 */
.L_x_598:
[----:B------:R-:W-:Y:S01]  /*1c190*/  ISETP.LT.OR P5, PT, R0, 0x172, !P2 ;  /* 0x000001720000780c */ /* 0x000fe200057a1670 */
[----:B-1----:R-:W-:Y:S01]  /*1c1a0*/  @!P6 IMAD R3, R210, R17, R2 ;  /* 0x00000011d203e224 */ /* 0x002fe200078e0202 */
[----:B------:R-:W-:Y:S01]  /*1c1b0*/  BSSY B1, `(.L_x_600) ;  /* 0x0000009000017945 */ /* 0x000fe20003800000 */
[----:B------:R-:W-:-:S03]  /*1c1c0*/  ISETP.LT.OR P4, PT, R0, 0x179, !P3 ;  /* 0x000001790000780c */ /* 0x000fc60005f81670 */
[----:B------:R1:W-:Y:S01]  /*1c1d0*/  @!P6 STG.E.U8 desc[UR46][R10.64+0x170], R3 ;  /* 0x000170030a00e986 */ /* 0x0003e2000c10112e */
[C---:B------:R-:W-:Y:S02]  /*1c1e0*/  ISETP.LT.OR P6, PT, R0.reuse, 0x17a, !P3 ;  /* 0x0000017a0000780c */ /* 0x040fe40005fc1670 */
[----:B------:R-:W-:-:S04]  /*1c1f0*/  ISETP.LT.OR P3, PT, R0, 0x179, !P2 ;  /* 0x000001790000780c */ /* 0x000fc80005761670 */
[----:B------:R-:W-:Y:S09]  /*1c200*/  @P5 BRA `(.L_x_601) ;  /* 0x00000000000c5947 */ /* 0x000ff20003800000 */
[----:B------:R-:W1:Y:S02]  /*1c210*/  LDG.E.U8 R16, desc[UR46][R20.64+0x171] ;  /* 0x0001712e14107981 */ /* 0x000e64000c1e1100 */
[----:B-1----:R-:W-:-:S05]  /*1c220*/  PRMT R3, R16, 0x8880, RZ ;  /* 0x0000888010037816 */ /* 0x002fca00000000ff */
[----:B------:R-:W-:-:S07]  /*1c230*/  IMAD R2, R3, R18, RZ ;  /* 0x0000001203027224 */ /* 0x000fce00078e02ff */
.L_x_601:
[----:B------:R-:W-:Y:S05]  /*1c240*/  BSYNC B1 ;  /* 0x0000000000017941 */ /* 0x000fea0003800000 */
.L_x_600:
[----:B------:R-:W-:Y:S01]  /*1c250*/  @!P5 IMAD R211, R211, R17, R2 ;  /* 0x00000011d3d3d224 */ /* 0x000fe200078e0202 */
[----:B------:R-:W-:Y:S04]  /*1c260*/  BSSY B1, `(.L_x_602) ;  /* 0x0000006000017945 */ /* 0x000fe80003800000 */
[----:B------:R0:W-:Y:S01]  /*1c270*/  @!P5 STG.E.U8 desc[UR46][R10.64+0x171], R211 ;  /* 0x000171d30a00d986 */ /* 0x0001e2000c10112e */
[----:B------:R-:W-:Y:S05]  /*1c280*/  @P4 BRA `(.L_x_603) ;  /* 0x00000000000c4947 */ /* 0x000fea0003800000 */
[----:B------:R-:W1:Y:S02]  /*1c290*/  LDG.E.U8 R16, desc[UR46][R22.64+0x178] ;  /* 0x0001782e16107981 */ /* 0x000e64000c1e1100 */
[----:B-1----:R-:W-:-:S05]  /*1c2a0*/  PRMT R3, R16, 0x8880, RZ ;  /* 0x0000888010037816 */ /* 0x002fca00000000ff */
[----:B------:R-:W-:-:S07]  /*1c2b0*/  IMAD R2, R3, R18, RZ ;  /* 0x0000001203027224 */ /* 0x000fce00078e02ff */
.L_x_603:
[----:B------:R-:W-:Y:S05]  /*1c2c0*/  BSYNC B1 ;  /* 0x0000000000017941 */ /* 0x000fea0003800000 */
.L_x_602:
[----:B-1----:R-:W-:Y:S01]  /*1c2d0*/  @!P4 IMAD R3, R212, R17, R2 ;  /* 0x00000011d403c224 */ /* 0x002fe200078e0202 */
[----:B------:R-:W-:Y:S04]  /*1c2e0*/  BSSY B1, `(.L_x_604) ;  /* 0x0000006000017945 */ /* 0x000fe80003800000 */
[----:B------:R1:W-:Y:S01]  /*1c2f0*/  @!P4 STG.E.U8 desc[UR46][R4.64+0x178], R3 ;  /* 0x000178030400c986 */ /* 0x0003e2000c10112e */
[----:B------:R-:W-:Y:S05]  /*1c300*/  @P6 BRA `(.L_x_605) ;  /* 0x00000000000c6947 */ /* 0x000fea0003800000 */
[----:B------:R-:W1:Y:S02]  /*1c310*/  LDG.E.U8 R16, desc[UR46][R22.64+0x179] ;  /* 0x0001792e16107981 */ /* 0x000e64000c1e1100 */
[----:B-1----:R-:W-:-:S05]  /*1c320*/  PRMT R3, R16, 0x8880, RZ ;  /* 0x0000888010037816 */ /* 0x002fca00000000ff */
[----:B------:R-:W-:-:S07]  /*1c330*/  IMAD R2, R3, R18, RZ ;  /* 0x0000001203027224 */ /* 0x000fce00078e02ff */
.L_x_605:
[----:B------:R-:W-:Y:S05]  /*1c340*/  BSYNC B1 ;  /* 0x0000000000017941 */ /* 0x000fea0003800000 */
.L_x_604:
[----:B------:R-:W-:Y:S01]  /*1c350*/  @!P6 IMAD R213, R213, R17, R2 ;  /* 0x00000011d5d5e224 */ /* 0x000fe200078e0202 */
[----:B------:R-:W-:Y:S04]  /*1c360*/  BSSY B1, `(.L_x_606) ;  /* 0x0000006000017945 */ /* 0x000fe80003800000 */
[----:B------:R0:W-:Y:S01]  /*1c370*/  @!P6 STG.E.U8 desc[UR46][R4.64+0x179], R213 ;  /* 0x000179d50400e986 */ /* 0x0001e2000c10112e */
[----:B------:R-:W-:Y:S05]  /*1c380*/  @P3 BRA `(.L_x_607) ;  /* 0x00000000000c3947 */ /* 0x000fea0003800000 */
[----:B------:R-:W1:Y:S02]  /*1c390*/  LDG.E.U8 R16, desc[UR46][R20.64+0x178] ;  /* 0x0001782e14107981 */ /* 0x000e64000c1e1100 */
[----:B-1----:R-:W-:-:S05]  /*1c3a0*/  PRMT R3, R16, 0x8880, RZ ;  /* 0x0000888010037816 */ /* 0x002fca00000000ff */
[----:B------:R-:W-:-:S07]  /*1c3b0*/  IMAD R2, R3, R18, RZ ;  /* 0x0000001203027224 */ /* 0x000fce00078e02ff */
.L_x_607:
[----:B------:R-:W-:Y:S05]  /*1c3c0*/  BSYNC B1 ;  /* 0x0000000000017941 */ /* 0x000fea0003800000 */
.L_x_606:
[----:B------:R-:W-:Y:S01]  /*1c3d0*/  ISETP.LT.OR P2, PT, R0, 0x17a, !P2 ;  /* 0x0000017a0000780c */ /* 0x000fe20005741670 */
[----:B-1----:R-:W-:Y:S01]  /*1c3e0*/  @!P3 IMAD R3, R214, R17, R2 ;  /* 0x00000011d603b224 */ /* 0x002fe200078e0202 */
[----:B------:R-:W-:Y:S01]  /*1c3f0*/  BSSY B1, `(.L_x_608) ;  /* 0x000000a000017945 */ /* 0x000fe20003800000 */
[C---:B------:R-:W-:Y:S02]  /*1c400*/  ISETP.LT.OR P4, PT, R0.reuse, 0xc1, !P1 ;  /* 0x000000c10000780c */ /* 0x040fe40004f81670 */
[C---:B------:R-:W-:Y:S01]  /*1c410*/  ISETP.LT.OR P5, PT, R0.reuse, 0xc2, !P1 ;  /* 0x000000c20000780c */ /* 0x040fe20004fa1670 */
[----:B------:R1:W-:Y:S01]  /*1c420*/  @!P3 STG.E.U8 desc[UR46][R10.64+0x178], R3 ;  /* 0x000178030a00b986 */ /* 0x0003e2000c10112e */
[C---:B------:R-:W-:Y:S02]  /*1c430*/  ISETP.LT.OR P6, PT, R0.reuse, 0xc1, !P0 ;  /* 0x000000c10000780c */ /* 0x040fe400047c1670 */
[----:B------:R-:W-:-:S04]  /*1c440*/  ISETP.LT.OR P3, PT, R0, 0xc2, !P0 ;  /* 0x000000c20000780c */ /* 0x000fc80004761670 */
[----:B------:R-:W-:Y:S09]  /*1c450*/  @P2 BRA `(.L_x_609) ;  /* 0x00000000000c2947 */ /* 0x000ff20003800000 */
[----:B------:R-:W1:Y:S02]  /*1c460*/  LDG.E.U8 R16, desc[UR46][R20.64+0x179] ;  /* 0x0001792e14107981 */ /* 0x000e64000c1e1100 */
[----:B-1----:R-:W-:-:S05]  /*1c470*/  PRMT R3, R16, 0x8880, RZ ;  /* 0x0000888010037816 */ /* 0x002fca00000000ff */
[----:B------:R-:W-:-:S07]  /*1c480*/  IMAD R2, R3, R18, RZ ;  /* 0x0000001203027224 */ /* 0x000fce00078e02ff */
.L_x_609:
[----:B------:R-:W-:Y:S05]  /*1c490*/  BSYNC B1 ;  /* 0x0000000000017941 */ /* 0x000fea0003800000 */
.L_x_608:
[----:B------:R-:W-:Y:S01]  /*1c4a0*/  @!P2 IMAD R215, R215, R17, R2 ;  /* 0x00000011d7d7a224 */ /* 0x000fe200078e0202 */
[----:B------:R-:W-:Y:S04]  /*1c4b0*/  BSSY B1, `(.L_x_610) ;  /* 0x0000006000017945 */ /* 0x000fe80003800000 */
[----:B------:R0:W-:Y:S01]  /*1c4c0*/  @!P2 STG.E.U8 desc[UR46][R10.64+0x179], R215 ;  /* 0x000179d70a00a986 */ /* 0x0001e2000c10112e */
[----:B------:R-:W-:Y:S05]  /*1c4d0*/  @P4 BRA `(.L_x_611) ;  /* 0x00000000000c4947 */ /* 0x000fea0003800000 */
[----:B------:R-:W1:Y:S02]  /*1c4e0*/  LDG.E.U8 R16, desc[UR46][R14.64+0xc0] ;  /* 0x0000c02e0e107981 */ /* 0x000e64000c1e1100 */
[----:B-1----:R-:W-:-:S05]  /*1c4f0*/  PRMT R3, R16, 0x8880, RZ ;  /* 0x0000888010037816 */ /* 0x002fca00000000ff */
[----:B------:R-:W-:-:S07]  /*1c500*/  IMAD R2, R3, R18, RZ ;  /* 0x0000001203027224 */ /* 0x000fce00078e02ff */
.L_x_611:
[----:B------:R-:W-:Y:S05]  /*1c510*/  BSYNC B1 ;  /* 0x0000000000017941 */ /* 0x000fea0003800000 */
.L_x_610:
[----:B-1----:R-:W-:Y:S01]  /*1c520*/  @!P4 IMAD R3, R24, R17, R2 ;  /* 0x000000111803c224 */ /* 0x002fe200078e0202 */
[----:B------:R-:W-:Y:S04]  /*1c530*/  BSSY B1, `(.L_x_612) ;  /* 0x0000006000017945 */ /* 0x000fe80003800000 */
[----:B------:R1:W-:Y:S01]  /*1c540*/  @!P4 STG.E.U8 desc[UR46][R6.64+0xc0], R3 ;  /* 0x0000c0030600c986 */ /* 0x0003e2000c10112e */
[----:B------:R-:W-:Y:S05]  /*1c550*/  @P5 BRA `(.L_x_613) ;  /* 0x00000000000c5947 */ /* 0x000fea0003800000 */
[----:B------:R-:W1:Y:S02]  /*1c560*/  LDG.E.U8 R16, desc[UR46][R14.64+0xc1] ;  /* 0x0000c12e0e107981 */ /* 0x000e64000c1e1100 */
[----:B-1----:R-:W-:-:S05]  /*1c570*/  PRMT R3, R16, 0x8880, RZ ;  /* 0x0000888010037816 */ /* 0x002fca00000000ff */
[----:B------:R-:W-:-:S07]  /*1c580*/  IMAD R2, R3, R18, RZ ;  /* 0x0000001203027224 */ /* 0x000fce00078e02ff */
.L_x_613:
[----:B------:R-:W-:Y:S05]  /*1c590*/  BSYNC B1 ;  /* 0x0000000000017941 */ /* 0x000fea0003800000 */
.L_x_612:
[----:B------:R-:W-:Y:S01]  /*1c5a0*/  @!P5 IMAD R25, R25, R17, R2 ;  /* 0x000000111919d224 */ /* 0x000fe200078e0202 */
[----:B------:R-:W-:Y:S04]  /*1c5b0*/  BSSY B1, `(.L_x_614) ;  /* 0x0000006000017945 */ /* 0x000fe80003800000 */
[----:B------:R0:W-:Y:S01]  /*1c5c0*/  @!P5 STG.E.U8 desc[UR46][R6.64+0xc1], R25 ;  /* 0x0000c1190600d986 */ /* 0x0001e2000c10112e */
[----:B------:R-:W-:Y:S05]  /*1c5d0*/  @P6 BRA `(.L_x_615) ;  /* 0x00000000000c6947 */ /* 0x000fea0003800000 */
[----:B------:R-:W1:Y:S02]  /*1c5e0*/  LDG.E.U8 R16, desc[UR46][R12.64+0xc0] ;  /* 0x0000c02e0c107981 */ /* 0x000e64000c1e1100 */
[----:B-1----:R-:W-:-:S05]  /*1c5f0*/  PRMT R3, R16, 0x8880, RZ ;  /* 0x0000888010037816 */ /* 0x002fca00000000ff */
[----:B------:R-:W-:-:S07]  /*1c600*/  IMAD R2, R3, R18, RZ ;  /* 0x0000001203027224 */ /* 0x000fce00078e02ff */
.L_x_615:
[----:B------:R-:W-:Y:S05]  /*1c610*/  BSYNC B1 ;  /* 0x0000000000017941 */ /* 0x000fea0003800000 */
.L_x_614:
[----:B-1----:R-:W-:Y:S01]  /*1c620*/  @!P6 IMAD R3, R26, R17, R2 ;  /* 0x000000111a03e224 */ /* 0x002fe200078e0202 */
[----:B------:R-:W-:Y:S04]  /*1c630*/  BSSY B1, `(.L_x_616) ;  /* 0x0000006000017945 */ /* 0x000fe80003800000 */
[----:B------:R1:W-:Y:S01]  /*1c640*/  @!P6 STG.E.U8 desc[UR46][R8.64+0xc0], R3 ;  /* 0x0000c0030800e986 */ /* 0x0003e2000c10112e */
[----:B------:R-:W-:Y:S05]  /*1c650*/  @P3 BRA `(.L_x_617) ;  /* 0x00000000000c3947 */ /* 0x000fea0003800000 */
[----:B------:R-:W1:Y:S02]  /*1c660*/  LDG.E.U8 R16, desc[UR46][R12.64+0xc1] ;  /* 0x0000c12e0c107981 */ /* 0x000e64000c1e1100 */
[----:B-1----:R-:W-:-:S05]  /*1c670*/  PRMT R3, R16, 0x8880, RZ ;  /* 0x0000888010037816 */ /* 0x002fca00000000ff */
[----:B------:R-:W-:-:S07]  /*1c680*/  IMAD R2, R3, R18, RZ ;  /* 0x0000001203027224 */ /* 0x000fce00078e02ff */
.L_x_617:
[----:B------:R-:W-:Y:S05]  /*1c690*/  BSYNC B1 ;  /* 0x0000000000017941 */ /* 0x000fea0003800000 */
.L_x_616:
[C---:B------:R-:W-:Y:S01]  /*1c6a0*/  ISETP.LT.OR P5, PT, R0.reuse, 0xc9, !P1 ;  /* 0x000000c90000780c */ /* 0x040fe20004fa1670 */
[----:B------:R-:W-:Y:S01]  /*1c6b0*/  @!P3 IMAD R27, R27, R17, R2 ;  /* 0x000000111b1bb224 */ /* 0x000fe200078e0202 */
        /* <DEDUP_REMOVED lines=10> */
.L_x_619:
[----:B------:R-:W-:Y:S05]  /*1c760*/  BSYNC B1 ;  /* 0x0000000000017941 */ /* 0x000fea0003800000 */
.L_x_618:
[----:B-1----:R-:W-:Y:S01]  /*1c770*/  @!P5 IMAD R3, R28, R17, R2 ;  /* 0x000000111c03d224 */ /* 0x002fe200078e0202 */
[----:B------:R-:W-:Y:S04]  /*1c780*/  BSSY B1, `(.L_x_620) ;  /* 0x0000006000017945 */ /* 0x000fe80003800000 */
[----:B------:R1:W-:Y:S01]  /*1c790*/  @!P5 STG.E.U8 desc[UR46][R6.64+0xc8], R3 ;  /* 0x0000c8030600d986 */ /* 0x0003e2000c10112e */
[----:B------:R-:W-:Y:S05]  /*1c7a0*/  @P4 BRA `(.L_x_621) ;  /* 0x00000000000c4947 */ /* 0x000fea0003800000 */
[----:B------:R-:W1:Y:S02]  /*1c7b0*/  LDG.E.U8 R16, desc[UR46][R14.64+0xc9] ;  /* 0x0000c92e0e107981 */ /* 0x000e64000c1e1100 */
[----:B-1----:R-:W-:-:S05]  /*1c7c0*/  PRMT R3, R16, 0x8880, RZ ;  /* 0x0000888010037816 */ /* 0x002fca00000000ff */
[----:B------:R-:W-:-:S07]  /*1c7d0*/  IMAD R2, R3, R18, RZ ;  /* 0x0000001203027224 */ /* 0x000fce00078e02ff */
.L_x_621:
[----:B------:R-:W-:Y:S05]  /*1c7e0*/  BSYNC B1 ;  /* 0x0000000000017941 */ /* 0x000fea0003800000 */
.L_x_620:
[----:B------:R-:W-:Y:S01]  /*1c7f0*/  @!P4 IMAD R29, R29, R17, R2 ;  /* 0x000000111d1dc224 */ /* 0x000fe200078e0202 */
[----:B------:R-:W-:Y:S04]  /*1c800*/  BSSY B1, `(.L_x_622) ;  /* 0x0000006000017945 */ /* 0x000fe80003800000 */
[----:B------:R0:W-:Y:S01]  /*1c810*/  @!P4 STG.E.U8 desc[UR46][R6.64+0xc9], R29 ;  /* 0x0000c91d0600c986 */ /* 0x0001e2000c10112e */
[----:B------:R-:W-:Y:S05]  /*1c820*/  @P3 BRA `(.L_x_623) ;  /* 0x00000000000c3947 */ /* 0x000fea0003800000 */
[----:B------:R-:W1:Y:S02]  /*1c830*/  LDG.E.U8 R16, desc[UR46][R12.64+0xc8] ;  /* 0x0000c82e0c107981 */ /* 0x000e64000c1e1100 */
[----:B-1----:R-:W-:-:S05]  /*1c840*/  PRMT R3, R16, 0x8880, RZ ;  /* 0x0000888010037816 */ /* 0x002fca00000000ff */
[----:B------:R-:W-:-:S07]  /*1c850*/  IMAD R2, R3, R18, RZ ;  /* 0x0000001203027224 */ /* 0x000fce00078e02ff */
.L_x_623:
[----:B------:R-:W-:Y:S05]  /*1c860*/  BSYNC B1 ;  /* 0x0000000000017941 */ /* 0x000fea0003800000 */
.L_x_622:
[----:B-1----:R-:W-:Y:S01]  /*1c870*/  @!P3 IMAD R3, R30, R17, R2 ;  /* 0x000000111e03b224 */ /* 0x002fe200078e0202 */
[----:B------:R-:W-:Y:S04]  /*1c880*/  BSSY B1, `(.L_x_624) ;  /* 0x0000006000017945 */ /* 0x000fe80003800000 */
[----:B------:R1:W-:Y:S01]  /*1c890*/  @!P3 STG.E.U8 desc[UR46][R8.64+0xc8], R3 ;  /* 0x0000c8030800b986 */ /* 0x0003e2000c10112e */
[----:B------:R-:W-:Y:S05]  /*1c8a0*/  @P6 BRA `(.L_x_625) ;  /* 0x00000000000c6947 */ /* 0x000fea0003800000 */
[----:B------:R-:W1:Y:S02]  /*1c8b0*/  LDG.E.U8 R16, desc[UR46][R12.64+0xc9] ;  /* 0x0000c92e0c107981 */ /* 0x000e64000c1e1100 */
[----:B-1----:R-:W-:-:S05]  /*1c8c0*/  PRMT R3, R16, 0x8880, RZ ;  /* 0x0000888010037816 */ /* 0x002fca00000000ff */
[----:B------:R-:W-:-:S07]  /*1c8d0*/  IMAD R2, R3, R18, RZ ;  /* 0x0000001203027224 */ /* 0x000fce00078e02ff */
.L_x_625:
[----:B------:R-:W-:Y:S05]  /*1c8e0*/  BSYNC B1 ;  /* 0x0000000000017941 */ /* 0x000fea0003800000 */
.L_x_624:
[----:B------:R-:W-:Y:S01]  /*1c8f0*/  @!P6 IMAD R31, R31, R17, R2 ;  /* 0x000000111f1fe224 */ /* 0x000fe200078e0202 */
[----:B------:R-:W-:Y:S04]  /*1c900*/  BSSY B1, `(.L_x_626) ;  /* 0x0000006000017945 */ /* 0x000fe80003800000 */
[----:B------:R0:W-:Y:S01]  /*1c910*/  @!P6 STG.E.U8 desc[UR46][R8.64+0xc9], R31 ;  /* 0x0000c91f0800e986 */ /* 0x0001e2000c10112e */
[----:B------:R-:W-:Y:S05]  /*1c920*/  @P2 BRA `(.L_x_627) ;  /* 0x00000000000c2947 */ /* 0x000fea0003800000 */
[----:B------:R-:W1:Y:S02]  /*1c930*/  LDG.E.U8 R16, desc[UR46][R14.64+0xd0] ;  /* 0x0000d02e0e107981 */ /* 0x000e64000c1e1100 */
[----:B-1----:R-:W-:-:S05]  /*1c940*/  PRMT R3, R16, 0x8880, RZ ;  /* 0x0000888010037816 */ /* 0x002fca00000000ff */
[----:B------:R-:W-:-:S07]  /*1c950*/  IMAD R2, R3, R18, RZ ;  /* 0x0000001203027224 */ /* 0x000fce00078e02ff */
.L_x_627:
[----:B------:R-:W-:Y:S05]  /*1c960*/  BSYNC B1 ;  /* 0x0000000000017941 */ /* 0x000fea0003800000 */
.L_x_626:
        /* <DEDUP_REMOVED lines=12> */
.L_x_629:
[----:B------:R-:W-:Y:S05]  /*1ca30*/  BSYNC B1 ;  /* 0x0000000000017941 */ /* 0x000fea0003800000 */
.L_x_628:
[----:B------:R-:W-:Y:S01]  /*1ca40*/  @!P4 IMAD R33, R33, R17, R2 ;  /* 0x000000112121c224 */ /* 0x000fe200078e0202 */
[----:B------:R-:W-:Y:S04]  /*1ca50*/  BSSY B1, `(.L_x_630) ;  /* 0x0000006000017945 */ /* 0x000fe80003800000 */
[----:B------:R0:W-:Y:S01]  /*1ca60*/  @!P4 STG.E.U8 desc[UR46][R6.64+0xd1], R33 ;  /* 0x0000d1210600c986 */ /* 0x0001e2000c10112e */
[----:B------:R-:W-:Y:S05]  /*1ca70*/  @P3 BRA `(.L_x_631) ;  /* 0x00000000000c3947 */ /* 0x000fea0003800000 */
[----:B------:R-:W1:Y:S02]  /*1ca80*/  LDG.E.U8 R16, desc[UR46][R12.64+0xd0] ;  /* 0x0000d02e0c107981 */ /* 0x000e64000c1e1100 */
[----:B-1----:R-:W-:-:S05]  /*1ca90*/  PRMT R3, R16, 0x8880, RZ ;  /* 0x0000888010037816 */ /* 0x002fca00000000ff */
[----:B------:R-:W-:-:S07]  /*1caa0*/  IMAD R2, R3, R18, RZ ;  /* 0x0000001203027224 */ /* 0x000fce00078e02ff */
.L_x_631:
[----:B------:R-:W-:Y:S05]  /*1cab0*/  BSYNC B1 ;  /* 0x0000000000017941 */ /* 0x000fea0003800000 */
.L_x_630:
[----:B-1----:R-:W-:Y:S01]  /*1cac0*/  @!P3 IMAD R3, R34, R17, R2 ;  /* 0x000000112203b224 */ /* 0x002fe200078e0202 */
[----:B------:R-:W-:Y:S04]  /*1cad0*/  BSSY B1, `(.L_x_632) ;  /* 0x0000006000017945 */ /* 0x000fe80003800000 */
[----:B------:R1:W-:Y:S01]  /*1cae0*/  @!P3 STG.E.U8 desc[UR46][R8.64+0xd0], R3 ;  /* 0x0000d0030800b986 */ /* 0x0003e2000c10112e */
[----:B------:R-:W-:Y:S05]  /*1caf0*/  @P5 BRA `(.L_x_633) ;  /* 0x00000000000c5947 */ /* 0x000fea0003800000 */
[----:B------:R-:W1:Y:S02]  /*1cb00*/  LDG.E.U8 R16, desc[UR46][R12.64+0xd1] ;  /* 0x0000d12e0c107981 */ /* 0x000e64000c1e1100 */
[----:B-1----:R-:W-:-:S05]  /*1cb10*/  PRMT R3, R16, 0x8880, RZ ;  /* 0x0000888010037816 */ /* 0x002fca00000000ff */
[----:B------:R-:W-:-:S07]  /*1cb20*/  IMAD R2, R3, R18, RZ ;  /* 0x0000001203027224 */ /* 0x000fce00078e02ff */
.L_x_633:
[----:B------:R-:W-:Y:S05]  /*1cb30*/  BSYNC B1 ;  /* 0x0000000000017941 */ /* 0x000fea0003800000 */
.L_x_632:
[----:B------:R-:W-:Y:S01]  /*1cb40*/  @!P5 IMAD R35, R35, R17, R2 ;  /* 0x000000112323d224 */ /* 0x000fe200078e0202 */
[----:B------:R-:W-:Y:S04]  /*1cb50*/  BSSY B1, `(.L_x_634) ;  /* 0x0000006000017945 */ /* 0x000fe80003800000 */
[----:B------:R0:W-:Y:S01]  /*1cb60*/  @!P5 STG.E.U8 desc[UR46][R8.64+0xd1], R35 ;  /* 0x0000d1230800d986 */ /* 0x0001e2000c10112e */
[----:B------:R-:W-:Y:S05]  /*1cb70*/  @P6 BRA `(.L_x_635) ;  /* 0x00000000000c6947 */ /* 0x000fea0003800000 */
[----:B------:R-:W1:Y:S02]  /*1cb80*/  LDG.E.U8 R16, desc[UR46][R14.64+0xd8] ;  /* 0x0000d82e0e107981 */ /* 0x000e64000c1e1100 */
[----:B-1----:R-:W-:-:S05]  /*1cb90*/  PRMT R3, R16, 0x8880, RZ ;  /* 0x0000888010037816 */ /* 0x002fca00000000ff */
[----:B------:R-:W-:-:S07]  /*1cba0*/  IMAD R2, R3, R18, RZ ;  /* 0x0000001203027224 */ /* 0x000fce00078e02ff */
.L_x_635:
[----:B------:R-:W-:Y:S05]  /*1cbb0*/  BSYNC B1 ;  /* 0x0000000000017941 */ /* 0x000fea0003800000 */
.L_x_634:
[----:B-1----:R-:W-:Y:S01]  /*1cbc0*/  @!P6 IMAD R3, R36, R17, R2 ;  /* 0x000000112403e224 */ /* 0x002fe200078e0202 */
[----:B------:R-:W-:Y:S04]  /*1cbd0*/  BSSY B1, `(.L_x_636) ;  /* 0x0000006000017945 */ /* 0x000fe80003800000 */
[----:B------:R1:W-:Y:S01]  /*1cbe0*/  @!P6 STG.E.U8 desc[UR46][R6.64+0xd8], R3 ;  /* 0x0000d8030600e986 */ /* 0x0003e2000c10112e */
[----:B------:R-:W-:Y:S05]  /*1cbf0*/  @P2 BRA `(.L_x_637) ;  /* 0x00000000000c2947 */ /* 0x000fea0003800000 */
[----:B------:R-:W1:Y:S02]  /*1cc00*/  LDG.E.U8 R16, desc[UR46][R14.64+0xd9] ;  /* 0x0000d92e0e107981 */ /* 0x000e64000c1e1100 */
[----:B-1----:R-:W-:-:S05]  /*1cc10*/  PRMT R3, R16, 0x8880, RZ ;  /* 0x0000888010037816 */ /* 0x002fca00000000ff */
[----:B------:R-:W-:-:S07]  /*1cc20*/  IMAD R2, R3, R18, RZ ;  /* 0x0000001203027224 */ /* 0x000fce00078e02ff */
.L_x_637:
[----:B------:R-:W-:Y:S05]  /*1cc30*/  BSYNC B1 ;  /* 0x0000000000017941 */ /* 0x000fea0003800000 */
.L_x_636:
        /* <DEDUP_REMOVED lines=12> */
.L_x_639:
[----:B------:R-:W-:Y:S05]  /*1cd00*/  BSYNC B1 ;  /* 0x0000000000017941 */ /* 0x000fea0003800000 */
.L_x_638:
[----:B-1----:R-:W-:Y:S01]  /*1cd10*/  @!P4 IMAD R3, R38, R17, R2 ;  /* 0x000000112603c224 */ /* 0x002fe200078e0202 */
[----:B------:R-:W-:Y:S04]  /*1cd20*/  BSSY B1, `(.L_x_640) ;  /* 0x0000006000017945 */ /* 0x000fe80003800000 */
[----:B------:R1:W-:Y:S01]  /*1cd30*/  @!P4 STG.E.U8 desc[UR46][R8.64+0xd8], R3 ;  /* 0x0000d8030800c986 */ /* 0x0003e2000c10112e */
[----:B------:R-:W-:Y:S05]  /*1cd40*/  @P3 BRA `(.L_x_641) ;  /* 0x00000000000c3947 */ /* 0x000fea0003800000 */
[----:B------:R-:W1:Y:S02]  /*1cd50*/  LDG.E.U8 R16, desc[UR46][R12.64+0xd9] ;  /* 0x0000d92e0c107981 */ /* 0x000e64000c1e1100 */
[----:B-1----:R-:W-:-:S05]  /*1cd60*/  PRMT R3, R16, 0x8880, RZ ;  /* 0x0000888010037816 */ /* 0x002fca00000000ff */
[----:B------:R-:W-:-:S07]  /*1cd70*/  IMAD R2, R3, R18, RZ ;  /* 0x0000001203027224 */ /* 0x000fce00078e02ff */
.L_x_641:
[----:B------:R-:W-:Y:S05]  /*1cd80*/  BSYNC B1 ;  /* 0x0000000000017941 */ /* 0x000fea0003800000 */
.L_x_640:
[----:B------:R-:W-:Y:S01]  /*1cd90*/  @!P3 IMAD R39, R39, R17, R2 ;  /* 0x000000112727b224 */ /* 0x000fe200078e0202 */
[----:B------:R-:W-:Y:S04]  /*1cda0*/  BSSY B1, `(.L_x_642) ;  /* 0x0000006000017945 */ /* 0x000fe80003800000 */
[----:B------:R0:W-:Y:S01]  /*1cdb0*/  @!P3 STG.E.U8 desc[UR46][R8.64+0xd9], R39 ;  /* 0x0000d9270800b986 */ /* 0x0001e2000c10112e */
[----:B------:R-:W-:Y:S05]  /*1cdc0*/  @P5 BRA `(.L_x_643) ;  /* 0x00000000000c5947 */ /* 0x000fea0003800000 */
[----:B------:R-:W1:Y:S02]  /*1cdd0*/  LDG.E.U8 R16, desc[UR46][R14.64+0xe0] ;  /* 0x0000e02e0e107981 */ /* 0x000e64000c1e1100 */
[----:B-1----:R-:W-:-:S05]  /*1cde0*/  PRMT R3, R16, 0x8880, RZ ;  /* 0x0000888010037816 */ /* 0x002fca00000000ff */
[----:B------:R-:W-:-:S07]  /*1cdf0*/  IMAD R2, R3, R18, RZ ;  /* 0x0000001203027224 */ /* 0x000fce00078e02ff */
.L_x_643:
[----:B------:R-:W-:Y:S05]  /*1ce00*/  BSYNC B1 ;  /* 0x0000000000017941 */ /* 0x000fea0003800000 */
.L_x_642:
[----:B-1----:R-:W-:Y:S01]  /*1ce10*/  @!P5 IMAD R3, R40, R17, R2 ;  /* 0x000000112803d224 */ /* 0x002fe200078e0202 */
[----:B------:R-:W-:Y:S04]  /*1ce20*/  BSSY B1, `(.L_x_644) ;  /* 0x0000006000017945 */ /* 0x000fe80003800000 */
[----:B------:R1:W-:Y:S01]  /*1ce30*/  @!P5 STG.E.U8 desc[UR46][R6.64+0xe0], R3 ;  /* 0x0000e0030600d986 */ /* 0x0003e2000c10112e */
[----:B------:R-:W-:Y:S05]  /*1ce40*/  @P6 BRA `(.L_x_645) ;  /* 0x00000000000c6947 */ /* 0x000fea0003800000 */
[----:B------:R-:W1:Y:S02]  /*1ce50*/  LDG.E.U8 R16, desc[UR46][R14.64+0xe1] ;  /* 0x0000e12e0e107981 */ /* 0x000e64000c1e1100 */
[----:B-1----:R-:W-:-:S05]  /*1ce60*/  PRMT R3, R16, 0x8880, RZ ;  /* 0x0000888010037816 */ /* 0x002fca00000000ff */
[----:B------:R-:W-:-:S07]  /*1ce70*/  IMAD R2, R3, R18, RZ ;  /* 0x0000001203027224 */ /* 0x000fce00078e02ff */
.L_x_645:
[----:B------:R-:W-:Y:S05]  /*1ce80*/  BSYNC B1 ;  /* 0x0000000000017941 */ /* 0x000fea0003800000 */
.L_x_644:
[----:B------:R-:W-:Y:S01]  /*1ce90*/  @!P6 IMAD R41, R41, R17, R2 ;  /* 0x000000112929e224 */ /* 0x000fe200078e0202 */
[----:B------:R-:W-:Y:S04]  /*1cea0*/  BSSY B1, `(.L_x_646) ;  /* 0x0000006000017945 */ /* 0x000fe80003800000 */
[----:B------:R0:W-:Y:S01]  /*1ceb0*/  @!P6 STG.E.U8 desc[UR46][R6.64+0xe1], R41 ;  /* 0x0000e1290600e986 */ /* 0x0001e2000c10112e */
[----:B------:R-:W-:Y:S05]  /*1cec0*/  @P2 BRA `(.L_x_647) ;  /* 0x00000000000c2947 */ /* 0x000fea0003800000 */
[----:B------:R-:W1:Y:S02]  /*1ced0*/  LDG.E.U8 R16, desc[UR46][R12.64+0xe0] ;  /* 0x0000e02e0c107981 */ /* 0x000e64000c1e1100 */
[----:B-1----:R-:W-:-:S05]  /*1cee0*/  PRMT R3, R16, 0x8880, RZ ;  /* 0x0000888010037816 */ /* 0x002fca00000000ff */
[----:B------:R-:W-:-:S07]  /*1cef0*/  IMAD R2, R3, R18, RZ ;  /* 0x0000001203027224 */ /* 0x000fce00078e02ff */
.L_x_647:
[----:B------:R-:W-:Y:S05]  /*1cf00*/  BSYNC B1 ;  /* 0x0000000000017941 */ /* 0x000fea0003800000 */
.L_x_646:
        /* <DEDUP_REMOVED lines=12> */
.L_x_649:
[----:B------:R-:W-:Y:S05]  /*1cfd0*/  BSYNC B1 ;  /* 0x0000000000017941 */ /* 0x000fea0003800000 */
.L_x_648:
[----:B------:R-:W-:Y:S01]  /*1cfe0*/  @!P4 IMAD R43, R43, R17, R2 ;  /* 0x000000112b2bc224 */ /* 0x000fe200078e0202 */
[----:B------:R-:W-:Y:S04]  /*1cff0*/  BSSY B1, `(.L_x_650) ;  /* 0x0000006000017945 */ /* 0x000fe80003800000 */
[----:B------:R0:W-:Y:S01]  /*1d000*/  @!P4 STG.E.U8 desc[UR46][R8.64+0xe1], R43 ;  /* 0x0000e12b0800c986 */ /* 0x0001e2000c10112e */
[----:B------:R-:W-:Y:S05]  /*1d010*/  @P3 BRA `(.L_x_651) ;  /* 0x00000000000c3947 */ /* 0x000fea0003800000 */
[----:B------:R-:W1:Y:S02]  /*1d020*/  LDG.E.U8 R16, desc[UR46][R14.64+0xe8] ;  /* 0x0000e82e0e107981 */ /* 0x000e64000c1e1100 */
[----:B-1----:R-:W-:-:S05]  /*1d030*/  PRMT R3, R16, 0x8880, RZ ;  /* 0x0000888010037816 */ /* 0x002fca00000000ff */
[----:B------:R-:W-:-:S07]  /*1d040*/  IMAD R2, R3, R18, RZ ;  /* 0x0000001203027224 */ /* 0x000fce00078e02ff */
.L_x_651:
[----:B------:R-:W-:Y:S05]  /*1d050*/  BSYNC B1 ;  /* 0x0000000000017941 */ /* 0x000fea0003800000 */
.L_x_650:
[----:B-1----:R-:W-:Y:S01]  /*1d060*/  @!P3 IMAD R3, R44, R17, R2 ;  /* 0x000000112c03b224 */ /* 0x002fe200078e0202 */
[----:B------:R-:W-:Y:S04]  /*1d070*/  BSSY B1, `(.L_x_652) ;  /* 0x0000006000017945 */ /* 0x000fe80003800000 */
[----:B------:R1:W-:Y:S01]  /*1d080*/  @!P3 STG.E.U8 desc[UR46][R6.64+0xe8], R3 ;  /* 0x0000e8030600b986 */ /* 0x0003e2000c10112e */
[----:B------:R-:W-:Y:S05]  /*1d090*/  @P5 BRA `(.L_x_653) ;  /* 0x00000000000c5947 */ /* 0x000fea0003800000 */
[----:B------:R-:W1:Y:S02]  /*1d0a0*/  LDG.E.U8 R16, desc[UR46][R14.64+0xe9] ;  /* 0x0000e92e0e107981 */ /* 0x000e64000c1e1100 */
[----:B-1----:R-:W-:-:S05]  /*1d0b0*/  PRMT R3, R16, 0x8880, RZ ;  /* 0x0000888010037816 */ /* 0x002fca00000000ff */
[----:B------:R-:W-:-:S07]  /*1d0c0*/  IMAD R2, R3, R18, RZ ;  /* 0x0000001203027224 */ /* 0x000fce00078e02ff */
.L_x_653:
[----:B------:R-:W-:Y:S05]  /*1d0d0*/  BSYNC B1 ;  /* 0x0000000000017941 */ /* 0x000fea0003800000 */
.L_x_652:
[----:B------:R-:W-:Y:S01]  /*1d0e0*/  @!P5 IMAD R45, R45, R17, R2 ;  /* 0x000000112d2dd224 */ /* 0x000fe200078e0202 */
[----:B------:R-:W-:Y:S04]  /*1d0f0*/  BSSY B1, `(.L_x_654) ;  /* 0x0000006000017945 */ /* 0x000fe80003800000 */
[----:B------:R0:W-:Y:S01]  /*1d100*/  @!P5 STG.E.U8 desc[UR46][R6.64+0xe9], R45 ;  /* 0x0000e92d0600d986 */ /* 0x0001e2000c10112e */
[----:B------:R-:W-:Y:S05]  /*1d110*/  @P6 BRA `(.L_x_655) ;  /* 0x00000000000c6947 */ /* 0x000fea0003800000 */
[----:B------:R-:W1:Y:S02]  /*1d120*/  LDG.E.U8 R16, desc[UR46][R12.64+0xe8] ;  /* 0x0000e82e0c107981 */ /* 0x000e64000c1e1100 */
[----:B-1----:R-:W-:-:S05]  /*1d130*/  PRMT R3, R16, 0x8880, RZ ;  /* 0x0000888010037816 */ /* 0x002fca00000000ff */
[----:B------:R-:W-:-:S07]  /*1d140*/  IMAD R2, R3, R18, RZ ;  /* 0x0000001203027224 */ /* 0x000fce00078e02ff */
.L_x_655:
[----:B------:R-:W-:Y:S05]  /*1d150*/  BSYNC B1 ;  /* 0x0000000000017941 */ /* 0x000fea0003800000 */
.L_x_654:
[----:B-1----:R-:W-:Y:S01]  /*1d160*/  @!P6 IMAD R3, R46, R17, R2 ;  /* 0x000000112e03e224 */ /* 0x002fe200078e0202 */
[----:B------:R-:W-:Y:S04]  /*1d170*/  BSSY B1, `(.L_x_656) ;  /* 0x0000006000017945 */ /* 0x000fe80003800000 */
[----:B------:R1:W-:Y:S01]  /*1d180*/  @!P6 STG.E.U8 desc[UR46][R8.64+0xe8], R3 ;  /* 0x0000e8030800e986 */ /* 0x0003e2000c10112e */
[----:B------:R-:W-:Y:S05]  /*1d190*/  @P2 BRA `(.L_x_657) ;  /* 0x00000000000c2947 */ /* 0x000fea0003800000 */
[----:B------:R-:W1:Y:S02]  /*1d1a0*/  LDG.E.U8 R16, desc[UR46][R12.64+0xe9] ;  /* 0x0000e92e0c107981 */ /* 0x000e64000c1e1100 */
[----:B-1----:R-:W-:-:S05]  /*1d1b0*/  PRMT R3, R16, 0x8880, RZ ;  /* 0x0000888010037816 */ /* 0x002fca00000000ff */
[----:B------:R-:W-:-:S07]  /*1d1c0*/  IMAD R2, R3, R18, RZ ;  /* 0x0000001203027224 */ /* 0x000fce00078e02ff */
.L_x_657:
[----:B------:R-:W-:Y:S05]  /*1d1d0*/  BSYNC B1 ;  /* 0x0000000000017941 */ /* 0x000fea0003800000 */
.L_x_656:
        /* <DEDUP_REMOVED lines=12> */
.L_x_659:
[----:B------:R-:W-:Y:S05]  /*1d2a0*/  BSYNC B1 ;  /* 0x0000000000017941 */ /* 0x000fea0003800000 */
.L_x_658:
[----:B-1----:R-:W-:Y:S01]  /*1d2b0*/  @!P4 IMAD R3, R48, R17, R2 ;  /* 0x000000113003c224 */ /* 0x002fe200078e0202 */
[----:B------:R-:W-:Y:S04]  /*1d2c0*/  BSSY B1, `(.L_x_660) ;  /* 0x0000006000017945 */ /* 0x000fe80003800000 */
[----:B------:R1:W-:Y:S01]  /*1d2d0*/  @!P4 STG.E.U8 desc[UR46][R6.64+0xf0], R3 ;  /* 0x0000f0030600c986 */ /* 0x0003e2000c10112e */
[----:B------:R-:W-:Y:S05]  /*1d2e0*/  @P3 BRA `(.L_x_661) ;  /* 0x00000000000c3947 */ /* 0x000fea0003800000 */
[----:B------:R-:W1:Y:S02]  /*1d2f0*/  LDG.E.U8 R16, desc[UR46][R14.64+0xf1] ;  /* 0x0000f12e0e107981 */ /* 0x000e64000c1e1100 */
[----:B-1----:R-:W-:-:S05]  /*1d300*/  PRMT R3, R16, 0x8880, RZ ;  /* 0x0000888010037816 */ /* 0x002fca00000000ff */
[----:B------:R-:W-:-:S07]  /*1d310*/  IMAD R2, R3, R18, RZ ;  /* 0x0000001203027224 */ /* 0x000fce00078e02ff */
.L_x_661:
[----:B------:R-:W-:Y:S05]  /*1d320*/  BSYNC B1 ;  /* 0x0000000000017941 */ /* 0x000fea0003800000 */
.L_x_660:
[----:B------:R-:W-:Y:S01]  /*1d330*/  @!P3 IMAD R49, R49, R17, R2 ;  /* 0x000000113131b224 */ /* 0x000fe200078e0202 */
[----:B------:R-:W-:Y:S04]  /*1d340*/  BSSY B1, `(.L_x_662) ;  /* 0x0000006000017945 */ /* 0x000fe80003800000 */
[----:B------:R0:W-:Y:S01]  /*1d350*/  @!P3 STG.E.U8 desc[UR46][R6.64+0xf1], R49 ;  /* 0x0000f1310600b986 */ /* 0x0001e2000c10112e */
[----:B------:R-:W-:Y:S05]  /*1d360*/  @P5 BRA `(.L_x_663) ;  /* 0x00000000000c5947 */ /* 0x000fea0003800000 */
[----:B------:R-:W1:Y:S02]  /*1d370*/  LDG.E.U8 R16, desc[UR46][R12.64+0xf0] ;  /* 0x0000f02e0c107981 */ /* 0x000e64000c1e1100 */
[----:B-1----:R-:W-:-:S05]  /*1d380*/  PRMT R3, R16, 0x8880, RZ ;  /* 0x0000888010037816 */ /* 0x002fca00000000ff */
[----:B------:R-:W-:-:S07]  /*1d390*/  IMAD R2, R3, R18, RZ ;  /* 0x0000001203027224 */ /* 0x000fce00078e02ff */
.L_x_663:
[----:B------:R-:W-:Y:S05]  /*1d3a0*/  BSYNC B1 ;  /* 0x0000000000017941 */ /* 0x000fea0003800000 */
.L_x_662:
[----:B-1----:R-:W-:Y:S01]  /*1d3b0*/  @!P5 IMAD R3, R50, R17, R2 ;  /* 0x000000113203d224 */ /* 0x002fe200078e0202 */
[----:B------:R-:W-:Y:S04]  /*1d3c0*/  BSSY B1, `(.L_x_664) ;  /* 0x0000006000017945 */ /* 0x000fe80003800000 */
[----:B------:R1:W-:Y:S01]  /*1d3d0*/  @!P5 STG.E.U8 desc[UR46][R8.64+0xf0], R3 ;  /* 0x0000f0030800d986 */ /* 0x0003e2000c10112e */
[----:B------:R-:W-:Y:S05]  /*1d3e0*/  @P6 BRA `(.L_x_665) ;  /* 0x00000000000c6947 */ /* 0x000fea0003800000 */
[----:B------:R-:W1:Y:S02]  /*1d3f0*/  LDG.E.U8 R16, desc[UR46][R12.64+0xf1] ;  /* 0x0000f12e0c107981 */ /* 0x000e64000c1e1100 */
[----:B-1----:R-:W-:-:S05]  /*1d400*/  PRMT R3, R16, 0x8880, RZ ;  /* 0x0000888010037816 */ /* 0x002fca00000000ff */
[----:B------:R-:W-:-:S07]  /*1d410*/  IMAD R2, R3, R18, RZ ;  /* 0x0000001203027224 */ /* 0x000fce00078e02ff */
.L_x_665:
[----:B------:R-:W-:Y:S05]  /*1d420*/  BSYNC B1 ;  /* 0x0000000000017941 */ /* 0x000fea0003800000 */
.L_x_664:
[----:B------:R-:W-:Y:S01]  /*1d430*/  @!P6 IMAD R51, R51, R17, R2 ;  /* 0x000000113333e224 */ /* 0x000fe200078e0202 */
[----:B------:R-:W-:Y:S04]  /*1d440*/  BSSY B1, `(.L_x_666) ;  /* 0x0000006000017945 */ /* 0x000fe80003800000 */
[----:B------:R0:W-:Y:S01]  /*1d450*/  @!P6 STG.E.U8 desc[UR46][R8.64+0xf1], R51 ;  /* 0x0000f1330800e986 */ /* 0x0001e2000c10112e */
[----:B------:R-:W-:Y:S05]  /*1d460*/  @P2 BRA `(.L_x_667) ;  /* 0x00000000000c2947 */ /* 0x000fea0003800000 */
[----:B------:R-:W1:Y:S02]  /*1d470*/  LDG.E.U8 R16, desc[UR46][R14.64+0xf8] ;  /* 0x0000f82e0e107981 */ /* 0x000e64000c1e1100 */
[----:B-1----:R-:W-:-:S05]  /*1d480*/  PRMT R3, R16, 0x8880, RZ ;  /* 0x0000888010037816 */ /* 0x002fca00000000ff */
[----:B------:R-:W-:-:S07]  /*1d490*/  IMAD R2, R3, R18, RZ ;  /* 0x0000001203027224 */ /* 0x000fce00078e02ff */
.L_x_667:
[----:B------:R-:W-:Y:S05]  /*1d4a0*/  BSYNC B1 ;  /* 0x0000000000017941 */ /* 0x000fea0003800000 */
.L_x_666:
        /* <DEDUP_REMOVED lines=12> */
.L_x_669:
[----:B------:R-:W-:Y:S05]  /*1d570*/  BSYNC B1 ;  /* 0x0000000000017941 */ /* 0x000fea0003800000 */
.L_x_668:
[----:B------:R-:W-:Y:S01]  /*1d580*/  @!P4 IMAD R53, R53, R17, R2 ;  /* 0x000000113535c224 */ /* 0x000fe200078e0202 */
[----:B------:R-:W-:Y:S04]  /*1d590*/  BSSY B1, `(.L_x_670) ;  /* 0x0000006000017945 */ /* 0x000fe80003800000 */
[----:B------:R0:W-:Y:S01]  /*1d5a0*/  @!P4 STG.E.U8 desc[UR46][R6.64+0xf9], R53 ;  /* 0x0000f9350600c986 */ /* 0x0001e2000c10112e */
[----:B------:R-:W-:Y:S05]  /*1d5b0*/  @P3 BRA `(.L_x_671) ;  /* 0x00000000000c3947 */ /* 0x000fea0003800000 */
[----:B------:R-:W1:Y:S02]  /*1d5c0*/  LDG.E.U8 R16, desc[UR46][R12.64+0xf8] ;  /* 0x0000f82e0c107981 */ /* 0x000e64000c1e1100 */
[----:B-1----:R-:W-:-:S05]  /*1d5d0*/  PRMT R3, R16, 0x8880, RZ ;  /* 0x0000888010037816 */ /* 0x002fca00000000ff */
[----:B------:R-:W-:-:S07]  /*1d5e0*/  IMAD R2, R3, R18, RZ ;  /* 0x0000001203027224 */ /* 0x000fce00078e02ff */
.L_x_671:
[----:B------:R-:W-:Y:S05]  /*1d5f0*/  BSYNC B1 ;  /* 0x0000000000017941 */ /* 0x000fea0003800000 */
.L_x_670:
[----:B-1----:R-:W-:Y:S01]  /*1d600*/  @!P3 IMAD R3, R54, R17, R2 ;  /* 0x000000113603b224 */ /* 0x002fe200078e0202 */
[----:B------:R-:W-:Y:S04]  /*1d610*/  BSSY B1, `(.L_x_672) ;  /* 0x0000006000017945 */ /* 0x000fe80003800000 */
[----:B------:R1:W-:Y:S01]  /*1d620*/  @!P3 STG.E.U8 desc[UR46][R8.64+0xf8], R3 ;  /* 0x0000f8030800b986 */ /* 0x0003e2000c10112e */
[----:B------:R-:W-:Y:S05]  /*1d630*/  @P5 BRA `(.L_x_673) ;  /* 0x00000000000c5947 */ /* 0x000fea0003800000 */
[----:B------:R-:W1:Y:S02]  /*1d640*/  LDG.E.U8 R16, desc[UR46][R12.64+0xf9] ;  /* 0x0000f92e0c107981 */ /* 0x000e64000c1e1100 */
[----:B-1----:R-:W-:-:S05]  /*1d650*/  PRMT R3, R16, 0x8880, RZ ;  /* 0x0000888010037816 */ /* 0x002fca00000000ff */
[----:B------:R-:W-:-:S07]  /*1d660*/  IMAD R2, R3, R18, RZ ;  /* 0x0000001203027224 */ /* 0x000fce00078e02ff */
.L_x_673:
[----:B------:R-:W-:Y:S05]  /*1d670*/  BSYNC B1 ;  /* 0x0000000000017941 */ /* 0x000fea0003800000 */
.L_x_672:
[----:B------:R-:W-:Y:S01]  /*1d680*/  @!P5 IMAD R55, R55, R17, R2 ;  /* 0x000000113737d224 */ /* 0x000fe200078e0202 */
[----:B------:R-:W-:Y:S04]  /*1d690*/  BSSY B1, `(.L_x_674) ;  /* 0x0000006000017945 */ /* 0x000fe80003800000 */
[----:B------:R0:W-:Y:S01]  /*1d6a0*/  @!P5 STG.E.U8 desc[UR46][R8.64+0xf9], R55 ;  /* 0x0000f9370800d986 */ /* 0x0001e2000c10112e */
[----:B------:R-:W-:Y:S05]  /*1d6b0*/  @P6 BRA `(.L_x_675) ;  /* 0x00000000000c6947 */ /* 0x000fea0003800000 */
[----:B------:R-:W1:Y:S02]  /*1d6c0*/  LDG.E.U8 R16, desc[UR46][R14.64+0x100] ;  /* 0x0001002e0e107981 */ /* 0x000e64000c1e1100 */
[----:B-1----:R-:W-:-:S05]  /*1d6d0*/  PRMT R3, R16, 0x8880, RZ ;  /* 0x0000888010037816 */ /* 0x002fca00000000ff */
[----:B------:R-:W-:-:S07]  /*1d6e0*/  IMAD R2, R3, R18, RZ ;  /* 0x0000001203027224 */ /* 0x000fce00078e02ff */
.L_x_675:
[----:B------:R-:W-:Y:S05]  /*1d6f0*/  BSYNC B1 ;  /* 0x0000000000017941 */ /* 0x000fea0003800000 */
.L_x_674:
[----:B-1----:R-:W-:Y:S01]  /*1d700*/  @!P6 IMAD R3, R56, R17, R2 ;  /* 0x000000113803e224 */ /* 0x002fe200078e0202 */
[----:B------:R-:W-:Y:S04]  /*1d710*/  BSSY B1, `(.L_x_676) ;  /* 0x0000006000017945 */ /* 0x000fe80003800000 */
[----:B------:R1:W-:Y:S01]  /*1d720*/  @!P6 STG.E.U8 desc[UR46][R6.64+0x100], R3 ;  /* 0x000100030600e986 */ /* 0x0003e2000c10112e */
[----:B------:R-:W-:Y:S05]  /*1d730*/  @P2 BRA `(.L_x_677) ;  /* 0x00000000000c2947 */ /* 0x000fea0003800000 */
[----:B------:R-:W1:Y:S02]  /*1d740*/  LDG.E.U8 R16, desc[UR46][R14.64+0x101] ;  /* 0x0001012e0e107981 */ /* 0x000e64000c1e1100 */
[----:B-1----:R-:W-:-:S05]  /*1d750*/  PRMT R3, R16, 0x8880, RZ ;  /* 0x0000888010037816 */ /* 0x002fca00000000ff */
[----:B------:R-:W-:-:S07]  /*1d760*/  IMAD R2, R3, R18, RZ ;  /* 0x0000001203027224 */ /* 0x000fce00078e02ff */
.L_x_677:
[----:B------:R-:W-:Y:S05]  /*1d770*/  BSYNC B1 ;  /* 0x0000000000017941 */ /* 0x000fea0003800000 */
.L_x_676:
        /* <DEDUP_REMOVED lines=12> */
.L_x_679:
[----:B------:R-:W-:Y:S05]  /*1d840*/  BSYNC B1 ;  /* 0x0000000000017941 */ /* 0x000fea0003800000 */
.L_x_678:
[----:B-1----:R-:W-:Y:S01]  /*1d850*/  @!P4 IMAD R3, R58, R17, R2 ;  /* 0x000000113a03c224 */ /* 0x002fe200078e0202 */
[----:B------:R-:W-:Y:S04]  /*1d860*/  BSSY B1, `(.L_x_680) ;  /* 0x0000006000017945 */ /* 0x000fe80003800000 */
[----:B------:R1:W-:Y:S01]  /*1d870*/  @!P4 STG.E.U8 desc[UR46][R8.64+0x100], R3 ;  /* 0x000100030800c986 */ /* 0x0003e2000c10112e */
[----:B------:R-:W-:Y:S05]  /*1d880*/  @P3 BRA `(.L_x_681) ;  /* 0x00000000000c3947 */ /* 0x000fea0003800000 */
[----:B------:R-:W1:Y:S02]  /*1d890*/  LDG.E.U8 R16, desc[UR46][R12.64+0x101] ;  /* 0x0001012e0c107981 */ /* 0x000e64000c1e1100 */
[----:B-1----:R-:W-:-:S05]  /*1d8a0*/  PRMT R3, R16, 0x8880, RZ ;  /* 0x0000888010037816 */ /* 0x002fca00000000ff */
[----:B------:R-:W-:-:S07]  /*1d8b0*/  IMAD R2, R3, R18, RZ ;  /* 0x0000001203027224 */ /* 0x000fce00078e02ff */
.L_x_681:
[----:B------:R-:W-:Y:S05]  /*1d8c0*/  BSYNC B1 ;  /* 0x0000000000017941 */ /* 0x000fea0003800000 */
.L_x_680:
[----:B------:R-:W-:Y:S01]  /*1d8d0*/  @!P3 IMAD R59, R59, R17, R2 ;  /* 0x000000113b3bb224 */ /* 0x000fe200078e0202 */
[----:B------:R-:W-:Y:S04]  /*1d8e0*/  BSSY B1, `(.L_x_682) ;  /* 0x0000006000017945 */ /* 0x000fe80003800000 */
[----:B------:R0:W-:Y:S01]  /*1d8f0*/  @!P3 STG.E.U8 desc[UR46][R8.64+0x101], R59 ;  /* 0x0001013b0800b986 */ /* 0x0001e2000c10112e */
[----:B------:R-:W-:Y:S05]  /*1d900*/  @P5 BRA `(.L_x_683) ;  /* 0x00000000000c5947 */ /* 0x000fea0003800000 */
[----:B------:R-:W1:Y:S02]  /*1d910*/  LDG.E.U8 R16, desc[UR46][R14.64+0x108] ;  /* 0x0001082e0e107981 */ /* 0x000e64000c1e1100 */
[----:B-1----:R-:W-:-:S05]  /*1d920*/  PRMT R3, R16, 0x8880, RZ ;  /* 0x0000888010037816 */ /* 0x002fca00000000ff */
[----:B------:R-:W-:-:S07]  /*1d930*/  IMAD R2, R3, R18, RZ ;  /* 0x0000001203027224 */ /* 0x000fce00078e02ff */
.L_x_683:
[----:B------:R-:W-:Y:S05]  /*1d940*/  BSYNC B1 ;  /* 0x0000000000017941 */ /* 0x000fea0003800000 */
.L_x_682:
[----:B-1----:R-:W-:Y:S01]  /*1d950*/  @!P5 IMAD R3, R60, R17, R2 ;  /* 0x000000113c03d224 */ /* 0x002fe200078e0202 */
[----:B------:R-:W-:Y:S04]  /*1d960*/  BSSY B1, `(.L_x_684) ;  /* 0x0000006000017945 */ /* 0x000fe80003800000 */
[----:B------:R1:W-:Y:S01]  /*1d970*/  @!P5 STG.E.U8 desc[UR46][R6.64+0x108], R3 ;  /* 0x000108030600d986 */ /* 0x0003e2000c10112e */
[----:B------:R-:W-:Y:S05]  /*1d980*/  @P6 BRA `(.L_x_685) ;  /* 0x00000000000c6947 */ /* 0x000fea0003800000 */
[----:B------:R-:W1:Y:S02]  /*1d990*/  LDG.E.U8 R16, desc[UR46][R14.64+0x109] ;  /* 0x0001092e0e107981 */ /* 0x000e64000c1e1100 */
[----:B-1----:R-:W-:-:S05]  /*1d9a0*/  PRMT R3, R16, 0x8880, RZ ;  /* 0x0000888010037816 */ /* 0x002fca00000000ff */
[----:B------:R-:W-:-:S07]  /*1d9b0*/  IMAD R2, R3, R18, RZ ;  /* 0x0000001203027224 */ /* 0x000fce00078e02ff */
.L_x_685:
[----:B------:R-:W-:Y:S05]  /*1d9c0*/  BSYNC B1 ;  /* 0x0000000000017941 */ /* 0x000fea0003800000 */
.L_x_684:
[----:B------:R-:W-:Y:S01]  /*1d9d0*/  @!P6 IMAD R61, R61, R17, R2 ;  /* 0x000000113d3de224 */ /* 0x000fe200078e0202 */
[----:B------:R-:W-:Y:S04]  /*1d9e0*/  BSSY B1, `(.L_x_686) ;  /* 0x0000006000017945 */ /* 0x000fe80003800000 */
[----:B------:R0:W-:Y:S01]  /*1d9f0*/  @!P6 STG.E.U8 desc[UR46][R6.64+0x109], R61 ;  /* 0x0001093d0600e986 */ /* 0x0001e2000c10112e */
[----:B------:R-:W-:Y:S05]  /*1da00*/  @P2 BRA `(.L_x_687) ;  /* 0x00000000000c2947 */ /* 0x000fea0003800000 */
[----:B------:R-:W1:Y:S02]  /*1da10*/  LDG.E.U8 R16, desc[UR46][R12.64+0x108] ;  /* 0x0001082e0c107981 */ /* 0x000e64000c1e1100 */
[----:B-1----:R-:W-:-:S05]  /*1da20*/  PRMT R3, R16, 0x8880, RZ ;  /* 0x0000888010037816 */ /* 0x002fca00000000ff */
[----:B------:R-:W-:-:S07]  /*1da30*/  IMAD R2, R3, R18, RZ ;  /* 0x0000001203027224 */ /* 0x000fce00078e02ff */
.L_x_687:
[----:B------:R-:W-:Y:S05]  /*1da40*/  BSYNC B1 ;  /* 0x0000000000017941 */ /* 0x000fea0003800000 */
.L_x_686:
        /* <DEDUP_REMOVED lines=12> */
.L_x_689:
[----:B------:R-:W-:Y:S05]  /*1db10*/  BSYNC B1 ;  /* 0x0000000000017941 */ /* 0x000fea0003800000 */
.L_x_688:
[----:B------:R-:W-:Y:S01]  /*1db20*/  @!P4 IMAD R63, R63, R17, R2 ;  /* 0x000000113f3fc224 */ /* 0x000fe200078e0202 */
[----:B------:R-:W-:Y:S04]  /*1db30*/  BSSY B1, `(.L_x_690) ;  /* 0x0000006000017945 */ /* 0x000fe80003800000 */
[----:B------:R0:W-:Y:S01]  /*1db40*/  @!P4 STG.E.U8 desc[UR46][R8.64+0x109], R63 ;  /* 0x0001093f0800c986 */ /* 0x0001e2000c10112e */
[----:B------:R-:W-:Y:S05]  /*1db50*/  @P3 BRA `(.L_x_691) ;  /* 0x00000000000c3947 */ /* 0x000fea0003800000 */
[----:B------:R-:W1:Y:S02]  /*1db60*/  LDG.E.U8 R16, desc[UR46][R14.64+0x110] ;  /* 0x0001102e0e107981 */ /* 0x000e64000c1e1100 */
[----:B-1----:R-:W-:-:S05]  /*1db70*/  PRMT R3, R16, 0x8880, RZ ;  /* 0x0000888010037816 */ /* 0x002fca00000000ff */
[----:B------:R-:W-:-:S07]  /*1db80*/  IMAD R2, R3, R18, RZ ;  /* 0x0000001203027224 */ /* 0x000fce00078e02ff */
.L_x_691:
[----:B------:R-:W-:Y:S05]  /*1db90*/  BSYNC B1 ;  /* 0x0000000000017941 */ /* 0x000fea0003800000 */
.L_x_690:
[----:B-1----:R-:W-:Y:S01]  /*1dba0*/  @!P3 IMAD R3, R64, R17, R2 ;  /* 0x000000114003b224 */ /* 0x002fe200078e0202 */
[----:B------:R-:W-:Y:S04]  /*1dbb0*/  BSSY B1, `(.L_x_692) ;  /* 0x0000006000017945 */ /* 0x000fe80003800000 */
[----:B------:R1:W-:Y:S01]  /*1dbc0*/  @!P3 STG.E.U8 desc[UR46][R6.64+0x110], R3 ;  /* 0x000110030600b986 */ /* 0x0003e2000c10112e */
[----:B------:R-:W-:Y:S05]  /*1dbd0*/  @P5 BRA `(.L_x_693) ;  /* 0x00000000000c5947 */ /* 0x000fea0003800000 */
[----:B------:R-:W1:Y:S02]  /*1dbe0*/  LDG.E.U8 R16, desc[UR46][R14.64+0x111] ;  /* 0x0001112e0e107981 */ /* 0x000e64000c1e1100 */
[----:B-1----:R-:W-:-:S05]  /*1dbf0*/  PRMT R3, R16, 0x8880, RZ ;  /* 0x0000888010037816 */ /* 0x002fca00000000ff */
[----:B------:R-:W-:-:S07]  /*1dc00*/  IMAD R2, R3, R18, RZ ;  /* 0x0000001203027224 */ /* 0x000fce00078e02ff */
.L_x_693:
[----:B------:R-:W-:Y:S05]  /*1dc10*/  BSYNC B1 ;  /* 0x0000000000017941 */ /* 0x000fea0003800000 */
.L_x_692:
[----:B------:R-:W-:Y:S01]  /*1dc20*/  @!P5 IMAD R65, R65, R17, R2 ;  /* 0x000000114141d224 */ /* 0x000fe200078e0202 */
[----:B------:R-:W-:Y:S04]  /*1dc30*/  BSSY B1, `(.L_x_694) ;  /* 0x0000006000017945 */ /* 0x000fe80003800000 */
[----:B------:R0:W-:Y:S01]  /*1dc40*/  @!P5 STG.E.U8 desc[UR46][R6.64+0x111], R65 ;  /* 0x000111410600d986 */ /* 0x0001e2000c10112e */
[----:B------:R-:W-:Y:S05]  /*1dc50*/  @P6 BRA `(.L_x_695) ;  /* 0x00000000000c6947 */ /* 0x000fea0003800000 */
[----:B------:R-:W1:Y:S02]  /*1dc60*/  LDG.E.U8 R16, desc[UR46][R12.64+0x110] ;  /* 0x0001102e0c107981 */ /* 0x000e64000c1e1100 */
[----:B-1----:R-:W-:-:S05]  /*1dc70*/  PRMT R3, R16, 0x8880, RZ ;  /* 0x0000888010037816 */ /* 0x002fca00000000ff */
[----:B------:R-:W-:-:S07]  /*1dc80*/  IMAD R2, R3, R18, RZ ;  /* 0x0000001203027224 */ /* 0x000fce00078e02ff */
.L_x_695:
[----:B------:R-:W-:Y:S05]  /*1dc90*/  BSYNC B1 ;  /* 0x0000000000017941 */ /* 0x000fea0003800000 */
.L_x_694:
[----:B-1----:R-:W-:Y:S01]  /*1dca0*/  @!P6 IMAD R3, R66, R17, R2 ;  /* 0x000000114203e224 */ /* 0x002fe200078e0202 */
[----:B------:R-:W-:Y:S04]  /*1dcb0*/  BSSY B1, `(.L_x_696) ;  /* 0x0000006000017945 */ /* 0x000fe80003800000 */
[----:B------:R1:W-:Y:S01]  /*1dcc0*/  @!P6 STG.E.U8 desc[UR46][R8.64+0x110], R3 ;  /* 0x000110030800e986 */ /* 0x0003e2000c10112e */
[----:B------:R-:W-:Y:S05]  /*1dcd0*/  @P2 BRA `(.L_x_697) ;  /* 0x00000000000c2947 */ /* 0x000fea0003800000 */
[----:B------:R-:W1:Y:S02]  /*1dce0*/  LDG.E.U8 R16, desc[UR46][R12.64+0x111] ;  /* 0x0001112e0c107981 */ /* 0x000e64000c1e1100 */
[----:B-1----:R-:W-:-:S05]  /*1dcf0*/  PRMT R3, R16, 0x8880, RZ ;  /* 0x0000888010037816 */ /* 0x002fca00000000ff */
[----:B------:R-:W-:-:S07]  /*1dd00*/  IMAD R2, R3, R18, RZ ;  /* 0x0000001203027224 */ /* 0x000fce00078e02ff */
.L_x_697:
[----:B------:R-:W-:Y:S05]  /*1dd10*/  BSYNC B1 ;  /* 0x0000000000017941 */ /* 0x000fea0003800000 */
.L_x_696:
        /* <DEDUP_REMOVED lines=12> */
.L_x_699:
[----:B------:R-:W-:Y:S05]  /*1dde0*/  BSYNC B1 ;  /* 0x0000000000017941 */ /* 0x000fea0003800000 */
.L_x_698:
[----:B-1----:R-:W-:Y:S01]  /*1ddf0*/  @!P4 IMAD R3, R68, R17, R2 ;  /* 0x000000114403c224 */ /* 0x002fe200078e0202 */
[----:B------:R-:W-:Y:S04]  /*1de00*/  BSSY B1, `(.L_x_700) ;  /* 0x0000006000017945 */ /* 0x000fe80003800000 */
[----:B------:R1:W-:Y:S01]  /*1de10*/  @!P4 STG.E.U8 desc[UR46][R6.64+0x118], R3 ;  /* 0x000118030600c986 */ /* 0x0003e2000c10112e */
[----:B------:R-:W-:Y:S05]  /*1de20*/  @P3 BRA `(.L_x_701) ;  /* 0x00000000000c3947 */ /* 0x000fea0003800000 */
[----:B------:R-:W1:Y:S02]  /*1de30*/  LDG.E.U8 R16, desc[UR46][R14.64+0x119] ;  /* 0x0001192e0e107981 */ /* 0x000e64000c1e1100 */
[----:B-1----:R-:W-:-:S05]  /*1de40*/  PRMT R3, R16, 0x8880, RZ ;  /* 0x0000888010037816 */ /* 0x002fca00000000ff */
[----:B------:R-:W-:-:S07]  /*1de50*/  IMAD R2, R3, R18, RZ ;  /* 0x0000001203027224 */ /* 0x000fce00078e02ff */
.L_x_701:
[----:B------:R-:W-:Y:S05]  /*1de60*/  BSYNC B1 ;  /* 0x0000000000017941 */ /* 0x000fea0003800000 */
.L_x_700:
[----:B------:R-:W-:Y:S01]  /*1de70*/  @!P3 IMAD R69, R69, R17, R2 ;  /* 0x000000114545b224 */ /* 0x000fe200078e0202 */
[----:B------:R-:W-:Y:S04]  /*1de80*/  BSSY B1, `(.L_x_702) ;  /* 0x0000006000017945 */ /* 0x000fe80003800000 */
[----:B------:R0:W-:Y:S01]  /*1de90*/  @!P3 STG.E.U8 desc[UR46][R6.64+0x119], R69 ;  /* 0x000119450600b986 */ /* 0x0001e2000c10112e */
[----:B------:R-:W-:Y:S05]  /*1dea0*/  @P5 BRA `(.L_x_703) ;  /* 0x00000000000c5947 */ /* 0x000fea0003800000 */
[----:B------:R-:W1:Y:S02]  /*1deb0*/  LDG.E.U8 R16, desc[UR46][R12.64+0x118] ;  /* 0x0001182e0c107981 */ /* 0x000e64000c1e1100 */
[----:B-1----:R-:W-:-:S05]  /*1dec0*/  PRMT R3, R16, 0x8880, RZ ;  /* 0x0000888010037816 */ /* 0x002fca00000000ff */
[----:B------:R-:W-:-:S07]  /*1ded0*/  IMAD R2, R3, R18, RZ ;  /* 0x0000001203027224 */ /* 0x000fce00078e02ff */
.L_x_703:
[----:B------:R-:W-:Y:S05]  /*1dee0*/  BSYNC B1 ;  /* 0x0000000000017941 */ /* 0x000fea0003800000 */
.L_x_702:
[----:B-1----:R-:W-:Y:S01]  /*1def0*/  @!P5 IMAD R3, R70, R17, R2 ;  /* 0x000000114603d224 */ /* 0x002fe200078e0202 */
[----:B------:R-:W-:Y:S04]  /*1df00*/  BSSY B1, `(.L_x_704) ;  /* 0x0000006000017945 */ /* 0x000fe80003800000 */
[----:B------:R1:W-:Y:S01]  /*1df10*/  @!P5 STG.E.U8 desc[UR46][R8.64+0x118], R3 ;  /* 0x000118030800d986 */ /* 0x0003e2000c10112e */
[----:B------:R-:W-:Y:S05]  /*1df20*/  @P6 BRA `(.L_x_705) ;  /* 0x00000000000c6947 */ /* 0x000fea0003800000 */
[----:B------:R-:W1:Y:S02]  /*1df30*/  LDG.E.U8 R16, desc[UR46][R12.64+0x119] ;  /* 0x0001192e0c107981 */ /* 0x000e64000c1e1100 */
[----:B-1----:R-:W-:-:S05]  /*1df40*/  PRMT R3, R16, 0x8880, RZ ;  /* 0x0000888010037816 */ /* 0x002fca00000000ff */
[----:B------:R-:W-:-:S07]  /*1df50*/  IMAD R2, R3, R18, RZ ;  /* 0x0000001203027224 */ /* 0x000fce00078e02ff */
.L_x_705:
[----:B------:R-:W-:Y:S05]  /*1df60*/  BSYNC B1 ;  /* 0x0000000000017941 */ /* 0x000fea0003800000 */
.L_x_704:
[----:B------:R-:W-:Y:S01]  /*1df70*/  @!P6 IMAD R71, R71, R17, R2 ;  /* 0x000000114747e224 */ /* 0x000fe200078e0202 */
[----:B------:R-:W-:Y:S04]  /*1df80*/  BSSY B1, `(.L_x_706) ;  /* 0x0000006000017945 */ /* 0x000fe80003800000 */
[----:B------:R0:W-:Y:S01]  /*1df90*/  @!P6 STG.E.U8 desc[UR46][R8.64+0x119], R71 ;  /* 0x000119470800e986 */ /* 0x0001e2000c10112e */
[----:B------:R-:W-:Y:S05]  /*1dfa0*/  @P2 BRA `(.L_x_707) ;  /* 0x00000000000c2947 */ /* 0x000fea0003800000 */
[----:B------:R-:W1:Y:S02]  /*1dfb0*/  LDG.E.U8 R16, desc[UR46][R14.64+0x120] ;  /* 0x0001202e0e107981 */ /* 0x000e64000c1e1100 */
[----:B-1----:R-:W-:-:S05]  /*1dfc0*/  PRMT R3, R16, 0x8880, RZ ;  /* 0x0000888010037816 */ /* 0x002fca00000000ff */
[----:B------:R-:W-:-:S07]  /*1dfd0*/  IMAD R2, R3, R18, RZ ;  /* 0x0000001203027224 */ /* 0x000fce00078e02ff */
.L_x_707:
[----:B------:R-:W-:Y:S05]  /*1dfe0*/  BSYNC B1 ;  /* 0x0000000000017941 */ /* 0x000fea0003800000 */
.L_x_706:
        /* <DEDUP_REMOVED lines=12> */
.L_x_709:
[----:B------:R-:W-:Y:S05]  /*1e0b0*/  BSYNC B1 ;  /* 0x0000000000017941 */ /* 0x000fea0003800000 */
.L_x_708:
[----:B------:R-:W-:Y:S01]  /*1e0c0*/  @!P4 IMAD R73, R73, R17, R2 ;  /* 0x000000114949c224 */ /* 0x000fe200078e0202 */
[----:B------:R-:W-:Y:S04]  /*1e0d0*/  BSSY B1, `(.L_x_710) ;  /* 0x0000006000017945 */ /* 0x000fe80003800000 */
[----:B------:R0:W-:Y:S01]  /*1e0e0*/  @!P4 STG.E.U8 desc[UR46][R6.64+0x121], R73 ;  /* 0x000121490600c986 */ /* 0x0001e2000c10112e */
[----:B------:R-:W-:Y:S05]  /*1e0f0*/  @P3 BRA `(.L_x_711) ;  /* 0x00000000000c3947 */ /* 0x000fea0003800000 */
[----:B------:R-:W1:Y:S02]  /*1e100*/  LDG.E.U8 R16, desc[UR46][R12.64+0x120] ;  /* 0x0001202e0c107981 */ /* 0x000e64000c1e1100 */
[----:B-1----:R-:W-:-:S05]  /*1e110*/  PRMT R3, R16, 0x8880, RZ ;  /* 0x0000888010037816 */ /* 0x002fca00000000ff */
[----:B------:R-:W-:-:S07]  /*1e120*/  IMAD R2, R3, R18, RZ ;  /* 0x0000001203027224 */ /* 0x000fce00078e02ff */
.L_x_711:
[----:B------:R-:W-:Y:S05]  /*1e130*/  BSYNC B1 ;  /* 0x0000000000017941 */ /* 0x000fea0003800000 */
.L_x_710:
[----:B-1----:R-:W-:Y:S01]  /*1e140*/  @!P3 IMAD R3, R74, R17, R2 ;  /* 0x000000114a03b224 */ /* 0x002fe200078e0202 */
[----:B------:R-:W-:Y:S04]  /*1e150*/  BSSY B1, `(.L_x_712) ;  /* 0x0000006000017945 */ /* 0x000fe80003800000 */
[----:B------:R1:W-:Y:S01]  /*1e160*/  @!P3 STG.E.U8 desc[UR46][R8.64+0x120], R3 ;  /* 0x000120030800b986 */ /* 0x0003e2000c10112e */
[----:B------:R-:W-:Y:S05]  /*1e170*/  @P5 BRA `(.L_x_713) ;  /* 0x00000000000c5947 */ /* 0x000fea0003800000 */
[----:B------:R-:W1:Y:S02]  /*1e180*/  LDG.E.U8 R16, desc[UR46][R12.64+0x121] ;  /* 0x0001212e0c107981 */ /* 0x000e64000c1e1100 */
[----:B-1----:R-:W-:-:S05]  /*1e190*/  PRMT R3, R16, 0x8880, RZ ;  /* 0x0000888010037816 */ /* 0x002fca00000000ff */
[----:B------:R-:W-:-:S07]  /*1e1a0*/  IMAD R2, R3, R18, RZ ;  /* 0x0000001203027224 */ /* 0x000fce00078e02ff */
.L_x_713:
[----:B------:R-:W-:Y:S05]  /*1e1b0*/  BSYNC B1 ;  /* 0x0000000000017941 */ /* 0x000fea0003800000 */
.L_x_712:
[----:B------:R-:W-:Y:S01]  /*1e1c0*/  @!P5 IMAD R75, R75, R17, R2 ;  /* 0x000000114b4bd224 */ /* 0x000fe200078e0202 */
[----:B------:R-:W-:Y:S04]  /*1e1d0*/  BSSY B1, `(.L_x_714) ;  /* 0x0000006000017945 */ /* 0x000fe80003800000 */
[----:B------:R0:W-:Y:S01]  /*1e1e0*/  @!P5 STG.E.U8 desc[UR46][R8.64+0x121], R75 ;  /* 0x0001214b0800d986 */ /* 0x0001e2000c10112e */
[----:B------:R-:W-:Y:S05]  /*1e1f0*/  @P6 BRA `(.L_x_715) ;  /* 0x00000000000c6947 */ /* 0x000fea0003800000 */
[----:B------:R-:W1:Y:S02]  /*1e200*/  LDG.E.U8 R16, desc[UR46][R14.64+0x128] ;  /* 0x0001282e0e107981 */ /* 0x000e64000c1e1100 */
[----:B-1----:R-:W-:-:S05]  /*1e210*/  PRMT R3, R16, 0x8880, RZ ;  /* 0x0000888010037816 */ /* 0x002fca00000000ff */
[----:B------:R-:W-:-:S07]  /*1e220*/  IMAD R2, R3, R18, RZ ;  /* 0x0000001203027224 */ /* 0x000fce00078e02ff */
.L_x_715:
[----:B------:R-:W-:Y:S05]  /*1e230*/  BSYNC B1 ;  /* 0x0000000000017941 */ /* 0x000fea0003800000 */
.L_x_714:
[----:B-1----:R-:W-:Y:S01]  /*1e240*/  @!P6 IMAD R3, R76, R17, R2 ;  /* 0x000000114c03e224 */ /* 0x002fe200078e0202 */
[----:B------:R-:W-:Y:S04]  /*1e250*/  BSSY B1, `(.L_x_716) ;  /* 0x0000006000017945 */ /* 0x000fe80003800000 */
[----:B------:R1:W-:Y:S01]  /*1e260*/  @!P6 STG.E.U8 desc[UR46][R6.64+0x128], R3 ;  /* 0x000128030600e986 */ /* 0x0003e2000c10112e */
[----:B------:R-:W-:Y:S05]  /*1e270*/  @P2 BRA `(.L_x_717) ;  /* 0x00000000000c2947 */ /* 0x000fea0003800000 */
[----:B------:R-:W1:Y:S02]  /*1e280*/  LDG.E.U8 R16, desc[UR46][R14.64+0x129] ;  /* 0x0001292e0e107981 */ /* 0x000e64000c1e1100 */
[----:B-1----:R-:W-:-:S05]  /*1e290*/  PRMT R3, R16, 0x8880, RZ ;  /* 0x0000888010037816 */ /* 0x002fca00000000ff */
[----:B------:R-:W-:-:S07]  /*1e2a0*/  IMAD R2, R3, R18, RZ ;  /* 0x0000001203027224 */ /* 0x000fce00078e02ff */
.L_x_717:
[----:B------:R-:W-:Y:S05]  /*1e2b0*/  BSYNC B1 ;  /* 0x0000000000017941 */ /* 0x000fea0003800000 */
.L_x_716:
        /* <DEDUP_REMOVED lines=12> */
.L_x_719:
[----:B------:R-:W-:Y:S05]  /*1e380*/  BSYNC B1 ;  /* 0x0000000000017941 */ /* 0x000fea0003800000 */
.L_x_718:
[----:B-1----:R-:W-:Y:S01]  /*1e390*/  @!P4 IMAD R3, R78, R17, R2 ;  /* 0x000000114e03c224 */ /* 0x002fe200078e0202 */
[----:B------:R-:W-:Y:S04]  /*1e3a0*/  BSSY B1, `(.L_x_720) ;  /* 0x0000006000017945 */ /* 0x000fe80003800000 */
[----:B------:R1:W-:Y:S01]  /*1e3b0*/  @!P4 STG.E.U8 desc[UR46][R8.64+0x128], R3 ;  /* 0x000128030800c986 */ /* 0x0003e2000c10112e */
[----:B------:R-:W-:Y:S05]  /*1e3c0*/  @P3 BRA `(.L_x_721) ;  /* 0x00000000000c3947 */ /* 0x000fea0003800000 */
[----:B------:R-:W1:Y:S02]  /*1e3d0*/  LDG.E.U8 R16, desc[UR46][R12.64+0x129] ;  /* 0x0001292e0c107981 */ /* 0x000e64000c1e1100 */
[----:B-1----:R-:W-:-:S05]  /*1e3e0*/  PRMT R3, R16, 0x8880, RZ ;  /* 0x0000888010037816 */ /* 0x002fca00000000ff */
[----:B------:R-:W-:-:S07]  /*1e3f0*/  IMAD R2, R3, R18, RZ ;  /* 0x0000001203027224 */ /* 0x000fce00078e02ff */
.L_x_721:
[----:B------:R-:W-:Y:S05]  /*1e400*/  BSYNC B1 ;  /* 0x0000000000017941 */ /* 0x000fea0003800000 */
.L_x_720:
[----:B------:R-:W-:Y:S01]  /*1e410*/  @!P3 IMAD R79, R79, R17, R2 ;  /* 0x000000114f4fb224 */ /* 0x000fe200078e0202 */
[----:B------:R-:W-:Y:S04]  /*1e420*/  BSSY B1, `(.L_x_722) ;  /* 0x0000006000017945 */ /* 0x000fe80003800000 */
[----:B------:R0:W-:Y:S01]  /*1e430*/  @!P3 STG.E.U8 desc[UR46][R8.64+0x129], R79 ;  /* 0x0001294f0800b986 */ /* 0x0001e2000c10112e */
[----:B------:R-:W-:Y:S05]  /*1e440*/  @P5 BRA `(.L_x_723) ;  /* 0x00000000000c5947 */ /* 0x000fea0003800000 */
[----:B------:R-:W1:Y:S02]  /*1e450*/  LDG.E.U8 R16, desc[UR46][R14.64+0x130] ;  /* 0x0001302e0e107981 */ /* 0x000e64000c1e1100 */
[----:B-1----:R-:W-:-:S05]  /*1e460*/  PRMT R3, R16, 0x8880, RZ ;  /* 0x0000888010037816 */ /* 0x002fca00000000ff */
[----:B------:R-:W-:-:S07]  /*1e470*/  IMAD R2, R3, R18, RZ ;  /* 0x0000001203027224 */ /* 0x000fce00078e02ff */
.L_x_723:
[----:B------:R-:W-:Y:S05]  /*1e480*/  BSYNC B1 ;  /* 0x0000000000017941 */ /* 0x000fea0003800000 */
.L_x_722:
[----:B-1----:R-:W-:Y:S01]  /*1e490*/  @!P5 IMAD R3, R80, R17, R2 ;  /* 0x000000115003d224 */ /* 0x002fe200078e0202 */
[----:B------:R-:W-:Y:S04]  /*1e4a0*/  BSSY B1, `(.L_x_724) ;  /* 0x0000006000017945 */ /* 0x000fe80003800000 */
[----:B------:R1:W-:Y:S01]  /*1e4b0*/  @!P5 STG.E.U8 desc[UR46][R6.64+0x130], R3 ;  /* 0x000130030600d986 */ /* 0x0003e2000c10112e */
[----:B------:R-:W-:Y:S05]  /*1e4c0*/  @P6 BRA `(.L_x_725) ;  /* 0x00000000000c6947 */ /* 0x000fea0003800000 */
[----:B------:R-:W1:Y:S02]  /*1e4d0*/  LDG.E.U8 R16, desc[UR46][R14.64+0x131] ;  /* 0x0001312e0e107981 */ /* 0x000e64000c1e1100 */
[----:B-1----:R-:W-:-:S05]  /*1e4e0*/  PRMT R3, R16, 0x8880, RZ ;  /* 0x0000888010037816 */ /* 0x002fca00000000ff */
[----:B------:R-:W-:-:S07]  /*1e4f0*/  IMAD R2, R3, R18, RZ ;  /* 0x0000001203027224 */ /* 0x000fce00078e02ff */
.L_x_725:
[----:B------:R-:W-:Y:S05]  /*1e500*/  BSYNC B1 ;  /* 0x0000000000017941 */ /* 0x000fea0003800000 */
.L_x_724:
[----:B------:R-:W-:Y:S01]  /*1e510*/  @!P6 IMAD R81, R81, R17, R2 ;  /* 0x000000115151e224 */ /* 0x000fe200078e0202 */
[----:B------:R-:W-:Y:S04]  /*1e520*/  BSSY B1, `(.L_x_726) ;  /* 0x0000006000017945 */ /* 0x000fe80003800000 */
[----:B------:R0:W-:Y:S01]  /*1e530*/  @!P6 STG.E.U8 desc[UR46][R6.64+0x131], R81 ;  /* 0x000131510600e986 */ /* 0x0001e2000c10112e */
[----:B------:R-:W-:Y:S05]  /*1e540*/  @P2 BRA `(.L_x_727) ;  /* 0x00000000000c2947 */ /* 0x000fea0003800000 */
[----:B------:R-:W1:Y:S02]  /*1e550*/  LDG.E.U8 R16, desc[UR46][R12.64+0x130] ;  /* 0x0001302e0c107981 */ /* 0x000e64000c1e1100 */
[----:B-1----:R-:W-:-:S05]  /*1e560*/  PRMT R3, R16, 0x8880, RZ ;  /* 0x0000888010037816 */ /* 0x002fca00000000ff */
[----:B------:R-:W-:-:S07]  /*1e570*/  IMAD R2, R3, R18, RZ ;  /* 0x0000001203027224 */ /* 0x000fce00078e02ff */
.L_x_727:
[----:B------:R-:W-:Y:S05]  /*1e580*/  BSYNC B1 ;  /* 0x0000000000017941 */ /* 0x000fea0003800000 */
.L_x_726:
        /* <DEDUP_REMOVED lines=12> */
.L_x_729:
[----:B------:R-:W-:Y:S05]  /*1e650*/  BSYNC B1 ;  /* 0x0000000000017941 */ /* 0x000fea0003800000 */
.L_x_728:
[----:B------:R-:W-:Y:S01]  /*1e660*/  @!P4 IMAD R83, R83, R17, R2 ;  /* 0x000000115353c224 */ /* 0x000fe200078e0202 */
[----:B------:R-:W-:Y:S04]  /*1e670*/  BSSY B1, `(.L_x_730) ;  /* 0x0000006000017945 */ /* 0x000fe80003800000 */
[----:B------:R0:W-:Y:S01]  /*1e680*/  @!P4 STG.E.U8 desc[UR46][R8.64+0x131], R83 ;  /* 0x000131530800c986 */ /* 0x0001e2000c10112e */
[----:B------:R-:W-:Y:S05]  /*1e690*/  @P3 BRA `(.L_x_731) ;  /* 0x00000000000c3947 */ /* 0x000fea0003800000 */
[----:B------:R-:W1:Y:S02]  /*1e6a0*/  LDG.E.U8 R16, desc[UR46][R14.64+0x138] ;  /* 0x0001382e0e107981 */ /* 0x000e64000c1e1100 */
[----:B-1----:R-:W-:-:S05]  /*1e6b0*/  PRMT R3, R16, 0x8880, RZ ;  /* 0x0000888010037816 */ /* 0x002fca00000000ff */
[----:B------:R-:W-:-:S07]  /*1e6c0*/  IMAD R2, R3, R18, RZ ;  /* 0x0000001203027224 */ /* 0x000fce00078e02ff */
.L_x_731:
[----:B------:R-:W-:Y:S05]  /*1e6d0*/  BSYNC B1 ;  /* 0x0000000000017941 */ /* 0x000fea0003800000 */
.L_x_730:
[----:B-1----:R-:W-:Y:S01]  /*1e6e0*/  @!P3 IMAD R3, R84, R17, R2 ;  /* 0x000000115403b224 */ /* 0x002fe200078e0202 */
[----:B------:R-:W-:Y:S04]  /*1e6f0*/  BSSY B1, `(.L_x_732) ;  /* 0x0000006000017945 */ /* 0x000fe80003800000 */
[----:B------:R1:W-:Y:S01]  /*1e700*/  @!P3 STG.E.U8 desc[UR46][R6.64+0x138], R3 ;  /* 0x000138030600b986 */ /* 0x0003e2000c10112e */
[----:B------:R-:W-:Y:S05]  /*1e710*/  @P5 BRA `(.L_x_733) ;  /* 0x00000000000c5947 */ /* 0x000fea0003800000 */
[----:B------:R-:W1:Y:S02]  /*1e720*/  LDG.E.U8 R16, desc[UR46][R14.64+0x139] ;  /* 0x0001392e0e107981 */ /* 0x000e64000c1e1100 */
[----:B-1----:R-:W-:-:S05]  /*1e730*/  PRMT R3, R16, 0x8880, RZ ;  /* 0x0000888010037816 */ /* 0x002fca00000000ff */
[----:B------:R-:W-:-:S07]  /*1e740*/  IMAD R2, R3, R18, RZ ;  /* 0x0000001203027224 */ /* 0x000fce00078e02ff */
.L_x_733:
[----:B------:R-:W-:Y:S05]  /*1e750*/  BSYNC B1 ;  /* 0x0000000000017941 */ /* 0x000fea0003800000 */
.L_x_732:
[----:B------:R-:W-:Y:S01]  /*1e760*/  @!P5 IMAD R85, R85, R17, R2 ;  /* 0x000000115555d224 */ /* 0x000fe200078e0202 */
[----:B------:R-:W-:Y:S04]  /*1e770*/  BSSY B1, `(.L_x_734) ;  /* 0x0000006000017945 */ /* 0x000fe80003800000 */
[----:B------:R0:W-:Y:S01]  /*1e780*/  @!P5 STG.E.U8 desc[UR46][R6.64+0x139], R85 ;  /* 0x000139550600d986 */ /* 0x0001e2000c10112e */
[----:B------:R-:W-:Y:S05]  /*1e790*/  @P6 BRA `(.L_x_735) ;  /* 0x00000000000c6947 */ /* 0x000fea0003800000 */
[----:B------:R-:W1:Y:S02]  /*1e7a0*/  LDG.E.U8 R16, desc[UR46][R12.64+0x138] ;  /* 0x0001382e0c107981 */ /* 0x000e64000c1e1100 */
[----:B-1----:R-:W-:-:S05]  /*1e7b0*/  PRMT R3, R16, 0x8880, RZ ;  /* 0x0000888010037816 */ /* 0x002fca00000000ff */
[----:B------:R-:W-:-:S07]  /*1e7c0*/  IMAD R2, R3, R18, RZ ;  /* 0x0000001203027224 */ /* 0x000fce00078e02ff */
.L_x_735:
[----:B------:R-:W-:Y:S05]  /*1e7d0*/  BSYNC B1 ;  /* 0x0000000000017941 */ /* 0x000fea0003800000 */
.L_x_734:
[----:B-1----:R-:W-:Y:S01]  /*1e7e0*/  @!P6 IMAD R3, R86, R17, R2 ;  /* 0x000000115603e224 */ /* 0x002fe200078e0202 */
[----:B------:R-:W-:Y:S04]  /*1e7f0*/  BSSY B1, `(.L_x_736) ;  /* 0x0000006000017945 */ /* 0x000fe80003800000 */
[----:B------:R1:W-:Y:S01]  /*1e800*/  @!P6 STG.E.U8 desc[UR46][R8.64+0x138], R3 ;  /* 0x000138030800e986 */ /* 0x0003e2000c10112e */
[----:B------:R-:W-:Y:S05]  /*1e810*/  @P2 BRA `(.L_x_737) ;  /* 0x00000000000c2947 */ /* 0x000fea0003800000 */
[----:B------:R-:W1:Y:S02]  /*1e820*/  LDG.E.U8 R16, desc[UR46][R12.64+0x139] ;  /* 0x0001392e0c107981 */ /* 0x000e64000c1e1100 */
[----:B-1----:R-:W-:-:S05]  /*1e830*/  PRMT R3, R16, 0x8880, RZ ;  /* 0x0000888010037816 */ /* 0x002fca00000000ff */
[----:B------:R-:W-:-:S07]  /*1e840*/  IMAD R2, R3, R18, RZ ;  /* 0x0000001203027224 */ /* 0x000fce00078e02ff */
.L_x_737:
[----:B------:R-:W-:Y:S05]  /*1e850*/  BSYNC B1 ;  /* 0x0000000000017941 */ /* 0x000fea0003800000 */
.L_x_736:
        /* <DEDUP_REMOVED lines=12> */
.L_x_739:
[----:B------:R-:W-:Y:S05]  /*1e920*/  BSYNC B1 ;  /* 0x0000000000017941 */ /* 0x000fea0003800000 */
.L_x_738:
[----:B-1----:R-:W-:Y:S01]  /*1e930*/  @!P4 IMAD R3, R88, R17, R2 ;  /* 0x000000115803c224 */ /* 0x002fe200078e0202 */
[----:B------:R-:W-:Y:S04]  /*1e940*/  BSSY B1, `(.L_x_740) ;  /* 0x0000006000017945 */ /* 0x000fe80003800000 */
[----:B------:R1:W-:Y:S01]  /*1e950*/  @!P4 STG.E.U8 desc[UR46][R6.64+0x140], R3 ;  /* 0x000140030600c986 */ /* 0x0003e2000c10112e */
[----:B------:R-:W-:Y:S05]  /*1e960*/  @P3 BRA `(.L_x_741) ;  /* 0x00000000000c3947 */ /* 0x000fea0003800000 */
[----:B------:R-:W1:Y:S02]  /*1e970*/  LDG.E.U8 R16, desc[UR46][R14.64+0x141] ;  /* 0x0001412e0e107981 */ /* 0x000e64000c1e1100 */
[----:B-1----:R-:W-:-:S05]  /*1e980*/  PRMT R3, R16, 0x8880, RZ ;  /* 0x0000888010037816 */ /* 0x002fca00000000ff */
[----:B------:R-:W-:-:S07]  /*1e990*/  IMAD R2, R3, R18, RZ ;  /* 0x0000001203027224 */ /* 0x000fce00078e02ff */
.L_x_741:
[----:B------:R-:W-:Y:S05]  /*1e9a0*/  BSYNC B1 ;  /* 0x0000000000017941 */ /* 0x000fea0003800000 */
.L_x_740:
[----:B------:R-:W-:Y:S01]  /*1e9b0*/  @!P3 IMAD R89, R89, R17, R2 ;  /* 0x000000115959b224 */ /* 0x000fe200078e0202 */
[----:B------:R-:W-:Y:S04]  /*1e9c0*/  BSSY B1, `(.L_x_742) ;  /* 0x0000006000017945 */ /* 0x000fe80003800000 */
[----:B------:R0:W-:Y:S01]  /*1e9d0*/  @!P3 STG.E.U8 desc[UR46][R6.64+0x141], R89 ;  /* 0x000141590600b986 */ /* 0x0001e2000c10112e */
[----:B------:R-:W-:Y:S05]  /*1e9e0*/  @P5 BRA `(.L_x_743) ;  /* 0x00000000000c5947 */ /* 0x000fea0003800000 */
[----:B------:R-:W1:Y:S02]  /*1e9f0*/  LDG.E.U8 R16, desc[UR46][R12.64+0x140] ;  /* 0x0001402e0c107981 */ /* 0x000e64000c1e1100 */
[----:B-1----:R-:W-:-:S05]  /*1ea00*/  PRMT R3, R16, 0x8880, RZ ;  /* 0x0000888010037816 */ /* 0x002fca00000000ff */
[----:B------:R-:W-:-:S07]  /*1ea10*/  IMAD R2, R3, R18, RZ ;  /* 0x0000001203027224 */ /* 0x000fce00078e02ff */
.L_x_743:
[----:B------:R-:W-:Y:S05]  /*1ea20*/  BSYNC B1 ;  /* 0x0000000000017941 */ /* 0x000fea0003800000 */
.L_x_742:
[----:B-1----:R-:W-:Y:S01]  /*1ea30*/  @!P5 IMAD R3, R90, R17, R2 ;  /* 0x000000115a03d224 */ /* 0x002fe200078e0202 */
[----:B------:R-:W-:Y:S04]  /*1ea40*/  BSSY B1, `(.L_x_744) ;  /* 0x0000006000017945 */ /* 0x000fe80003800000 */
[----:B------:R1:W-:Y:S01]  /*1ea50*/  @!P5 STG.E.U8 desc[UR46][R8.64+0x140], R3 ;  /* 0x000140030800d986 */ /* 0x0003e2000c10112e */
[----:B------:R-:W-:Y:S05]  /*1ea60*/  @P6 BRA `(.L_x_745) ;  /* 0x00000000000c6947 */ /* 0x000fea0003800000 */
[----:B------:R-:W1:Y:S02]  /*1ea70*/  LDG.E.U8 R16, desc[UR46][R12.64+0x141] ;  /* 0x0001412e0c107981 */ /* 0x000e64000c1e1100 */
[----:B-1----:R-:W-:-:S05]  /*1ea80*/  PRMT R3, R16, 0x8880, RZ ;  /* 0x0000888010037816 */ /* 0x002fca00000000ff */
[----:B------:R-:W-:-:S07]  /*1ea90*/  IMAD R2, R3, R18, RZ ;  /* 0x0000001203027224 */ /* 0x000fce00078e02ff */
.L_x_745:
[----:B------:R-:W-:Y:S05]  /*1eaa0*/  BSYNC B1 ;  /* 0x0000000000017941 */ /* 0x000fea0003800000 */
.L_x_744:
[----:B------:R-:W-:Y:S01]  /*1eab0*/  @!P6 IMAD R91, R91, R17, R2 ;  /* 0x000000115b5be224 */ /* 0x000fe200078e0202 */
[----:B------:R-:W-:Y:S04]  /*1eac0*/  BSSY B1, `(.L_x_746) ;  /* 0x0000006000017945 */ /* 0x000fe80003800000 */
[----:B------:R0:W-:Y:S01]  /*1ead0*/  @!P6 STG.E.U8 desc[UR46][R8.64+0x141], R91 ;  /* 0x0001415b0800e986 */ /* 0x0001e2000c10112e */
[----:B------:R-:W-:Y:S05]  /*1eae0*/  @P2 BRA `(.L_x_747) ;  /* 0x00000000000c2947 */ /* 0x000fea0003800000 */
[----:B------:R-:W1:Y:S02]  /*1eaf0*/  LDG.E.U8 R16, desc[UR46][R14.64+0x148] ;  /* 0x0001482e0e107981 */ /* 0x000e64000c1e1100 */
[----:B-1----:R-:W-:-:S05]  /*1eb00*/  PRMT R3, R16, 0x8880, RZ ;  /* 0x0000888010037816 */ /* 0x002fca00000000ff */
[----:B------:R-:W-:-:S07]  /*1eb10*/  IMAD R2, R3, R18, RZ ;  /* 0x0000001203027224 */ /* 0x000fce00078e02ff */
.L_x_747:
[----:B------:R-:W-:Y:S05]  /*1eb20*/  BSYNC B1 ;  /* 0x0000000000017941 */ /* 0x000fea0003800000 */
.L_x_746:
        /* <DEDUP_REMOVED lines=12> */
.L_x_749:
[----:B------:R-:W-:Y:S05]  /*1ebf0*/  BSYNC B1 ;  /* 0x0000000000017941 */ /* 0x000fea0003800000 */
.L_x_748:
[----:B------:R-:W-:Y:S01]  /*1ec00*/  @!P4 IMAD R93, R93, R17, R2 ;  /* 0x000000115d5dc224 */ /* 0x000fe200078e0202 */
[----:B------:R-:W-:Y:S04]  /*1ec10*/  BSSY B1, `(.L_x_750) ;  /* 0x0000006000017945 */ /* 0x000fe80003800000 */
[----:B------:R0:W-:Y:S01]  /*1ec20*/  @!P4 STG.E.U8 desc[UR46][R6.64+0x149], R93 ;  /* 0x0001495d0600c986 */ /* 0x0001e2000c10112e */
[----:B------:R-:W-:Y:S05]  /*1ec30*/  @P3 BRA `(.L_x_751) ;  /* 0x00000000000c3947 */ /* 0x000fea0003800000 */
[----:B------:R-:W1:Y:S02]  /*1ec40*/  LDG.E.U8 R16, desc[UR46][R12.64+0x148] ;  /* 0x0001482e0c107981 */ /* 0x000e64000c1e1100 */
[----:B-1----:R-:W-:-:S05]  /*1ec50*/  PRMT R3, R16, 0x8880, RZ ;  /* 0x0000888010037816 */ /* 0x002fca00000000ff */
[----:B------:R-:W-:-:S07]  /*1ec60*/  IMAD R2, R3, R18, RZ ;  /* 0x0000001203027224 */ /* 0x000fce00078e02ff */
.L_x_751:
[----:B------:R-:W-:Y:S05]  /*1ec70*/  BSYNC B1 ;  /* 0x0000000000017941 */ /* 0x000fea0003800000 */
.L_x_750:
[----:B-1----:R-:W-:Y:S01]  /*1ec80*/  @!P3 IMAD R3, R94, R17, R2 ;  /* 0x000000115e03b224 */ /* 0x002fe200078e0202 */
[----:B------:R-:W-:Y:S04]  /*1ec90*/  BSSY B1, `(.L_x_752) ;  /* 0x0000006000017945 */ /* 0x000fe80003800000 */
[----:B------:R1:W-:Y:S01]  /*1eca0*/  @!P3 STG.E.U8 desc[UR46][R8.64+0x148], R3 ;  /* 0x000148030800b986 */ /* 0x0003e2000c10112e */
[----:B------:R-:W-:Y:S05]  /*1ecb0*/  @P5 BRA `(.L_x_753) ;  /* 0x00000000000c5947 */ /* 0x000fea0003800000 */
[----:B------:R-:W1:Y:S02]  /*1ecc0*/  LDG.E.U8 R16, desc[UR46][R12.64+0x149] ;  /* 0x0001492e0c107981 */ /* 0x000e64000c1e1100 */
[----:B-1----:R-:W-:-:S05]  /*1ecd0*/  PRMT R3, R16, 0x8880, RZ ;  /* 0x0000888010037816 */ /* 0x002fca00000000ff */
[----:B------:R-:W-:-:S07]  /*1ece0*/  IMAD R2, R3, R18, RZ ;  /* 0x0000001203027224 */ /* 0x000fce00078e02ff */
.L_x_753:
[----:B------:R-:W-:Y:S05]  /*1ecf0*/  BSYNC B1 ;  /* 0x0000000000017941 */ /* 0x000fea0003800000 */
.L_x_752:
[----:B------:R-:W-:Y:S01]  /*1ed00*/  @!P5 IMAD R95, R95, R17, R2 ;  /* 0x000000115f5fd224 */ /* 0x000fe200078e0202 */
[----:B------:R-:W-:Y:S04]  /*1ed10*/  BSSY B1, `(.L_x_754) ;  /* 0x0000006000017945 */ /* 0x000fe80003800000 */
[----:B------:R0:W-:Y:S01]  /*1ed20*/  @!P5 STG.E.U8 desc[UR46][R8.64+0x149], R95 ;  /* 0x0001495f0800d986 */ /* 0x0001e2000c10112e */
[----:B------:R-:W-:Y:S05]  /*1ed30*/  @P6 BRA `(.L_x_755) ;  /* 0x00000000000c6947 */ /* 0x000fea0003800000 */
[----:B------:R-:W1:Y:S02]  /*1ed40*/  LDG.E.U8 R16, desc[UR46][R14.64+0x150] ;  /* 0x0001502e0e107981 */ /* 0x000e64000c1e1100 */
[----:B-1----:R-:W-:-:S05]  /*1ed50*/  PRMT R3, R16, 0x8880, RZ ;  /* 0x0000888010037816 */ /* 0x002fca00000000ff */
[----:B------:R-:W-:-:S07]  /*1ed60*/  IMAD R2, R3, R18, RZ ;  /* 0x0000001203027224 */ /* 0x000fce00078e02ff */
.L_x_755:
[----:B------:R-:W-:Y:S05]  /*1ed70*/  BSYNC B1 ;  /* 0x0000000000017941 */ /* 0x000fea0003800000 */
.L_x_754:
[----:B-1----:R-:W-:Y:S01]  /*1ed80*/  @!P6 IMAD R3, R96, R17, R2 ;  /* 0x000000116003e224 */ /* 0x002fe200078e0202 */
[----:B------:R-:W-:Y:S04]  /*1ed90*/  BSSY B1, `(.L_x_756) ;  /* 0x0000006000017945 */ /* 0x000fe80003800000 */
[----:B------:R1:W-:Y:S01]  /*1eda0*/  @!P6 STG.E.U8 desc[UR46][R6.64+0x150], R3 ;  /* 0x000150030600e986 */ /* 0x0003e2000c10112e */
[----:B------:R-:W-:Y:S05]  /*1edb0*/  @P2 BRA `(.L_x_757) ;  /* 0x00000000000c2947 */ /* 0x000fea0003800000 */
[----:B------:R-:W1:Y:S02]  /*1edc0*/  LDG.E.U8 R16, desc[UR46][R14.64+0x151] ;  /* 0x0001512e0e107981 */ /* 0x000e64000c1e1100 */
[----:B-1----:R-:W-:-:S05]  /*1edd0*/  PRMT R3, R16, 0x8880, RZ ;  /* 0x0000888010037816 */ /* 0x002fca00000000ff */
[----:B------:R-:W-:-:S07]  /*1ede0*/  IMAD R2, R3, R18, RZ ;  /* 0x0000001203027224 */ /* 0x000fce00078e02ff */
.L_x_757:
[----:B------:R-:W-:Y:S05]  /*1edf0*/  BSYNC B1 ;  /* 0x0000000000017941 */ /* 0x000fea0003800000 */
.L_x_756:
        /* <DEDUP_REMOVED lines=12> */
.L_x_759:
[----:B------:R-:W-:Y:S05]  /*1eec0*/  BSYNC B1 ;  /* 0x0000000000017941 */ /* 0x000fea0003800000 */
.L_x_758:
[----:B-1----:R-:W-:Y:S01]  /*1eed0*/  @!P4 IMAD R3, R98, R17, R2 ;  /* 0x000000116203c224 */ /* 0x002fe200078e0202 */
[----:B------:R-:W-:Y:S04]  /*1eee0*/  BSSY B1, `(.L_x_760) ;  /* 0x0000006000017945 */ /* 0x000fe80003800000 */
[----:B------:R1:W-:Y:S01]  /*1eef0*/  @!P4 STG.E.U8 desc[UR46][R8.64+0x150], R3 ;  /* 0x000150030800c986 */ /* 0x0003e2000c10112e */
[----:B------:R-:W-:Y:S05]  /*1ef00*/  @P3 BRA `(.L_x_761) ;  /* 0x00000000000c3947 */ /* 0x000fea0003800000 */
[----:B------:R-:W1:Y:S02]  /*1ef10*/  LDG.E.U8 R16, desc[UR46][R12.64+0x151] ;  /* 0x0001512e0c107981 */ /* 0x000e64000c1e1100 */
[----:B-1----:R-:W-:-:S05]  /*1ef20*/  PRMT R3, R16, 0x8880, RZ ;  /* 0x0000888010037816 */ /* 0x002fca00000000ff */
[----:B------:R-:W-:-:S07]  /*1ef30*/  IMAD R2, R3, R18, RZ ;  /* 0x0000001203027224 */ /* 0x000fce00078e02ff */
.L_x_761:
[----:B------:R-:W-:Y:S05]  /*1ef40*/  BSYNC B1 ;  /* 0x0000000000017941 */ /* 0x000fea0003800000 */
.L_x_760:
[----:B------:R-:W-:Y:S01]  /*1ef50*/  @!P3 IMAD R99, R99, R17, R2 ;  /* 0x000000116363b224 */ /* 0x000fe200078e0202 */
[----:B------:R-:W-:Y:S04]  /*1ef60*/  BSSY B1, `(.L_x_762) ;  /* 0x0000006000017945 */ /* 0x000fe80003800000 */
[----:B------:R0:W-:Y:S01]  /*1ef70*/  @!P3 STG.E.U8 desc[UR46][R8.64+0x151], R99 ;  /* 0x000151630800b986 */ /* 0x0001e2000c10112e */
[----:B------:R-:W-:Y:S05]  /*1ef80*/  @P5 BRA `(.L_x_763) ;  /* 0x00000000000c5947 */ /* 0x000fea0003800000 */
[----:B------:R-:W1:Y:S02]  /*1ef90*/  LDG.E.U8 R16, desc[UR46][R14.64+0x158] ;  /* 0x0001582e0e107981 */ /* 0x000e64000c1e1100 */
[----:B-1----:R-:W-:-:S05]  /*1efa0*/  PRMT R3, R16, 0x8880, RZ ;  /* 0x0000888010037816 */ /* 0x002fca00000000ff */
[----:B------:R-:W-:-:S07]  /*1efb0*/  IMAD R2, R3, R18, RZ ;  /* 0x0000001203027224 */ /* 0x000fce00078e02ff */
.L_x_763:
[----:B------:R-:W-:Y:S05]  /*1efc0*/  BSYNC B1 ;  /* 0x0000000000017941 */ /* 0x000fea0003800000 */
.L_x_762:
[----:B-1----:R-:W-:Y:S01]  /*1efd0*/  @!P5 IMAD R3, R100, R17, R2 ;  /* 0x000000116403d224 */ /* 0x002fe200078e0202 */
[----:B------:R-:W-:Y:S04]  /*1efe0*/  BSSY B1, `(.L_x_764) ;  /* 0x0000006000017945 */ /* 0x000fe80003800000 */
[----:B------:R1:W-:Y:S01]  /*1eff0*/  @!P5 STG.E.U8 desc[UR46][R6.64+0x158], R3 ;  /* 0x000158030600d986 */ /* 0x0003e2000c10112e */
[----:B------:R-:W-:Y:S05]  /*1f000*/  @P6 BRA `(.L_x_765) ;  /* 0x00000000000c6947 */ /* 0x000fea0003800000 */
[----:B------:R-:W1:Y:S02]  /*1f010*/  LDG.E.U8 R16, desc[UR46][R14.64+0x159] ;  /* 0x0001592e0e107981 */ /* 0x000e64000c1e1100 */
[----:B-1----:R-:W-:-:S05]  /*1f020*/  PRMT R3, R16, 0x8880, RZ ;  /* 0x0000888010037816 */ /* 0x002fca00000000ff */
[----:B------:R-:W-:-:S07]  /*1f030*/  IMAD R2, R3, R18, RZ ;  /* 0x0000001203027224 */ /* 0x000fce00078e02ff */
.L_x_765:
[----:B------:R-:W-:Y:S05]  /*1f040*/  BSYNC B1 ;  /* 0x0000000000017941 */ /* 0x000fea0003800000 */
.L_x_764:
[----:B------:R-:W-:Y:S01]  /*1f050*/  @!P6 IMAD R101, R101, R17, R2 ;  /* 0x000000116565e224 */ /* 0x000fe200078e0202 */
[----:B------:R-:W-:Y:S04]  /*1f060*/  BSSY B1, `(.L_x_766) ;  /* 0x0000006000017945 */ /* 0x000fe80003800000 */
[----:B------:R0:W-:Y:S01]  /*1f070*/  @!P6 STG.E.U8 desc[UR46][R6.64+0x159], R101 ;  /* 0x000159650600e986 */ /* 0x0001e2000c10112e */
[----:B------:R-:W-:Y:S05]  /*1f080*/  @P2 BRA `(.L_x_767) ;  /* 0x00000000000c2947 */ /* 0x000fea0003800000 */
[----:B------:R-:W1:Y:S02]  /*1f090*/  LDG.E.U8 R16, desc[UR46][R12.64+0x158] ;  /* 0x0001582e0c107981 */ /* 0x000e64000c1e1100 */
[----:B-1----:R-:W-:-:S05]  /*1f0a0*/  PRMT R3, R16, 0x8880, RZ ;  /* 0x0000888010037816 */ /* 0x002fca00000000ff */
[----:B------:R-:W-:-:S07]  /*1f0b0*/  IMAD R2, R3, R18, RZ ;  /* 0x0000001203027224 */ /* 0x000fce00078e02ff */
.L_x_767:
[----:B------:R-:W-:Y:S05]  /*1f0c0*/  BSYNC B1 ;  /* 0x0000000000017941 */ /* 0x000fea0003800000 */
.L_x_766:
        /* <DEDUP_REMOVED lines=12> */
.L_x_769:
[----:B------:R-:W-:Y:S05]  /*1f190*/  BSYNC B1 ;  /* 0x0000000000017941 */ /* 0x000fea0003800000 */
.L_x_768:
[----:B------:R-:W-:Y:S01]  /*1f1a0*/  @!P4 IMAD R103, R103, R17, R2 ;  /* 0x000000116767c224 */ /* 0x000fe200078e0202 */
[----:B------:R-:W-:Y:S04]  /*1f1b0*/  BSSY B1, `(.L_x_770) ;  /* 0x0000006000017945 */ /* 0x000fe80003800000 */
[----:B------:R0:W-:Y:S01]  /*1f1c0*/  @!P4 STG.E.U8 desc[UR46][R8.64+0x159], R103 ;  /* 0x000159670800c986 */ /* 0x0001e2000c10112e */
[----:B------:R-:W-:Y:S05]  /*1f1d0*/  @P3 BRA `(.L_x_771) ;  /* 0x00000000000c3947 */ /* 0x000fea0003800000 */
[----:B------:R-:W1:Y:S02]  /*1f1e0*/  LDG.E.U8 R16, desc[UR46][R14.64+0x160] ;  /* 0x0001602e0e107981 */ /* 0x000e64000c1e1100 */
[----:B-1----:R-:W-:-:S05]  /*1f1f0*/  PRMT R3, R16, 0x8880, RZ ;  /* 0x0000888010037816 */ /* 0x002fca00000000ff */
[----:B------:R-:W-:-:S07]  /*1f200*/  IMAD R2, R3, R18, RZ ;  /* 0x0000001203027224 */ /* 0x000fce00078e02ff */
.L_x_771:
[----:B------:R-:W-:Y:S05]  /*1f210*/  BSYNC B1 ;  /* 0x0000000000017941 */ /* 0x000fea0003800000 */
.L_x_770:
[----:B-1----:R-:W-:Y:S01]  /*1f220*/  @!P3 IMAD R3, R104, R17, R2 ;  /* 0x000000116803b224 */ /* 0x002fe200078e0202 */
[----:B------:R-:W-:Y:S04]  /*1f230*/  BSSY B1, `(.L_x_772) ;  /* 0x0000006000017945 */ /* 0x000fe80003800000 */
[----:B------:R1:W-:Y:S01]  /*1f240*/  @!P3 STG.E.U8 desc[UR46][R6.64+0x160], R3 ;  /* 0x000160030600b986 */ /* 0x0003e2000c10112e */
[----:B------:R-:W-:Y:S05]  /*1f250*/  @P5 BRA `(.L_x_773) ;  /* 0x00000000000c5947 */ /* 0x000fea0003800000 */
[----:B------:R-:W1:Y:S02]  /*1f260*/  LDG.E.U8 R16, desc[UR46][R14.64+0x161] ;  /* 0x0001612e0e107981 */ /* 0x000e64000c1e1100 */
[----:B-1----:R-:W-:-:S05]  /*1f270*/  PRMT R3, R16, 0x8880, RZ ;  /* 0x0000888010037816 */ /* 0x002fca00000000ff */
[----:B------:R-:W-:-:S07]  /*1f280*/  IMAD R2, R3, R18, RZ ;  /* 0x0000001203027224 */ /* 0x000fce00078e02ff */
.L_x_773:
[----:B------:R-:W-:Y:S05]  /*1f290*/  BSYNC B1 ;  /* 0x0000000000017941 */ /* 0x000fea0003800000 */
.L_x_772:
[----:B------:R-:W-:Y:S01]  /*1f2a0*/  @!P5 IMAD R105, R105, R17, R2 ;  /* 0x000000116969d224 */ /* 0x000fe200078e0202 */
[----:B------:R-:W-:Y:S04]  /*1f2b0*/  BSSY B1, `(.L_x_774) ;  /* 0x0000006000017945 */ /* 0x000fe80003800000 */
[----:B------:R0:W-:Y:S01]  /*1f2c0*/  @!P5 STG.E.U8 desc[UR46][R6.64+0x161], R105 ;  /* 0x000161690600d986 */ /* 0x0001e2000c10112e */
[----:B------:R-:W-:Y:S05]  /*1f2d0*/  @P6 BRA `(.L_x_775) ;  /* 0x00000000000c6947 */ /* 0x000fea0003800000 */
[----:B------:R-:W1:Y:S02]  /*1f2e0*/  LDG.E.U8 R16, desc[UR46][R12.64+0x160] ;  /* 0x0001602e0c107981 */ /* 0x000e64000c1e1100 */
[----:B-1----:R-:W-:-:S05]  /*1f2f0*/  PRMT R3, R16, 0x8880, RZ ;  /* 0x0000888010037816 */ /* 0x002fca00000000ff */
[----:B------:R-:W-:-:S07]  /*1f300*/  IMAD R2, R3, R18, RZ ;  /* 0x0000001203027224 */ /* 0x000fce00078e02ff */
.L_x_775:
[----:B------:R-:W-:Y:S05]  /*1f310*/  BSYNC B1 ;  /* 0x0000000000017941 */ /* 0x000fea0003800000 */
.L_x_774:
[----:B-1----:R-:W-:Y:S01]  /*1f320*/  @!P6 IMAD R3, R106, R17, R2 ;  /* 0x000000116a03e224 */ /* 0x002fe200078e0202 */
[----:B------:R-:W-:Y:S04]  /*1f330*/  BSSY B1, `(.L_x_776) ;  /* 0x0000006000017945 */ /* 0x000fe80003800000 */
[----:B------:R1:W-:Y:S01]  /*1f340*/  @!P6 STG.E.U8 desc[UR46][R8.64+0x160], R3 ;  /* 0x000160030800e986 */ /* 0x0003e2000c10112e */
[----:B------:R-:W-:Y:S05]  /*1f350*/  @P2 BRA `(.L_x_777) ;  /* 0x00000000000c2947 */ /* 0x000fea0003800000 */
[----:B------:R-:W1:Y:S02]  /*1f360*/  LDG.E.U8 R16, desc[UR46][R12.64+0x161] ;  /* 0x0001612e0c107981 */ /* 0x000e64000c1e1100 */
[----:B-1----:R-:W-:-:S05]  /*1f370*/  PRMT R3, R16, 0x8880, RZ ;  /* 0x0000888010037816 */ /* 0x002fca00000000ff */
[----:B------:R-:W-:-:S07]  /*1f380*/  IMAD R2, R3, R18, RZ ;  /* 0x0000001203027224 */ /* 0x000fce00078e02ff */
.L_x_777:
[----:B------:R-:W-:Y:S05]  /*1f390*/  BSYNC B1 ;  /* 0x0000000000017941 */ /* 0x000fea0003800000 */
.L_x_776:
        /* <DEDUP_REMOVED lines=12> */
.L_x_779:
[----:B------:R-:W-:Y:S05]  /*1f460*/  BSYNC B1 ;  /* 0x0000000000017941 */ /* 0x000fea0003800000 */
.L_x_778:
[----:B-1----:R-:W-:Y:S01]  /*1f470*/  @!P5 IMAD R3, R108, R17, R2 ;  /* 0x000000116c03d224 */ /* 0x002fe200078e0202 */
[----:B------:R-:W-:Y:S04]  /*1f480*/  BSSY B1, `(.L_x_780) ;  /* 0x0000006000017945 */ /* 0x000fe80003800000 */
[----:B------:R1:W-:Y:S01]  /*1f490*/  @!P5 STG.E.U8 desc[UR46][R6.64+0x168], R3 ;  /* 0x000168030600d986 */ /* 0x0003e2000c10112e */
[----:B------:R-:W-:Y:S05]  /*1f4a0*/  @P3 BRA `(.L_x_781) ;  /* 0x00000000000c3947 */ /* 0x000fea0003800000 */
[----:B------:R-:W1:Y:S02]  /*1f4b0*/  LDG.E.U8 R16, desc[UR46][R14.64+0x169] ;  /* 0x0001692e0e107981 */ /* 0x000e64000c1e1100 */
[----:B-1----:R-:W-:-:S05]  /*1f4c0*/  PRMT R3, R16, 0x8880, RZ ;  /* 0x0000888010037816 */ /* 0x002fca00000000ff */
[----:B------:R-:W-:-:S07]  /*1f4d0*/  IMAD R2, R3, R18, RZ ;  /* 0x0000001203027224 */ /* 0x000fce00078e02ff */
.L_x_781:
[----:B------:R-:W-:Y:S05]  /*1f4e0*/  BSYNC B1 ;  /* 0x0000000000017941 */ /* 0x000fea0003800000 */
.L_x_780:
[----:B------:R-:W-:Y:S01]  /*1f4f0*/  @!P3 IMAD R109, R109, R17, R2 ;  /* 0x000000116d6db224 */ /* 0x000fe200078e0202 */
[----:B------:R-:W-:Y:S04]  /*1f500*/  BSSY B1, `(.L_x_782) ;  /* 0x0000006000017945 */ /* 0x000fe80003800000 */
[----:B------:R0:W-:Y:S01]  /*1f510*/  @!P3 STG.E.U8 desc[UR46][R6.64+0x169], R109 ;  /* 0x0001696d0600b986 */ /* 0x0001e2000c10112e */
[----:B------:R-:W-:Y:S05]  /*1f520*/  @P2 BRA `(.L_x_783) ;  /* 0x00000000000c2947 */ /* 0x000fea0003800000 */
[----:B------:R-:W1:Y:S02]  /*1f530*/  LDG.E.U8 R16, desc[UR46][R12.64+0x168] ;  /* 0x0001682e0c107981 */ /* 0x000e64000c1e1100 */
[----:B-1----:R-:W-:-:S05]  /*1f540*/  PRMT R3, R16, 0x8880, RZ ;  /* 0x0000888010037816 */ /* 0x002fca00000000ff */
[----:B------:R-:W-:-:S07]  /*1f550*/  IMAD R2, R3, R18, RZ ;  /* 0x0000001203027224 */ /* 0x000fce00078e02ff */
.L_x_783:
[----:B------:R-:W-:Y:S05]  /*1f560*/  BSYNC B1 ;  /* 0x0000000000017941 */ /* 0x000fea0003800000 */
.L_x_782:
[----:B-1----:R-:W-:Y:S01]  /*1f570*/  @!P2 IMAD R3, R110, R17, R2 ;  /* 0x000000116e03a224 */ /* 0x002fe200078e0202 */
[----:B------:R-:W-:Y:S04]  /*1f580*/  BSSY B1, `(.L_x_784) ;  /* 0x0000006000017945 */ /* 0x000fe80003800000 */
[----:B------:R1:W-:Y:S01]  /*1f590*/  @!P2 STG.E.U8 desc[UR46][R8.64+0x168], R3 ;  /* 0x000168030800a986 */ /* 0x0003e2000c10112e */
[----:B------:R-:W-:Y:S05]  /*1f5a0*/  @P6 BRA `(.L_x_785) ;  /* 0x00000000000c6947 */ /* 0x000fea0003800000 */
[----:B------:R-:W1:Y:S02]  /*1f5b0*/  LDG.E.U8 R16, desc[UR46][R12.64+0x169] ;  /* 0x0001692e0c107981 */ /* 0x000e64000c1e1100 */
[----:B-1----:R-:W-:-:S05]  /*1f5c0*/  PRMT R3, R16, 0x8880, RZ ;  /* 0x0000888010037816 */ /* 0x002fca00000000ff */
[----:B------:R-:W-:-:S07]  /*1f5d0*/  IMAD R2, R3, R18, RZ ;  /* 0x0000001203027224 */ /* 0x000fce00078e02ff */
.L_x_785:
[----:B------:R-:W-:Y:S05]  /*1f5e0*/  BSYNC B1 ;  /* 0x0000000000017941 */ /* 0x000fea0003800000 */
.L_x_784:
[----:B------:R-:W-:Y:S01]  /*1f5f0*/  @!P6 IMAD R111, R111, R17, R2 ;  /* 0x000000116f6fe224 */ /* 0x000fe200078e0202 */
[----:B------:R-:W-:Y:S04]  /*1f600*/  BSSY B1, `(.L_x_786) ;  /* 0x0000006000017945 */ /* 0x000fe80003800000 */
[----:B------:R0:W-:Y:S01]  /*1f610*/  @!P6 STG.E.U8 desc[UR46][R8.64+0x169], R111 ;  /* 0x0001696f0800e986 */ /* 0x0001e2000c10112e */
[----:B------:R-:W-:Y:S05]  /*1f620*/  @P4 BRA `(.L_x_787) ;  /* 0x00000000000c4947 */ /* 0x000fea0003800000 */
[----:B------:R-:W1:Y:S02]  /*1f630*/  LDG.E.U8 R16, desc[UR46][R14.64+0x170] ;  /* 0x0001702e0e107981 */ /* 0x000e64000c1e1100 */
[----:B-1----:R-:W-:-:S05]  /*1f640*/  PRMT R3, R16, 0x8880, RZ ;  /* 0x0000888010037816 */ /* 0x002fca00000000ff */
[----:B------:R-:W-:-:S07]  /*1f650*/  IMAD R2, R3, R18, RZ ;  /* 0x0000001203027224 */ /* 0x000fce00078e02ff */
.L_x_787:
[----:B------:R-:W-:Y:S05]  /*1f660*/  BSYNC B1 ;  /* 0x0000000000017941 */ /* 0x000fea0003800000 */
.L_x_786:
[----:B------:R-:W-:Y:S01]  /*1f670*/  ISETP.LT.OR P3, PT, R0, 0x172, !P1 ;  /* 0x000001720000780c */ /* 0x000fe20004f61670 */
[----:B-1----:R-:W-:Y:S01]  /*1f680*/  @!P4 IMAD R3, R112, R17, R2 ;  /* 0x000000117003c224 */ /* 0x002fe200078e0202 */
[----:B------:R-:W-:Y:S01]  /*1f690*/  BSSY B1, `(.L_x_788) ;  /* 0x000000b000017945 */ /* 0x000fe20003800000 */
[C---:B------:R-:W-:Y:S02]  /*1f6a0*/  ISETP.LT.OR P2, PT, R0.reuse, 0x171, !P0 ;  /* 0x000001710000780c */ /* 0x040fe40004741670 */
[C---:B------:R-:W-:Y:S01]  /*1f6b0*/  ISETP.LT.OR P5, PT, R0.reuse, 0x172, !P0 ;  /* 0x000001720000780c */ /* 0x040fe200047a1670 */
[----:B------:R1:W-:Y:S01]  /*1f6c0*/  @!P4 STG.E.U8 desc[UR46][R6.64+0x170], R3 ;  /* 0x000170030600c986 */ /* 0x0003e2000c10112e */
[C---:B------:R-:W-:Y:S02]  /*1f6d0*/  ISETP.LT.OR P4, PT, R0.reuse, 0x179, !P1 ;  /* 0x000001790000780c */ /* 0x040fe40004f81670 */
[C---:B------:R-:W-:Y:S02]  /*1f6e0*/  ISETP.LT.OR P1, PT, R0.reuse, 0x17a, !P1 ;  /* 0x0000017a0000780c */ /* 0x040fe40004f21670 */
[----:B------:R-:W-:-:S02]  /*1f6f0*/  ISETP.LT.OR P6, PT, R0, 0x179, !P0 ;  /* 0x000001790000780c */ /* 0x000fc400047c1670 */
[----:B------:R-:W-:Y:S11]  /*1f700*/  @P3 BRA `(.L_x_789) ;  /* 0x00000000000c3947 */ /* 0x000ff60003800000 */
[----:B------:R-:W1:Y:S02]  /*1f710*/  LDG.E.U8 R16, desc[UR46][R14.64+0x171] ;  /* 0x0001712e0e107981 */ /* 0x000e64000c1e1100 */
[----:B-1----:R-:W-:-:S05]  /*1f720*/  PRMT R3, R16, 0x8880, RZ ;  /* 0x0000888010037816 */ /* 0x002fca00000000ff */
[----:B------:R-:W-:-:S07]  /*1f730*/  IMAD R2, R3, R18, RZ ;  /* 0x0000001203027224 */ /* 0x000fce00078e02ff */
.L_x_789:
[----:B------:R-:W-:Y:S05]  /*1f740*/  BSYNC B1 ;  /* 0x0000000000017941 */ /* 0x000fea0003800000 */
.L_x_788:
[----:B------:R-:W-:Y:S01]  /*1f750*/  @!P3 IMAD R113, R113, R17, R2 ;  /* 0x000000117171b224 */ /* 0x000fe200078e0202 */
[----:B------:R-:W-:Y:S04]  /*1f760*/  BSSY B1, `(.L_x_790) ;  /* 0x0000006000017945 */ /* 0x000fe80003800000 */
[----:B------:R0:W-:Y:S01]  /*1f770*/  @!P3 STG.E.U8 desc[UR46][R6.64+0x171], R113 ;  /* 0x000171710600b986 */ /* 0x0001e2000c10112e */
[----:B------:R-:W-:Y:S05]  /*1f780*/  @P2 BRA `(.L_x_791) ;  /* 0x00000000000c2947 */ /* 0x000fea0003800000 */
[----:B------:R-:W1:Y:S02]  /*1f790*/  LDG.E.U8 R16, desc[UR46][R12.64+0x170] ;  /* 0x0001702e0c107981 */ /* 0x000e64000c1e1100 */
[----:B-1----:R-:W-:-:S05]  /*1f7a0*/  PRMT R3, R16, 0x8880, RZ ;  /* 0x0000888010037816 */ /* 0x002fca00000000ff */
[----:B------:R-:W-:-:S07]  /*1f7b0*/  IMAD R2, R3, R18, RZ ;  /* 0x0000001203027224 */ /* 0x000fce00078e02ff */
.L_x_791:
[----:B------:R-:W-:Y:S05]  /*1f7c0*/  BSYNC B1 ;  /* 0x0000000000017941 */ /* 0x000fea0003800000 */
.L_x_790:
[----:B-1----:R-:W-:Y:S01]  /*1f7d0*/  @!P2 IMAD R3, R114, R17, R2 ;  /* 0x000000117203a224 */ /* 0x002fe200078e0202 */
[----:B------:R-:W-:Y:S04]  /*1f7e0*/  BSSY B1, `(.L_x_792) ;  /* 0x0000006000017945 */ /* 0x000fe80003800000 */
[----:B------:R1:W-:Y:S01]  /*1f7f0*/  @!P2 STG.E.U8 desc[UR46][R8.64+0x170], R3 ;  /* 0x000170030800a986 */ /* 0x0003e2000c10112e */
[----:B------:R-:W-:Y:S05]  /*1f800*/  @P5 BRA `(.L_x_793) ;  /* 0x00000000000c5947 */ /* 0x000fea0003800000 */
[----:B------:R-:W1:Y:S02]  /*1f810*/  LDG.E.U8 R16, desc[UR46][R12.64+0x171] ;  /* 0x0001712e0c107981 */ /* 0x000e64000c1e1100 */
[----:B-1----:R-:W-:-:S05]  /*1f820*/  PRMT R3, R16, 0x8880, RZ ;  /* 0x0000888010037816 */ /* 0x002fca00000000ff */
[----:B------:R-:W-:-:S07]  /*1f830*/  IMAD R2, R3, R18, RZ ;  /* 0x0000001203027224 */ /* 0x000fce00078e02ff */
.L_x_793:
[----:B------:R-:W-:Y:S05]  /*1f840*/  BSYNC B1 ;  /* 0x0000000000017941 */ /* 0x000fea0003800000 */
.L_x_792:
[----:B------:R-:W-:Y:S01]  /*1f850*/  @!P5 IMAD R115, R115, R17, R2 ;  /* 0x000000117373d224 */ /* 0x000fe200078e0202 */
[----:B------:R-:W-:Y:S04]  /*1f860*/  BSSY B1, `(.L_x_794) ;  /* 0x0000006000017945 */ /* 0x000fe80003800000 */
[----:B------:R0:W-:Y:S01]  /*1f870*/  @!P5 STG.E.U8 desc[UR46][R8.64+0x171], R115 ;  /* 0x000171730800d986 */ /* 0x0001e2000c10112e */
[----:B------:R-:W-:Y:S05]  /*1f880*/  @P4 BRA `(.L_x_795) ;  /* 0x00000000000c4947 */ /* 0x000fea0003800000 */
[----:B------:R-:W1:Y:S02]  /*1f890*/  LDG.E.U8 R16, desc[UR46][R14.64+0x178] ;  /* 0x0001782e0e107981 */ /* 0x000e64000c1e1100 */
[----:B-1----:R-:W-:-:S05]  /*1f8a0*/  PRMT R3, R16, 0x8880, RZ ;  /* 0x0000888010037816 */ /* 0x002fca00000000ff */
[----:B------:R-:W-:-:S07]  /*1f8b0*/  IMAD R2, R3, R18, RZ ;  /* 0x0000001203027224 */ /* 0x000fce00078e02ff */
.L_x_795:
[----:B------:R-:W-:Y:S05]  /*1f8c0*/  BSYNC B1 ;  /* 0x0000000000017941 */ /* 0x000fea0003800000 */
.L_x_794:
[----:B-1----:R-:W-:Y:S01]  /*1f8d0*/  @!P4 IMAD R3, R116, R17, R2 ;  /* 0x000000117403c224 */ /* 0x002fe200078e0202 */
[----:B------:R-:W-:Y:S04]  /*1f8e0*/  BSSY B1, `(.L_x_796) ;  /* 0x0000006000017945 */ /* 0x000fe80003800000 */
[----:B------:R1:W-:Y:S01]  /*1f8f0*/  @!P4 STG.E.U8 desc[UR46][R6.64+0x178], R3 ;  /* 0x000178030600c986 */ /* 0x0003e2000c10112e */
[----:B------:R-:W-:Y:S05]  /*1f900*/  @P1 BRA `(.L_x_797) ;  /* 0x00000000000c1947 */ /* 0x000fea0003800000 */
[----:B------:R-:W1:Y:S02]  /*1f910*/  LDG.E.U8 R16, desc[UR46][R14.64+0x179] ;  /* 0x0001792e0e107981 */ /* 0x000e64000c1e1100 */
[----:B-1----:R-:W-:-:S05]  /*1f920*/  PRMT R3, R16, 0x8880, RZ ;  /* 0x0000888010037816 */ /* 0x002fca00000000ff */
[----:B------:R-:W-:-:S07]  /*1f930*/  IMAD R2, R3, R18, RZ ;  /* 0x0000001203027224 */ /* 0x000fce00078e02ff */
.L_x_797:
[----:B------:R-:W-:Y:S05]  /*1f940*/  BSYNC B1 ;  /* 0x0000000000017941 */ /* 0x000fea0003800000 */
.L_x_796:
[----:B------:R-:W-:Y:S01]  /*1f950*/  @!P1 IMAD R117, R117, R17, R2 ;  /* 0x0000001175759224 */ /* 0x000fe200078e0202 */
[----:B------:R-:W-:Y:S04]  /*1f960*/  BSSY B1, `(.L_x_798) ;  /* 0x0000006000017945 */ /* 0x000fe80003800000 */
[----:B------:R0:W-:Y:S01]  /*1f970*/  @!P1 STG.E.U8 desc[UR46][R6.64+0x179], R117 ;  /* 0x0001797506009986 */ /* 0x0001e2000c10112e */
[----:B------:R-:W-:Y:S05]  /*1f980*/  @P6 BRA `(.L_x_799) ;  /* 0x00000000000c6947 */ /* 0x000fea0003800000 */
[----:B------:R-:W1:Y:S02]  /*1f990*/  LDG.E.U8 R16, desc[UR46][R12.64+0x178] ;  /* 0x0001782e0c107981 */ /* 0x000e64000c1e1100 */
[----:B-1----:R-:W-:-:S05]  /*1f9a0*/  PRMT R3, R16, 0x8880, RZ ;  /* 0x0000888010037816 */ /* 0x002fca00000000ff */
[----:B------:R-:W-:-:S07]  /*1f9b0*/  IMAD R2, R3, R18, RZ ;  /* 0x0000001203027224 */ /* 0x000fce00078e02ff */
.L_x_799:
[----:B------:R-:W-:Y:S05]  /*1f9c0*/  BSYNC B1 ;  /* 0x0000000000017941 */ /* 0x000fea0003800000 */
.L_x_798:
[----:B-1----:R-:W-:Y:S01]  /*1f9d0*/  @!P6 IMAD R3, R118, R17, R2 ;  /* 0x000000117603e224 */ /* 0x002fe200078e0202 */
[----:B------:R-:W-:Y:S01]  /*1f9e0*/  ISETP.LT.OR P0, PT, R0, 0x17a, !P0 ;  /* 0x0000017a0000780c */ /* 0x000fe20004701670 */
[----:B------:R-:W-:Y:S03]  /*1f9f0*/  BSSY B1, `(.L_x_800) ;  /* 0x0000006000017945 */ /* 0x000fe60003800000 */
[----:B------:R1:W-:Y:S09]  /*1fa00*/  @!P6 STG.E.U8 desc[UR46][R8.64+0x178], R3 ;  /* 0x000178030800e986 */ /* 0x0003f2000c10112e */
[----:B------:R-:W-:Y:S05]  /*1fa10*/  @P0 BRA `(.L_x_801) ;  /* 0x00000000000c0947 */ /* 0x000fea0003800000 */
[----:B------:R-:W1:Y:S02]  /*1fa20*/  LDG.E.U8 R16, desc[UR46][R12.64+0x179] ;  /* 0x0001792e0c107981 */ /* 0x000e64000c1e1100 */
[----:B-1----:R-:W-:-:S05]  /*1fa30*/  PRMT R3, R16, 0x8880, RZ ;  /* 0x0000888010037816 */ /* 0x002fca00000000ff */
[----:B------:R-:W-:-:S07]  /*1fa40*/  IMAD R2, R3, R18, RZ ;  /* 0x0000001203027224 */ /* 0x000fce00078e02ff */
.L_x_801:
[----:B------:R-:W-:Y:S05]  /*1fa50*/  BSYNC B1 ;  /* 0x0000000000017941 */ /* 0x000fea0003800000 */
.L_x_800:
[----:B------:R-:W-:Y:S01]  /*1fa60*/  IMAD R119, R119, R17, R2 ;  /* 0x0000001177777224 */ /* 0x000fe200078e0202 */
[----:B------:R-:W-:Y:S06]  /*1fa70*/  @P0 BRA `(.L_x_802) ;  /* 0x0000005400180947 */ /* 0x000fec0003800000 */
[----:B------:R0:W-:Y:S01]  /*1fa80*/  STG.E.U8 desc[UR46][R8.64+0x179], R119 ;  /* 0x0001797708007986 */ /* 0x0001e2000c10112e */
[----:B------:R-:W-:Y:S05]  /*1fa90*/  BRA `(.L_x_802) ;  /* 0x0000005400107947 */ /* 0x000fea0003800000 */
.L_x_33:
[----:B------:R-:W2:Y:S04]  /*1faa0*/  LDL.LU R2, [R1+0x180] ;  /* 0x0001800001027983 */ /* 0x000ea80000300800 */
[----:B------:R-:W3:Y:S04]  /*1fab0*/  LDL.LU R3, [R1+0x184] ;  /* 0x0001840001037983 */ /* 0x000ee80000300800 */
[----:B------:R-:W4:Y:S01]  /*1fac0*/  LDL.LU R12, [R1+0x18c] ;  /* 0x00018c00010c7983 */ /* 0x000f220000300800 */
[----:B------:R-:W-:-:S03]  /*1fad0*/  ISETP.GE.AND P2, PT, R222, 0x1, PT ;  /* 0x00000001de00780c */ /* 0x000fc60003f46270 */
[----:B------:R-:W5:Y:S04]  /*1fae0*/  LDL.LU R235, [R1+0x298] ;  /* 0x0002980001eb7983 */ /* 0x000f680000300800 */
[----:B------:R-:W5:Y:S04]  /*1faf0*/  LDL.LU R234, [R1+0x29c] ;  /* 0x00029c0001ea7983 */ /* 0x000f680000300800 */
[----:B------:R-:W5:Y:S04]  /*1fb00*/  LDL.LU R233, [R1+0x2a0] ;  /* 0x0002a00001e97983 */ /* 0x000f680000300800 */
[----:B------:R-:W5:Y:S01]  /*1fb10*/  LDL.LU R232, [R1+0x2a4] ;  /* 0x0002a40001e87983 */ /* 0x000f620000300800 */
[----:B------:R-:W-:-:S03]  /*1fb20*/  ISETP.LT.OR P0, PT, R0, 0x1, !P2 ;  /* 0x000000010000780c */ /* 0x000fc60005701670 */
[----:B------:R-:W5:Y:S04]  /*1fb30*/  LDL.LU R231, [R1+0x2a8] ;  /* 0x0002a80001e77983 */ /* 0x000f680000300800 */
        /* <DEDUP_REMOVED lines=22> */
[----:B--2---:R-:W-:-:S05]  /*1fca0*/  @!P0 IMAD R2, R2, R17, RZ ;  /* 0x0000001102028224 */ /* 0x004fca00078e02ff */
[----:B------:R0:W-:Y:S01]  /*1fcb0*/  @!P0 STG.E.U8 desc[UR46][R4.64], R2 ;  /* 0x0000000204008986 */ /* 0x0001e2000c10112e */
[----:B---3--:R-:W-:-:S03]  /*1fcc0*/  @!P1 IMAD R3, R3, R17, RZ ;  /* 0x0000001103039224 */ /* 0x008fc600078e02ff */
[----:B0-----:R-:W2:Y:S01]  /*1fcd0*/  LDL.LU R2, [R1+0x188] ;  /* 0x0001880001027983 */ /* 0x001ea20000300800 */
[----:B------:R-:W-:Y:S02]  /*1fce0*/  ISETP.GE.AND P3, PT, R222, 0x9, PT ;  /* 0x00000009de00780c */ /* 0x000fe40003f66270 */
[C---:B------:R-:W-:Y:S01]  /*1fcf0*/  ISETP.LT.OR P4, PT, R0.reuse, 0x9, !P2 ;  /* 0x000000090000780c */ /* 0x040fe20005781670 */
[----:B------:R0:W-:Y:S01]  /*1fd00*/  @!P1 STG.E.U8 desc[UR46][R4.64+0x1], R3 ;  /* 0x0000010304009986 */ /* 0x0001e2000c10112e */
[C---:B------:R-:W-:Y:S02]  /*1fd10*/  ISETP.LT.OR P5, PT, R0.reuse, 0x1, !P3 ;  /* 0x000000010000780c */ /* 0x040fe40005fa1670 */
[C---:B------:R-:W-:Y:S02]  /*1fd20*/  ISETP.LT.OR P0, PT, R0.reuse, 0x2, !P3 ;  /* 0x000000020000780c */ /* 0x040fe40005f01670 */
[----:B------:R-:W-:Y:S01]  /*1fd30*/  ISETP.LT.OR P6, PT, R0, 0xa, !P2 ;  /* 0x0000000a0000780c */ /* 0x000fe200057c1670 */
[----:B0-----:R-:W3:Y:S10]  /*1fd40*/  LDL.LU R3, [R1+0x190] ;  /* 0x0001900001037983 */ /* 0x001ef40000300800 */
[----:B----4-:R-:W-:-:S05]  /*1fd50*/  @!P0 IMAD R12, R12, R17, RZ ;  /* 0x000000110c0c8224 */ /* 0x010fca00078e02ff */
[----:B------:R-:W-:Y:S01]  /*1fd60*/  @!P0 STG.E.U8 desc[UR46][R10.64+0x1], R12 ;  /* 0x0000010c0a008986 */ /* 0x000fe2000c10112e */
[----:B--2---:R-:W-:-:S05]  /*1fd70*/  @!P5 IMAD R2, R2, R17, RZ ;  /* 0x000000110202d224 */ /* 0x004fca00078e02ff */
[----:B------:R0:W-:Y:S04]  /*1fd80*/  @!P5 STG.E.U8 desc[UR46][R10.64], R2 ;  /* 0x000000020a00d986 */ /* 0x0001e8000c10112e */
[----:B0-----:R-:W2:Y:S01]  /*1fd90*/  LDL.LU R2, [R1+0x194] ;  /* 0x0001940001027983 */ /* 0x001ea20000300800 */
[----:B---3--:R-:W-:-:S03]  /*1fda0*/  @!P4 IMAD R3, R3, R17, RZ ;  /* 0x000000110303c224 */ /* 0x008fc600078e02ff */
[----:B------:R-:W3:Y:S04]  /*1fdb0*/  LDL.LU R12, [R1+0x1a0] ;  /* 0x0001a000010c7983 */ /* 0x000ee80000300800 */
[----:B------:R0:W-:Y:S04]  /*1fdc0*/  @!P4 STG.E.U8 desc[UR46][R4.64+0x8], R3 ;  /* 0x000008030400c986 */ /* 0x0001e8000c10112e */
[----:B0-----:R-:W4:Y:S01]  /*1fdd0*/  LDL.LU R3, [R1+0x198] ;  /* 0x0001980001037983 */ /* 0x001f220000300800 */
[----:B------:R-:W-:Y:S01]  /*1fde0*/  ISETP.LT.OR P1, PT, R0, 0x9, !P3 ;  /* 0x000000090000780c */ /* 0x000fe20005f21670 */
[----:B--2---:R-:W-:-:S05]  /*1fdf0*/  @!P6 IMAD R2, R2, R17, RZ ;  /* 0x000000110202e224 */ /* 0x004fca00078e02ff */
[----:B------:R0:W-:Y:S04]  /*1fe00*/  @!P6 STG.E.U8 desc[UR46][R4.64+0x9], R2 ;  /* 0x000009020400e986 */ /* 0x0001e8000c10112e */
[----:B0-----:R-:W2:Y:S03]  /*1fe10*/  LDL.LU R2, [R1+0x19c] ;  /* 0x00019c0001027983 */ /* 0x001ea60000300800 */
[----:B----4-:R-:W-:-:S05]  /*1fe20*/  @!P1 IMAD R3, R3, R17, RZ ;  /* 0x0000001103039224 */ /* 0x010fca00078e02ff */
[----:B------:R0:W-:Y:S04]  /*1fe30*/  @!P1 STG.E.U8 desc[UR46][R10.64+0x8], R3 ;  /* 0x000008030a009986 */ /* 0x0001e8000c10112e */
[----:B0-----:R-:W4:Y:S01]  /*1fe40*/  LDL.LU R3, [R1+0x1a4] ;  /* 0x0001a40001037983 */ /* 0x001f220000300800 */
[C---:B------:R-:W-:Y:S02]  /*1fe50*/  ISETP.LT.OR P5, PT, R0.reuse, 0xa, !P3 ;  /* 0x0000000a0000780c */ /* 0x040fe40005fa1670 */
[C---:B------:R-:W-:Y:S02]  /*1fe60*/  ISETP.LT.OR P0, PT, R0.reuse, 0x11, !P2 ;  /* 0x000000110000780c */ /* 0x040fe40005701670 */
[----:B------:R-:W-:-:S11]  /*1fe70*/  ISETP.LT.OR P4, PT, R0, 0x12, !P2 ;  /* 0x000000120000780c */ /* 0x000fd60005781670 */
[-C--:B---3--:R-:W-:Y:S02]  /*1fe80*/  @!P0 IMAD R12, R12, R17.reuse, RZ ;  /* 0x000000110c0c8224 */ /* 0x088fe400078e02ff */
[----:B--2---:R-:W-:-:S05]  /*1fe90*/  @!P5 IMAD R2, R2, R17, RZ ;  /* 0x000000110202d224 */ /* 0x004fca00078e02ff */
[----:B------:R0:W-:Y:S04]  /*1fea0*/  @!P5 STG.E.U8 desc[UR46][R10.64+0x9], R2 ;  /* 0x000009020a00d986 */ /* 0x0001e8000c10112e */
[----:B0-----:R-:W2:Y:S01]  /*1feb0*/  LDL.LU R2, [R1+0x1a8] ;  /* 0x0001a80001027983 */ /* 0x001ea20000300800 */
[----:B----4-:R-:W-:-:S03]  /*1fec0*/  @!P4 IMAD R3, R3, R17, RZ ;  /* 0x000000110303c224 */ /* 0x010fc600078e02ff */
[----:B------:R0:W-:Y:S04]  /*1fed0*/  @!P0 STG.E.U8 desc[UR46][R4.64+0x10], R12 ;  /* 0x0000100c04008986 */ /* 0x0001e8000c10112e */
[----:B------:R1:W-:Y:S04]  /*1fee0*/  @!P4 STG.E.U8 desc[UR46][R4.64+0x11], R3 ;  /* 0x000011030400c986 */ /* 0x0003e8000c10112e */
[----:B0-----:R-:W3:Y:S04]  /*1fef0*/  LDL.LU R12, [R1+0x1b4] ;  /* 0x0001b400010c7983 */ /* 0x001ee80000300800 */
[----:B-1----:R-:W4:Y:S01]  /*1ff00*/  LDL.LU R3, [R1+0x1ac] ;  /* 0x0001ac0001037983 */ /* 0x002f220000300800 */
[----:B------:R-:W-:-:S02]  /*1ff10*/  ISETP.LT.OR P6, PT, R0, 0x11, !P3 ;  /* 0x000000110000780c */ /* 0x000fc40005fc1670 */
[----:B------:R-:W-:-:S11]  /*1ff20*/  ISETP.LT.OR P1, PT, R0, 0x12, !P3 ;  /* 0x000000120000780c */ /* 0x000fd60005f21670 */
[----:B--2---:R-:W-:-:S05]  /*1ff30*/  @!P6 IMAD R2, R2, R17, RZ ;  /* 0x000000110202e224 */ /* 0x004fca00078e02ff */
[----:B------:R0:W-:Y:S04]  /*1ff40*/  @!P6 STG.E.U8 desc[UR46][R10.64+0x10], R2 ;  /* 0x000010020a00e986 */ /* 0x0001e8000c10112e */
[----:B0-----:R-:W2:Y:S01]  /*1ff50*/  LDL.LU R2, [R1+0x1b0] ;  /* 0x0001b00001027983 */ /* 0x001ea20000300800 */
[----:B----4-:R-:W-:-:S05]  /*1ff60*/  @!P1 IMAD R3, R3, R17, RZ ;  /* 0x0000001103039224 */ /* 0x010fca00078e02ff */
[----:B------:R0:W-:Y:S04]  /*1ff70*/  @!P1 STG.E.U8 desc[UR46][R10.64+0x11], R3 ;  /* 0x000011030a009986 */ /* 0x0001e8000c10112e */
[----:B0-----:R-:W4:Y:S01]  /*1ff80*/  LDL.LU R3, [R1+0x1b8] ;  /* 0x0001b80001037983 */ /* 0x001f220000300800 */
[C---:B------:R-:W-:Y:S02]  /*1ff90*/  ISETP.LT.OR P5, PT, R0.reuse, 0x19, !P2 ;  /* 0x000000190000780c */ /* 0x040fe400057a1670 */
[C---:B------:R-:W-:Y:S02]  /*1ffa0*/  ISETP.LT.OR P0, PT, R0.reuse, 0x1a, !P2 ;  /* 0x0000001a0000780c */ /* 0x040fe40005701670 */
[----:B------:R-:W-:-:S11]  /*1ffb0*/  ISETP.LT.OR P4, PT, R0, 0x19, !P3 ;  /* 0x000000190000780c */ /* 0x000fd60005f81670 */
[----:B---3--:R-:W-:-:S05]  /*1ffc0*/  @!P0 IMAD R12, R12, R17, RZ ;  /* 0x000000110c0c8224 */ /* 0x008fca00078e02ff */
[----:B------:R-:W-:Y:S01]  /*1ffd0*/  @!P0 STG.E.U8 desc[UR46][R4.64+0x19], R12 ;  /* 0x0000190c04008986 */ /* 0x000fe2000c10112e */
[----:B--2---:R-:W-:-:S05]  /*1ffe0*/  @!P5 IMAD R2, R2, R17, RZ ;  /* 0x000000110202d224 */ /* 0x004fca00078e02ff */
[----:B------:R0:W-:Y:S04]  /*1fff0*/  @!P5 STG.E.U8 desc[UR46][R4.64+0x18], R2 ;  /* 0x000018020400d986 */ /* 0x0001e8000c10112e */
[----:B0-----:R-:W2:Y:S01]  /*20000*/  LDL.LU R2, [R1+0x1bc] ;  /* 0x0001bc0001027983 */ /* 0x001ea20000300800 */
[----:B----4-:R-:W-:-:S03]  /*20010*/  @!P4 IMAD R3, R3, R17, RZ ;  /* 0x000000110303c224 */ /* 0x010fc600078e02ff */
[----:B------:R-:W3:Y:S04]  /*20020*/  LDL.LU R12, [R1+0x1c8] ;  /* 0x0001c800010c7983 */ /* 0x000ee80000300800 */
[----:B------:R0:W-:Y:S04]  /*20030*/  @!P4 STG.E.U8 desc[UR46][R10.64+0x18], R3 ;  /* 0x000018030a00c986 */ /* 0x0001e8000c10112e */
[----:B0-----:R-:W4:Y:S01]  /*20040*/  LDL.LU R3, [R1+0x1c0] ;  /* 0x0001c00001037983 */ /* 0x001f220000300800 */
[C---:B------:R-:W-:Y:S02]  /*20050*/  ISETP.LT.OR P6, PT, R0.reuse, 0x1a, !P3 ;  /* 0x0000001a0000780c */ /* 0x040fe40005fc1670 */
        /* <DEDUP_REMOVED lines=209> */
[C---:B------:R-:W-:Y:S02]  /*20d70*/  ISETP.LT.OR P6, PT, R0.reuse, 0x8a, !P2 ;  /* 0x0000008a0000780c */ /* 0x040fe400057c1670 */
[----:B------:R-:W-:-:S02]  /*20d80*/  ISETP.LT.OR P4, PT, R0, 0x89, !P3 ;  /* 0x000000890000780c */ /* 0x000fc40005f81670 */
[----:B------:R-:W-:-:S07]  /*20d90*/  ISETP.LT.OR P1, PT, R0, 0x8a, !P3 ;  /* 0x0000008a0000780c */ /* 0x000fce0005f21670 */
[-C--:B---3--:R-:W-:Y:S02]  /*20da0*/  @!P0 IMAD R12, R12, R17.reuse, RZ ;  /* 0x000000110c0c8224 */ /* 0x088fe400078e02ff */
[----:B--2---:R-:W-:-:S05]  /*20db0*/  @!P5 IMAD R2, R2, R17, RZ ;  /* 0x000000110202d224 */ /* 0x004fca00078e02ff */
[----:B------:R5:W-:Y:S01]  /*20dc0*/  @!P5 STG.E.U8 desc[UR46][R10.64+0x81], R2 ;  /* 0x000081020a00d986 */ /* 0x000be2000c10112e */
[----:B------:R-:W-:-:S03]  /*20dd0*/  ISETP.LT.OR P5, PT, R0, 0x91, !P2 ;  /* 0x000000910000780c */ /* 0x000fc600057a1670 */
[----:B------:R-:W-:Y:S01]  /*20de0*/  @!P0 STG.E.U8 desc[UR46][R4.64+0x88], R12 ;  /* 0x0000880c04008986 */ /* 0x000fe2000c10112e */
[----:B------:R-:W-:Y:S01]  /*20df0*/  ISETP.LT.OR P0, PT, R0, 0x92, !P2 ;  /* 0x000000920000780c */ /* 0x000fe20005701670 */
[-C--:B-----5:R-:W-:Y:S02]  /*20e00*/  @!P4 IMAD R2, R235, R17.reuse, RZ ;  /* 0x00000011eb02c224 */ /* 0x0a0fe400078e02ff */
[----:B----4-:R-:W-:-:S05]  /*20e10*/  @!P6 IMAD R3, R3, R17, RZ ;  /* 0x000000110303e224 */ /* 0x010fca00078e02ff */
[----:B------:R0:W-:Y:S01]  /*20e20*/  @!P6 STG.E.U8 desc[UR46][R4.64+0x89], R3 ;  /* 0x000089030400e986 */ /* 0x0001e2000c10112e */
[----:B------:R-:W-:-:S03]  /*20e30*/  ISETP.LT.OR P6, PT, R0, 0x92, !P3 ;  /* 0x000000920000780c */ /* 0x000fc60005fc1670 */
[----:B------:R1:W-:Y:S01]  /*20e40*/  @!P4 STG.E.U8 desc[UR46][R10.64+0x88], R2 ;  /* 0x000088020a00c986 */ /* 0x0003e2000c10112e */
[----:B------:R-:W-:Y:S01]  /*20e50*/  ISETP.LT.OR P4, PT, R0, 0x91, !P3 ;  /* 0x000000910000780c */ /* 0x000fe20005f81670 */
[-C--:B0-----:R-:W-:Y:S02]  /*20e60*/  @!P1 IMAD R3, R234, R17.reuse, RZ ;  /* 0x00000011ea039224 */ /* 0x081fe400078e02ff */
[----:B-1----:R-:W-:-:S03]  /*20e70*/  @!P5 IMAD R2, R233, R17, RZ ;  /* 0x00000011e902d224 */ /* 0x002fc600078e02ff */
[----:B------:R0:W-:Y:S01]  /*20e80*/  @!P1 STG.E.U8 desc[UR46][R10.64+0x89], R3 ;  /* 0x000089030a009986 */ /* 0x0001e2000c10112e */
[----:B------:R-:W-:Y:S01]  /*20e90*/  ISETP.LT.OR P1, PT, R0, 0x99, !P2 ;  /* 0x000000990000780c */ /* 0x000fe20005721670 */
[----:B------:R-:W-:Y:S02]  /*20ea0*/  @!P0 IMAD R12, R232, R17, RZ ;  /* 0x00000011e80c8224 */ /* 0x000fe400078e02ff */
[----:B------:R1:W-:Y:S01]  /*20eb0*/  @!P5 STG.E.U8 desc[UR46][R4.64+0x90], R2 ;  /* 0x000090020400d986 */ /* 0x0003e2000c10112e */
[----:B------:R-:W-:-:S03]  /*20ec0*/  ISETP.LT.OR P5, PT, R0, 0x9a, !P2 ;  /* 0x0000009a0000780c */ /* 0x000fc600057a1670 */
[----:B------:R-:W-:Y:S01]  /*20ed0*/  @!P0 STG.E.U8 desc[UR46][R4.64+0x91], R12 ;  /* 0x0000910c04008986 */ /* 0x000fe2000c10112e */
[----:B------:R-:W-:Y:S01]  /*20ee0*/  ISETP.LT.OR P0, PT, R0, 0x99, !P3 ;  /* 0x000000990000780c */ /* 0x000fe20005f01670 */
[-C--:B0-----:R-:W-:Y:S02]  /*20ef0*/  @!P4 IMAD R3, R231, R17.reuse, RZ ;  /* 0x00000011e703c224 */ /* 0x081fe400078e02ff */
[----:B-1----:R-:W-:-:S03]  /*20f00*/  @!P6 IMAD R2, R230, R17, RZ ;  /* 0x00000011e602e224 */ /* 0x002fc600078e02ff */
[----:B------:R0:W-:Y:S01]  /*20f10*/  @!P4 STG.E.U8 desc[UR46][R10.64+0x90], R3 ;  /* 0x000090030a00c986 */ /* 0x0001e2000c10112e */
[----:B------:R-:W-:-:S03]  /*20f20*/  ISETP.LT.OR P4, PT, R0, 0xa1, !P2 ;  /* 0x000000a10000780c */ /* 0x000fc60005781670 */
[----:B------:R1:W-:Y:S01]  /*20f30*/  @!P6 STG.E.U8 desc[UR46][R10.64+0x91], R2 ;  /* 0x000091020a00e986 */ /* 0x0003e2000c10112e */
[----:B------:R-:W-:Y:S01]  /*20f40*/  ISETP.LT.OR P6, PT, R0, 0x9a, !P3 ;  /* 0x0000009a0000780c */ /* 0x000fe20005fc1670 */
[-C--:B0-----:R-:W-:Y:S02]  /*20f50*/  @!P1 IMAD R3, R229, R17.reuse, RZ ;  /* 0x00000011e5039224 */ /* 0x081fe400078e02ff */
[----:B-1----:R-:W-:-:S03]  /*20f60*/  @!P5 IMAD R2, R228, R17, RZ ;  /* 0x00000011e402d224 */ /* 0x002fc600078e02ff */
[----:B------:R-:W-:Y:S01]  /*20f70*/  @!P1 STG.E.U8 desc[UR46][R4.64+0x98], R3 ;  /* 0x0000980304009986 */ /* 0x000fe2000c10112e */
[----:B------:R-:W-:-:S03]  /*20f80*/  ISETP.LT.OR P1, PT, R0, 0xa2, !P2 ;  /* 0x000000a20000780c */ /* 0x000fc60005721670 */
[----:B------:R0:W-:Y:S01]  /*20f90*/  @!P5 STG.E.U8 desc[UR46][R4.64+0x99], R2 ;  /* 0x000099020400d986 */ /* 0x0001e2000c10112e */
[----:B------:R-:W-:Y:S01]  /*20fa0*/  ISETP.LT.OR P5, PT, R0, 0xa1, !P3 ;  /* 0x000000a10000780c */ /* 0x000fe20005fa1670 */
[-C--:B0-----:R-:W-:Y:S02]  /*20fb0*/  @!P0 IMAD R2, R227, R17.reuse, RZ ;  /* 0x00000011e3028224 */ /* 0x081fe400078e02ff */
[----:B------:R-:W-:-:S03]  /*20fc0*/  @!P6 IMAD R3, R226, R17, RZ ;  /* 0x00000011e203e224 */ /* 0x000fc600078e02ff */
[----:B------:R0:W-:Y:S01]  /*20fd0*/  @!P0 STG.E.U8 desc[UR46][R10.64+0x98], R2 ;  /* 0x000098020a008986 */ /* 0x0001e2000c10112e */
[----:B------:R-:W-:-:S03]  /*20fe0*/  ISETP.LT.OR P0, PT, R0, 0xa2, !P3 ;  /* 0x000000a20000780c */ /* 0x000fc60005f01670 */
[----:B------:R1:W-:Y:S01]  /*20ff0*/  @!P6 STG.E.U8 desc[UR46][R10.64+0x99], R3 ;  /* 0x000099030a00e986 */ /* 0x0003e2000c10112e */
[----:B------:R-:W-:Y:S01]  /*21000*/  ISETP.LT.OR P6, PT, R0, 0xa9, !P2 ;  /* 0x000000a90000780c */ /* 0x000fe200057c1670 */
[-C--:B0-----:R-:W-:Y:S02]  /*21010*/  @!P4 IMAD R2, R225, R17.reuse, RZ ;  /* 0x00000011e102c224 */ /* 0x081fe400078e02ff */
[----:B-1----:R-:W-:-:S03]  /*21020*/  @!P1 IMAD R3, R224, R17, RZ ;  /* 0x00000011e0039224 */ /* 0x002fc600078e02ff */
[----:B------:R0:W-:Y:S01]  /*21030*/  @!P4 STG.E.U8 desc[UR46][R4.64+0xa0], R2 ;  /* 0x0000a0020400c986 */ /* 0x0001e2000c10112e */
[----:B------:R-:W-:-:S03]  /*21040*/  ISETP.LT.OR P4, PT, R0, 0xaa, !P2 ;  /* 0x000000aa0000780c */ /* 0x000fc60005781670 */
[----:B------:R1:W-:Y:S01]  /*21050*/  @!P1 STG.E.U8 desc[UR46][R4.64+0xa1], R3 ;  /* 0x0000a10304009986 */ /* 0x0003e2000c10112e */
[----:B0-----:R-:W-:-:S05]  /*21060*/  @!P5 IMAD R2, R223, R17, RZ ;  /* 0x00000011df02d224 */ /* 0x001fca00078e02ff */
[----:B------:R0:W-:Y:S01]  /*21070*/  @!P5 STG.E.U8 desc[UR46][R10.64+0xa0], R2 ;  /* 0x0000a0020a00d986 */ /* 0x0001e2000c10112e */
[----:B------:R-:W-:Y:S01]  /*21080*/  ISETP.LT.OR P5, PT, R0, 0xaa, !P3 ;  /* 0x000000aa0000780c */ /* 0x000fe20005fa1670 */
[-C--:B-1----:R-:W-:Y:S01]  /*21090*/  @!P6 IMAD R3, R220, R17.reuse, RZ ;  /* 0x00000011dc03e224 */ /* 0x082fe200078e02ff */
[----:B------:R-:W-:Y:S01]  /*210a0*/  ISETP.LT.OR P1, PT, R0, 0xa9, !P3 ;  /* 0x000000a90000780c */ /* 0x000fe20005f21670 */
[----:B0-----:R-:W-:-:S05]  /*210b0*/  @!P0 IMAD R2, R221, R17, RZ ;  /* 0x00000011dd028224 */ /* 0x001fca00078e02ff */
[----:B------:R0:W-:Y:S01]  /*210c0*/  @!P0 STG.E.U8 desc[UR46][R10.64+0xa1], R2 ;  /* 0x0000a1020a008986 */ /* 0x0001e2000c10112e */
[----:B------:R-:W-:-:S03]  /*210d0*/  ISETP.LT.OR P0, PT, R0, 0xb1, !P2 ;  /* 0x000000b10000780c */ /* 0x000fc60005701670 */
[----:B------:R1:W-:Y:S01]  /*210e0*/  @!P6 STG.E.U8 desc[UR46][R4.64+0xa8], R3 ;  /* 0x0000a8030400e986 */ /* 0x0003e2000c10112e */
[----:B------:R-:W-:Y:S01]  /*210f0*/  ISETP.LT.OR P6, PT, R0, 0xb2, !P2 ;  /* 0x000000b20000780c */ /* 0x000fe200057c1670 */
[----:B0-----:R-:W-:-:S05]  /*21100*/  @!P4 IMAD R2, R219, R17, RZ ;  /* 0x00000011db02c224 */ /* 0x001fca00078e02ff */
[----:B------:R0:W-:Y:S01]  /*21110*/  @!P4 STG.E.U8 desc[UR46][R4.64+0xa9], R2 ;  /* 0x0000a9020400c986 */ /* 0x0001e2000c10112e */
[----:B------:R-:W-:Y:S01]  /*21120*/  ISETP.LT.OR P4, PT, R0, 0xb1, !P3 ;  /* 0x000000b10000780c */ /* 0x000fe20005f81670 */
[-C--:B-1----:R-:W-:Y:S02]  /*21130*/  @!P1 IMAD R3, R218, R17.reuse, RZ ;  /* 0x00000011da039224 */ /* 0x082fe400078e02ff */
[----:B0-----:R-:W-:-:S05]  /*21140*/  @!P5 IMAD R2, R217, R17, RZ ;  /* 0x00000011d902d224 */ /* 0x001fca00078e02ff */
        /* <DEDUP_REMOVED lines=12> */
[-C--:B-1----:R-:W-:Y:S02]  /*21210*/  @!P1 IMAD R3, R21, R17.reuse, RZ ;  /* 0x0000001115039224 */ /* 0x082fe400078e02ff */
[----:B------:R-:W-:-:S03]  /*21220*/  @!P0 IMAD R12, R15, R17, RZ ;  /* 0x000000110f0c8224 */ /* 0x000fc600078e02ff */
[----:B------:R-:W-:Y:S01]  /*21230*/  @!P1 STG.E.U8 desc[UR46][R10.64+0xb1], R3 ;  /* 0x0000b1030a009986 */ /* 0x000fe2000c10112e */
[----:B0-----:R-:W-:-:S05]  /*21240*/  @!P5 IMAD R2, R20, R17, RZ ;  /* 0x000000111402d224 */ /* 0x001fca00078e02ff */
[----:B------:R0:W-:Y:S01]  /*21250*/  @!P5 STG.E.U8 desc[UR46][R4.64+0xb8], R2 ;  /* 0x0000b8020400d986 */ /* 0x0001e2000c10112e */
[----:B------:R-:W-:Y:S01]  /*21260*/  ISETP.LT.OR P6, PT, R0, 0xb9, !P3 ;  /* 0x000000b90000780c */ /* 0x000fe20005fc1670 */
[-C--:B0-----:R-:W-:Y:S02]  /*21270*/  @!P4 IMAD R2, R13, R17.reuse, RZ ;  /* 0x000000110d02c224 */ /* 0x081fe400078e02ff */
[----:B------:R-:W2:Y:S04]  /*21280*/  LDL.LU R13, [R1+0x114] ;  /* 0x00011400010d7983 */ /* 0x000ea80000300800 */
[----:B------:R-:W3:Y:S04]  /*21290*/  LDL.LU R15, [R1+0x118] ;  /* 0x00011800010f7983 */ /* 0x000ee80000300800 */
[----:B------:R-:W4:Y:S04]  /*212a0*/  LDL.LU R21, [R1+0x11c] ;  /* 0x00011c0001157983 */ /* 0x000f280000300800 */
        /* <DEDUP_REMOVED lines=16> */
[----:B------:R-:W-:-:S03]  /*213b0*/  @!P6 IMAD R3, R14, R17, RZ ;  /* 0x000000110e03e224 */ /* 0x000fc600078e02ff */
[----:B------:R-:W5:Y:S04]  /*213c0*/  LDL.LU R219, [R1+0x164] ;  /* 0x0001640001db7983 */ /* 0x000f680000300800 */
[----:B------:R-:W5:Y:S04]  /*213d0*/  LDL.LU R218, [R1+0x168] ;  /* 0x0001680001da7983 */ /* 0x000f680000300800 */
[----:B------:R-:W5:Y:S04]  /*213e0*/  LDL.LU R217, [R1+0x16c] ;  /* 0x00016c0001d97983 */ /* 0x000f680000300800 */
[----:B------:R-:W5:Y:S01]  /*213f0*/  LDL.LU R216, [R1+0x170] ;  /* 0x0001700001d87983 */ /* 0x000f620000300800 */
[----:B------:R-:W-:-:S03]  /*21400*/  ISETP.GE.AND P1, PT, R222, 0x81, PT ;  /* 0x00000081de00780c */ /* 0x000fc60003f26270 */
[----:B------:R-:W5:Y:S04]  /*21410*/  LDL.LU R22, [R1+0x174] ;  /* 0x0001740001167983 */ /* 0x000f680000300800 */
[----:B------:R-:W5:Y:S04]  /*21420*/  LDL.LU R20, [R1+0x178] ;  /* 0x0001780001147983 */ /* 0x000f680000300800 */
[----:B------:R-:W5:Y:S04]  /*21430*/  LDL.LU R14, [R1+0x17c] ;  /* 0x00017c00010e7983 */ /* 0x000f680000300800 */
[----:B------:R0:W-:Y:S01]  /*21440*/  @!P0 STG.E.U8 desc[UR46][R4.64+0xb9], R12 ;  /* 0x0000b90c04008986 */ /* 0x0001e2000c10112e */
[----:B------:R-:W-:-:S03]  /*21450*/  ISETP.GE.AND P0, PT, R222, 0x89, PT ;  /* 0x00000089de00780c */ /* 0x000fc60003f06270 */
[----:B------:R1:W-:Y:S04]  /*21460*/  @!P6 STG.E.U8 desc[UR46][R10.64+0xb8], R3 ;  /* 0x0000b8030a00e986 */ /* 0x0003e8000c10112e */
[----:B------:R1:W-:Y:S04]  /*21470*/  @!P4 STG.E.U8 desc[UR46][R10.64+0xb9], R2 ;  /* 0x0000b9020a00c986 */ /* 0x0003e8000c10112e */
[----:B0-----:R-:W5:Y:S04]  /*21480*/  LDL.LU R12, [R1+0x120] ;  /* 0x00012000010c7983 */ /* 0x001f680000300800 */
[----:B------:R-:W2:Y:S04]  /*21490*/  LDL.LU R222, [R1+0x110] ;  /* 0x0001100001de7983 */ /* 0x000ea80000300800 */
[----:B-1----:R-:W3:Y:S04]  /*214a0*/  LDL.LU R3, [R1+0x4] ;  /* 0x0000040001037983 */ /* 0x002ee80000300800 */
[----:B------:R-:W4:Y:S01]  /*214b0*/  LDL.LU R2, [R1] ;  /* 0x0000000001027983 */ /* 0x000f220000300800 */
[----:B------:R-:W-:-:S02]  /*214c0*/  ISETP.LT.OR P5, PT, R0, 0x1, !P1 ;  /* 0x000000010000780c */ /* 0x000fc40004fa1670 */
[C---:B------:R-:W-:Y:S02]  /*214d0*/  ISETP.LT.OR P6, PT, R0.reuse, 0x2, !P1 ;  /* 0x000000020000780c */ /* 0x040fe40004fc1670 */
[----:B------:R-:W-:-:S09]  /*214e0*/  ISETP.LT.OR P4, PT, R0, 0x1, !P0 ;  /* 0x000000010000780c */ /* 0x000fd20004781670 */
[----:B----4-:R-:W-:-:S05]  /*214f0*/  @!P5 IMAD R2, R2, R17, RZ ;  /* 0x000000110202d224 */ /* 0x010fca00078e02ff */
[----:B------:R0:W-:Y:S04]  /*21500*/  @!P5 STG.E.U8 desc[UR46][R6.64], R2 ;  /* 0x000000020600d986 */ /* 0x0001e8000c10112e */
[----:B0-----:R-:W4:Y:S01]  /*21510*/  LDL.LU R2, [R1+0x8] ;  /* 0x0000080001027983 */ /* 0x001f220000300800 */
[----:B---3--:R-:W-:-:S05]  /*21520*/  @!P6 IMAD R3, R3, R17, RZ ;  /* 0x000000110303e224 */ /* 0x008fca00078e02ff */
[----:B------:R0:W-:Y:S04]  /*21530*/  @!P6 STG.E.U8 desc[UR46][R6.64+0x1], R3 ;  /* 0x000001030600e986 */ /* 0x0001e8000c10112e */
[----:B0-----:R-:W3:Y:S01]  /*21540*/  LDL.LU R3, [R1+0x10] ;  /* 0x0000100001037983 */ /* 0x001ee20000300800 */
[----:B----4-:R-:W-:-:S05]  /*21550*/  @!P4 IMAD R2, R2, R17, RZ ;  /* 0x000000110202c224 */ /* 0x010fca00078e02ff */
[----:B------:R0:W-:Y:S04]  /*21560*/  @!P4 STG.E.U8 desc[UR46][R8.64], R2 ;  /* 0x000000020800c986 */ /* 0x0001e8000c10112e */
[----:B0-----:R-:W4:Y:S01]  /*21570*/  LDL.LU R2, [R1+0xc] ;  /* 0x00000c0001027983 */ /* 0x001f220000300800 */
[C---:B------:R-:W-:Y:S02]  /*21580*/  ISETP.LT.OR P5, PT, R0.reuse, 0x2, !P0 ;  /* 0x000000020000780c */ /* 0x040fe400047a1670 */
        /* <DEDUP_REMOVED lines=255> */
[----:B------:R3:W-:Y:S01]  /*22580*/  @!P5 STG.E.U8 desc[UR46][R8.64+0x80], R2 ;  /* 0x000080020800d986 */ /* 0x0007e2000c10112e */
[----:B------:R-:W-:Y:S01]  /*22590*/  ISETP.LT.OR P5, PT, R0, 0x8a, !P1 ;  /* 0x0000008a0000780c */ /* 0x000fe20004fa1670 */
[-C--:B---3--:R-:W-:Y:S02]  /*225a0*/  @!P6 IMAD R2, R3, R17.reuse, RZ ;  /* 0x000000110302e224 */ /* 0x088fe400078e02ff */
[----:B--2---:R-:W-:-:S10]  /*225b0*/  @!P4 IMAD R3, R222, R17, RZ ;  /* 0x00000011de03c224 */ /* 0x004fd400078e02ff */
[----:B------:R-:W-:Y:S01]  /*225c0*/  @!P5 IMAD R13, R13, R17, RZ ;  /* 0x000000110d0dd224 */ /* 0x000fe200078e02ff */
[----:B------:R-:W-:Y:S01]  /*225d0*/  @!P6 STG.E.U8 desc[UR46][R8.64+0x81], R2 ;  /* 0x000081020800e986 */ /* 0x000fe2000c10112e */
[----:B------:R-:W-:-:S03]  /*225e0*/  ISETP.LT.OR P6, PT, R0, 0x89, !P0 ;  /* 0x000000890000780c */ /* 0x000fc600047c1670 */
[----:B------:R5:W-:Y:S01]  /*225f0*/  @!P4 STG.E.U8 desc[UR46][R6.64+0x88], R3 ;  /* 0x000088030600c986 */ /* 0x000be2000c10112e */
[----:B------:R-:W-:-:S03]  /*22600*/  ISETP.LT.OR P4, PT, R0, 0x8a, !P0 ;  /* 0x0000008a0000780c */ /* 0x000fc60004781670 */
[----:B------:R0:W-:Y:S01]  /*22610*/  @!P5 STG.E.U8 desc[UR46][R6.64+0x89], R13 ;  /* 0x0000890d0600d986 */ /* 0x0001e2000c10112e */
[----:B------:R-:W-:-:S05]  /*22620*/  ISETP.LT.OR P5, PT, R0, 0x91, !P1 ;  /* 0x000000910000780c */ /* 0x000fca0004fa1670 */
[----:B------:R-:W-:-:S04]  /*22630*/  @!P6 IMAD R15, R15, R17, RZ ;  /* 0x000000110f0fe224 */ /* 0x000fc800078e02ff */
[-C--:B------:R-:W-:Y:S01]  /*22640*/  @!P4 IMAD R21, R21, R17.reuse, RZ ;  /* 0x000000111515c224 */ /* 0x080fe200078e02ff */
[----:B------:R1:W-:Y:S03]  /*22650*/  @!P6 STG.E.U8 desc[UR46][R8.64+0x88], R15 ;  /* 0x0000880f0800e986 */ /* 0x0003e6000c10112e */
[----:B-----5:R-:W-:Y:S01]  /*22660*/  @!P5 IMAD R3, R12, R17, RZ ;  /* 0x000000110c03d224 */ /* 0x020fe200078e02ff */
[C---:B------:R-:W-:Y:S01]  /*22670*/  ISETP.LT.OR P6, PT, R0.reuse, 0x92, !P1 ;  /* 0x000000920000780c */ /* 0x040fe20004fc1670 */
[----:B------:R-:W-:Y:S01]  /*22680*/  @!P4 STG.E.U8 desc[UR46][R8.64+0x89], R21 ;  /* 0x000089150800c986 */ /* 0x000fe2000c10112e */
[----:B------:R-:W-:-:S03]  /*22690*/  ISETP.LT.OR P4, PT, R0, 0x91, !P0 ;  /* 0x000000910000780c */ /* 0x000fc60004781670 */
[----:B------:R2:W-:Y:S01]  /*226a0*/  @!P5 STG.E.U8 desc[UR46][R6.64+0x90], R3 ;  /* 0x000090030600d986 */ /* 0x0005e2000c10112e */
[----:B------:R-:W-:-:S07]  /*226b0*/  ISETP.LT.OR P5, PT, R0, 0x92, !P0 ;  /* 0x000000920000780c */ /* 0x000fce00047a1670 */
[-C--:B0-----:R-:W-:Y:S02]  /*226c0*/  @!P6 IMAD R13, R235, R17.reuse, RZ ;  /* 0x00000011eb0de224 */ /* 0x081fe400078e02ff */
[----:B------:R-:W-:-:S04]  /*226d0*/  @!P4 IMAD R23, R23, R17, RZ ;  /* 0x000000111717c224 */ /* 0x000fc800078e02ff */
[----:B-1----:R-:W-:Y:S01]  /*226e0*/  @!P5 IMAD R15, R234, R17, RZ ;  /* 0x00000011ea0fd224 */ /* 0x002fe200078e02ff */
[----:B------:R0:W-:Y:S01]  /*226f0*/  @!P6 STG.E.U8 desc[UR46][R6.64+0x91], R13 ;  /* 0x0000910d0600e986 */ /* 0x0001e2000c10112e */
[----:B------:R-:W-:-:S03]  /*22700*/  ISETP.LT.OR P6, PT, R0, 0x99, !P1 ;  /* 0x000000990000780c */ /* 0x000fc60004fc1670 */
[----:B------:R-:W-:Y:S01]  /*22710*/  @!P4 STG.E.U8 desc[UR46][R8.64+0x90], R23 ;  /* 0x000090170800c986 */ /* 0x000fe2000c10112e */
[----:B------:R-:W-:-:S03]  /*22720*/  ISETP.LT.OR P4, PT, R0, 0x9a, !P1 ;  /* 0x0000009a0000780c */ /* 0x000fc60004f81670 */
[----:B------:R1:W-:Y:S01]  /*22730*/  @!P5 STG.E.U8 desc[UR46][R8.64+0x91], R15 ;  /* 0x0000910f0800d986 */ /* 0x0003e2000c10112e */
[----:B------:R-:W-:-:S05]  /*22740*/  ISETP.LT.OR P5, PT, R0, 0x99, !P0 ;  /* 0x000000990000780c */ /* 0x000fca00047a1670 */
[----:B--2---:R-:W-:-:S04]  /*22750*/  @!P6 IMAD R3, R233, R17, RZ ;  /* 0x00000011e903e224 */ /* 0x004fc800078e02ff */
[-C--:B------:R-:W-:Y:S01]  /*22760*/  @!P4 IMAD R21, R232, R17.reuse, RZ ;  /* 0x00000011e815c224 */ /* 0x080fe200078e02ff */
[----:B------:R2:W-:Y:S03]  /*22770*/  @!P6 STG.E.U8 desc[UR46][R6.64+0x98], R3 ;  /* 0x000098030600e986 */ /* 0x0005e6000c10112e */
[----:B0-----:R-:W-:Y:S01]  /*22780*/  @!P5 IMAD R13, R231, R17, RZ ;  /* 0x00000011e70dd224 */ /* 0x001fe200078e02ff */
[C---:B------:R-:W-:Y:S01]  /*22790*/  ISETP.LT.OR P6, PT, R0.reuse, 0x9a, !P0 ;  /* 0x0000009a0000780c */ /* 0x040fe200047c1670 */
[----:B------:R-:W-:Y:S01]  /*227a0*/  @!P4 STG.E.U8 desc[UR46][R6.64+0x99], R21 ;  /* 0x000099150600c986 */ /* 0x000fe2000c10112e */
[----:B------:R-:W-:-:S03]  /*227b0*/  ISETP.LT.OR P4, PT, R0, 0xa1, !P1 ;  /* 0x000000a10000780c */ /* 0x000fc60004f81670 */
[----:B------:R0:W-:Y:S01]  /*227c0*/  @!P5 STG.E.U8 desc[UR46][R8.64+0x98], R13 ;  /* 0x0000980d0800d986 */ /* 0x0001e2000c10112e */
[----:B------:R-:W-:-:S07]  /*227d0*/  ISETP.LT.OR P5, PT, R0, 0xa2, !P1 ;  /* 0x000000a20000780c */ /* 0x000fce0004fa1670 */
[-C--:B-1----:R-:W-:Y:S02]  /*227e0*/  @!P6 IMAD R15, R230, R17.reuse, RZ ;  /* 0x00000011e60fe224 */ /* 0x082fe400078e02ff */
[----:B------:R-:W-:-:S04]  /*227f0*/  @!P4 IMAD R23, R229, R17, RZ ;  /* 0x00000011e517c224 */ /* 0x000fc800078e02ff */
[----:B--2---:R-:W-:Y:S01]  /*22800*/  @!P5 IMAD R3, R228, R17, RZ ;  /* 0x00000011e403d224 */ /* 0x004fe200078e02ff */
[----:B------:R1:W-:Y:S01]  /*22810*/  @!P6 STG.E.U8 desc[UR46][R8.64+0x99], R15 ;  /* 0x0000990f0800e986 */ /* 0x0003e2000c10112e */
[----:B------:R-:W-:-:S03]  /*22820*/  ISETP.LT.OR P6, PT, R0, 0xa1, !P0 ;  /* 0x000000a10000780c */ /* 0x000fc600047c1670 */
[----:B------:R-:W-:Y:S01]  /*22830*/  @!P4 STG.E.U8 desc[UR46][R6.64+0xa0], R23 ;  /* 0x0000a0170600c986 */ /* 0x000fe2000c10112e */
[----:B------:R-:W-:-:S03]  /*22840*/  ISETP.LT.OR P4, PT, R0, 0xa2, !P0 ;  /* 0x000000a20000780c */ /* 0x000fc60004781670 */
[----:B------:R2:W-:Y:S01]  /*22850*/  @!P5 STG.E.U8 desc[UR46][R6.64+0xa1], R3 ;  /* 0x0000a1030600d986 */ /* 0x0005e2000c10112e */
[----:B------:R-:W-:-:S05]  /*22860*/  ISETP.LT.OR P5, PT, R0, 0xa9, !P1 ;  /* 0x000000a90000780c */ /* 0x000fca0004fa1670 */
[----:B0-----:R-:W-:-:S04]  /*22870*/  @!P6 IMAD R13, R227, R17, RZ ;  /* 0x00000011e30de224 */ /* 0x001fc800078e02ff */
[-C--:B------:R-:W-:Y:S01]  /*22880*/  @!P4 IMAD R21, R226, R17.reuse, RZ ;  /* 0x00000011e215c224 */ /* 0x080fe200078e02ff */
[----:B------:R0:W-:Y:S03]  /*22890*/  @!P6 STG.E.U8 desc[UR46][R8.64+0xa0], R13 ;  /* 0x0000a00d0800e986 */ /* 0x0001e6000c10112e */
[----:B-1----:R-:W-:Y:S01]  /*228a0*/  @!P5 IMAD R15, R225, R17, RZ ;  /* 0x00000011e10fd224 */ /* 0x002fe200078e02ff */
[C---:B------:R-:W-:Y:S01]  /*228b0*/  ISETP.LT.OR P6, PT, R0.reuse, 0xaa, !P1 ;  /* 0x000000aa0000780c */ /* 0x040fe20004fc1670 */
[----:B------:R-:W-:Y:S01]  /*228c0*/  @!P4 STG.E.U8 desc[UR46][R8.64+0xa1], R21 ;  /* 0x0000a1150800c986 */ /* 0x000fe2000c10112e */
[----:B------:R-:W-:-:S03]  /*228d0*/  ISETP.LT.OR P4, PT, R0, 0xa9, !P0 ;  /* 0x000000a90000780c */ /* 0x000fc60004781670 */
[----:B------:R1:W-:Y:S01]  /*228e0*/  @!P5 STG.E.U8 desc[UR46][R6.64+0xa8], R15 ;  /* 0x0000a80f0600d986 */ /* 0x0003e2000c10112e */
[----:B------:R-:W-:-:S07]  /*228f0*/  ISETP.LT.OR P5, PT, R0, 0xaa, !P0 ;  /* 0x000000aa0000780c */ /* 0x000fce00047a1670 */
[-C--:B--2---:R-:W-:Y:S02]  /*22900*/  @!P6 IMAD R3, R224, R17.reuse, RZ ;  /* 0x00000011e003e224 */ /* 0x084fe400078e02ff */
[----:B------:R-:W-:-:S04]  /*22910*/  @!P4 IMAD R23, R223, R17, RZ ;  /* 0x00000011df17c224 */ /* 0x000fc800078e02ff */
[----:B0-----:R-:W-:Y:S01]  /*22920*/  @!P5 IMAD R13, R221, R17, RZ ;  /* 0x00000011dd0dd224 */ /* 0x001fe200078e02ff */
[----:B------:R0:W-:Y:S01]  /*22930*/  @!P6 STG.E.U8 desc[UR46][R6.64+0xa9], R3 ;  /* 0x0000a9030600e986 */ /* 0x0001e2000c10112e */
[----:B------:R-:W-:-:S03]  /*22940*/  ISETP.LT.OR P6, PT, R0, 0xb1, !P1 ;  /* 0x000000b10000780c */ /* 0x000fc60004fc1670 */
[----:B------:R-:W-:Y:S01]  /*22950*/  @!P4 STG.E.U8 desc[UR46][R8.64+0xa8], R23 ;  /* 0x0000a8170800c986 */ /* 0x000fe2000c10112e */
[----:B------:R-:W-:-:S03]  /*22960*/  ISETP.LT.OR P4, PT, R0, 0xb2, !P1 ;  /* 0x000000b20000780c */ /* 0x000fc60004f81670 */
[----:B------:R2:W-:Y:S01]  /*22970*/  @!P5 STG.E.U8 desc[UR46][R8.64+0xa9], R13 ;  /* 0x0000a90d0800d986 */ /* 0x0005e2000c10112e */
[----:B------:R-:W-:-:S05]  /*22980*/  ISETP.LT.OR P5, PT, R0, 0xb1, !P0 ;  /* 0x000000b10000780c */ /* 0x000fca00047a1670 */
[----:B-1----:R-:W-:-:S04]  /*22990*/  @!P6 IMAD R15, R220, R17, RZ ;  /* 0x00000011dc0fe224 */ /* 0x002fc800078e02ff */
        /* <DEDUP_REMOVED lines=8> */
[-C--:B--2---:R-:W-:Y:S02]  /*22a20*/  @!P6 IMAD R13, R217, R17.reuse, RZ ;  /* 0x00000011d90de224 */ /* 0x084fe400078e02ff */
        /* <DEDUP_REMOVED lines=17> */
[-C--:B------:R-:W-:Y:S02]  /*22b40*/  @!P6 IMAD R121, R121, R17.reuse, RZ ;  /* 0x000000117979e224 */ /* 0x080fe400078e02ff */
[----:B--2---:R-:W-:-:S04]  /*22b50*/  @!P4 IMAD R15, R122, R17, RZ ;  /* 0x000000117a0fc224 */ /* 0x004fc800078e02ff */
[----:B------:R-:W-:Y:S01]  /*22b60*/  @!P5 IMAD R123, R123, R17, RZ ;  /* 0x000000117b7bd224 */ /* 0x000fe200078e02ff */
[----:B------:R-:W-:Y:S01]  /*22b70*/  @!P6 STG.E.U8 desc[UR46][R4.64+0xc1], R121 ;  /* 0x0000c1790400e986 */ /* 0x000fe2000c10112e */
[----:B------:R-:W-:-:S03]  /*22b80*/  ISETP.LT.OR P6, PT, R0, 0xc9, !P2 ;  /* 0x000000c90000780c */ /* 0x000fc600057c1670 */
[----:B------:R2:W-:Y:S01]  /*22b90*/  @!P4 STG.E.U8 desc[UR46][R10.64+0xc0], R15 ;  /* 0x0000c00f0a00c986 */ /* 0x0005e2000c10112e */
[----:B------:R-:W-:-:S03]  /*22ba0*/  ISETP.LT.OR P4, PT, R0, 0xca, !P2 ;  /* 0x000000ca0000780c */ /* 0x000fc60005781670 */
[----:B------:R-:W-:Y:S01]  /*22bb0*/  @!P5 STG.E.U8 desc[UR46][R10.64+0xc1], R123 ;  /* 0x0000c17b0a00d986 */ /* 0x000fe2000c10112e */
        /* <DEDUP_REMOVED lines=259> */
[C---:B------:R-:W-:Y:S02]  /*23bf0*/  ISETP.LT.OR P4, PT, R0.reuse, 0x179, !P2 ;  /* 0x000001790000780c */ /* 0x040fe40005781670 */
[C---:B------:R-:W-:Y:S01]  /*23c00*/  ISETP.LT.OR P2, PT, R0.reuse, 0x17a, !P2 ;  /* 0x0000017a0000780c */ /* 0x040fe20005741670 */
[----:B------:R1:W-:Y:S01]  /*23c10*/  @!P5 STG.E.U8 desc[UR46][R10.64+0x170], R13 ;  /* 0x0001700d0a00d986 */ /* 0x0003e2000c10112e */
[----:B------:R-:W-:-:S02]  /*23c20*/  ISETP.LT.OR P5, PT, R0, 0x179, !P3 ;  /* 0x000001790000780c */ /* 0x000fc40005fa1670 */
[----:B------:R-:W-:-:S05]  /*23c30*/  ISETP.LT.OR P3, PT, R0, 0x17a, !P3 ;  /* 0x0000017a0000780c */ /* 0x000fca0005f61670 */
[-C--:B------:R-:W-:Y:S02]  /*23c40*/  @!P6 IMAD R211, R211, R17.reuse, RZ ;  /* 0x00000011d3d3e224 */ /* 0x080fe400078e02ff */
[-C--:B--2---:R-:W-:Y:S02]  /*23c50*/  @!P4 IMAD R15, R212, R17.reuse, RZ ;  /* 0x00000011d40fc224 */ /* 0x084fe400078e02ff */
[-C--:B------:R-:W-:Y:S02]  /*23c60*/  @!P2 IMAD R213, R213, R17.reuse, RZ ;  /* 0x00000011d5d5a224 */ /* 0x080fe400078e02ff */
[----:B0-----:R-:W-:Y:S01]  /*23c70*/  @!P5 IMAD R3, R214, R17, RZ ;  /* 0x00000011d603d224 */ /* 0x001fe200078e02ff */
[----:B------:R-:W-:Y:S01]  /*23c80*/  @!P6 STG.E.U8 desc[UR46][R10.64+0x171], R211 ;  /* 0x000171d30a00e986 */ /* 0x000fe2000c10112e */
[----:B------:R-:W-:-:S03]  /*23c90*/  ISETP.LT.OR P6, PT, R0, 0xc1, !P1 ;  /* 0x000000c10000780c */ /* 0x000fc60004fc1670 */
[----:B------:R-:W-:Y:S01]  /*23ca0*/  @!P4 STG.E.U8 desc[UR46][R4.64+0x178], R15 ;  /* 0x0001780f0400c986 */ /* 0x000fe2000c10112e */
[----:B------:R-:W-:-:S03]  /*23cb0*/  ISETP.LT.OR P4, PT, R0, 0xc2, !P1 ;  /* 0x000000c20000780c */ /* 0x000fc60004f81670 */
[----:B------:R-:W-:Y:S01]  /*23cc0*/  @!P2 STG.E.U8 desc[UR46][R4.64+0x179], R213 ;  /* 0x000179d50400a986 */ /* 0x000fe2000c10112e */
[----:B------:R-:W-:-:S03]  /*23cd0*/  ISETP.LT.OR P2, PT, R0, 0xc1, !P0 ;  /* 0x000000c10000780c */ /* 0x000fc60004741670 */
[----:B------:R0:W-:Y:S01]  /*23ce0*/  @!P5 STG.E.U8 desc[UR46][R10.64+0x178], R3 ;  /* 0x000178030a00d986 */ /* 0x0001e2000c10112e */
[----:B------:R-:W-:Y:S01]  /*23cf0*/  ISETP.LT.OR P5, PT, R0, 0xc2, !P0 ;  /* 0x000000c20000780c */ /* 0x000fe200047a1670 */
[-C--:B------:R-:W-:Y:S02]  /*23d00*/  @!P3 IMAD R215, R215, R17.reuse, RZ ;  /* 0x00000011d7d7b224 */ /* 0x080fe400078e02ff */
[-C--:B-1----:R-:W-:Y:S02]  /*23d10*/  @!P6 IMAD R13, R24, R17.reuse, RZ ;  /* 0x00000011180de224 */ /* 0x082fe400078e02ff */
[-C--:B------:R-:W-:Y:S01]  /*23d20*/  @!P4 IMAD R25, R25, R17.reuse, RZ ;  /* 0x000000111919c224 */ /* 0x080fe200078e02ff */
[----:B------:R1:W-:Y:S01]  /*23d30*/  @!P3 STG.E.U8 desc[UR46][R10.64+0x179], R215 ;  /* 0x000179d70a00b986 */ /* 0x0003e2000c10112e */
[----:B------:R-:W-:Y:S02]  /*23d40*/  ISETP.LT.OR P3, PT, R0, 0xca, !P1 ;  /* 0x000000ca0000780c */ /* 0x000fe40004f61670 */
[----:B0-----:R-:W-:-:S04]  /*23d50*/  @!P2 IMAD R3, R26, R17, RZ ;  /* 0x000000111a03a224 */ /* 0x001fc800078e02ff */
[----:B------:R-:W-:Y:S01]  /*23d60*/  @!P5 IMAD R27, R27, R17, RZ ;  /* 0x000000111b1bd224 */ /* 0x000fe200078e02ff */
[----:B------:R-:W-:Y:S01]  /*23d70*/  @!P6 STG.E.U8 desc[UR46][R6.64+0xc0], R13 ;  /* 0x0000c00d0600e986 */ /* 0x000fe2000c10112e */
[----:B------:R-:W-:-:S03]  /*23d80*/  ISETP.LT.OR P6, PT, R0, 0xc9, !P1 ;  /* 0x000000c90000780c */ /* 0x000fc60004fc1670 */
[----:B------:R-:W-:Y:S01]  /*23d90*/  @!P4 STG.E.U8 desc[UR46][R6.64+0xc1], R25 ;  /* 0x0000c1190600c986 */ /* 0x000fe2000c10112e */
[----:B------:R-:W-:-:S03]  /*23da0*/  ISETP.LT.OR P4, PT, R0, 0xc9, !P0 ;  /* 0x000000c90000780c */ /* 0x000fc60004781670 */
[----:B------:R0:W-:Y:S01]  /*23db0*/  @!P2 STG.E.U8 desc[UR46][R8.64+0xc0], R3 ;  /* 0x0000c0030800a986 */ /* 0x0001e2000c10112e */
[----:B------:R-:W-:-:S03]  /*23dc0*/  ISETP.LT.OR P2, PT, R0, 0xca, !P0 ;  /* 0x000000ca0000780c */ /* 0x000fc60004741670 */
[----:B------:R-:W-:Y:S01]  /*23dd0*/  @!P5 STG.E.U8 desc[UR46][R8.64+0xc1], R27 ;  /* 0x0000c11b0800d986 */ /* 0x000fe2000c10112e */
[----:B------:R-:W-:Y:S01]  /*23de0*/  ISETP.LT.OR P5, PT, R0, 0xd1, !P1 ;  /* 0x000000d10000780c */ /* 0x000fe20004fa1670 */
[-C--:B------:R-:W-:Y:S02]  /*23df0*/  @!P3 IMAD R29, R29, R17.reuse, RZ ;  /* 0x000000111d1db224 */ /* 0x080fe400078e02ff */
[-C--:B------:R-:W-:Y:S02]  /*23e00*/  @!P6 IMAD R5, R28, R17.reuse, RZ ;  /* 0x000000111c05e224 */ /* 0x080fe400078e02ff */
[-C--:B-1----:R-:W-:Y:S01]  /*23e10*/  @!P4 IMAD R11, R30, R17.reuse, RZ ;  /* 0x000000111e0bc224 */ /* 0x082fe200078e02ff */
[----:B------:R-:W-:Y:S03]  /*23e20*/  @!P3 STG.E.U8 desc[UR46][R6.64+0xc9], R29 ;  /* 0x0000c91d0600b986 */ /* 0x000fe6000c10112e */
[----:B------:R-:W-:Y:S01]  /*23e30*/  @!P2 IMAD R31, R31, R17, RZ ;  /* 0x000000111f1fa224 */ /* 0x000fe200078e02ff */
[----:B------:R1:W-:Y:S01]  /*23e40*/  @!P6 STG.E.U8 desc[UR46][R6.64+0xc8], R5 ;  /* 0x0000c8050600e986 */ /* 0x0003e2000c10112e */
[----:B------:R-:W-:-:S02]  /*23e50*/  ISETP.LT.OR P3, PT, R0, 0xd2, !P1 ;  /* 0x000000d20000780c */ /* 0x000fc40004f61670 */
[----:B0-----:R-:W-:Y:S01]  /*23e60*/  @!P5 IMAD R3, R32, R17, RZ ;  /* 0x000000112003d224 */ /* 0x001fe200078e02ff */
[C---:B------:R-:W-:Y:S01]  /*23e70*/  ISETP.LT.OR P6, PT, R0.reuse, 0xd1, !P0 ;  /* 0x000000d10000780c */ /* 0x040fe200047c1670 */
        /* <DEDUP_REMOVED lines=9> */
[----:B------:R-:W-:Y:S01]  /*23f10*/  @!P3 STG.E.U8 desc[UR46][R6.64+0xd1], R33 ;  /* 0x0000d1210600b986 */ /* 0x000fe2000c10112e */
[----:B------:R-:W-:Y:S02]  /*23f20*/  ISETP.LT.OR P3, PT, R0, 0xda, !P0 ;  /* 0x000000da0000780c */ /* 0x000fe40004761670 */
[----:B0-----:R-:W-:-:S04]  /*23f30*/  @!P2 IMAD R3, R36, R17, RZ ;  /* 0x000000112403a224 */ /* 0x001fc800078e02ff */
[----:B------:R-:W-:Y:S01]  /*23f40*/  @!P5 IMAD R37, R37, R17, RZ ;  /* 0x000000112525d224 */ /* 0x000fe200078e02ff */
[----:B------:R0:W-:Y:S01]  /*23f50*/  @!P6 STG.E.U8 desc[UR46][R8.64+0xd0], R5 ;  /* 0x0000d0050800e986 */ /* 0x0001e2000c10112e */
        /* <DEDUP_REMOVED lines=8> */
[-C--:B0-----:R-:W-:Y:S02]  /*23fe0*/  @!P6 IMAD R5, R38, R17.reuse, RZ ;  /* 0x000000112605e224 */ /* 0x081fe400078e02ff */
[-C--:B------:R-:W-:Y:S01]  /*23ff0*/  @!P4 IMAD R11, R40, R17.reuse, RZ ;  /* 0x00000011280bc224 */ /* 0x080fe200078e02ff */
[----:B------:R-:W-:Y:S03]  /*24000*/  @!P3 STG.E.U8 desc[UR46][R8.64+0xd9], R39 ;  /* 0x0000d9270800b986 */ /* 0x000fe6000c10112e */
[----:B------:R-:W-:Y:S01]  /*24010*/  @!P2 IMAD R41, R41, R17, RZ ;  /* 0x000000112929a224 */ /* 0x000fe200078e02ff */
[----:B------:R0:W-:Y:S01]  /*24020*/  @!P6 STG.E.U8 desc[UR46][R8.64+0xd8], R5 ;  /* 0x0000d8050800e986 */ /* 0x0001e2000c10112e */
[----:B------:R-:W-:-:S02]  /*24030*/  ISETP.LT.OR P3, PT, R0, 0xe2, !P0 ;  /* 0x000000e20000780c */ /* 0x000fc40004761670 */
[----:B-1----:R-:W-:Y:S01]  /*24040*/  @!P5 IMAD R3, R42, R17, RZ ;  /* 0x000000112a03d224 */ /* 0x002fe200078e02ff */
        /* <DEDUP_REMOVED lines=8> */
[-C--:B0-----:R-:W-:Y:S02]  /*240d0*/  @!P6 IMAD R5, R44, R17.reuse, RZ ;  /* 0x000000112c05e224 */ /* 0x081fe400078e02ff */
[-C--:B------:R-:W-:Y:S01]  /*240e0*/  @!P4 IMAD R45, R45, R17.reuse, RZ ;  /* 0x000000112d2dc224 */ /* 0x080fe200078e02ff */
[----:B------:R-:W-:Y:S01]  /*240f0*/  @!P3 STG.E.U8 desc[UR46][R8.64+0xe1], R43 ;  /* 0x0000e12b0800b986 */ /* 0x000fe2000c10112e */
[----:B------:R-:W-:Y:S02]  /*24100*/  ISETP.LT.OR P3, PT, R0, 0xf2, !P1 ;  /* 0x000000f20000780c */ /* 0x000fe40004f61670 */
[----:B-1----:R-:W-:-:S04]  /*24110*/  @!P2 IMAD R3, R46, R17, RZ ;  /* 0x000000112e03a224 */ /* 0x002fc800078e02ff */
        /* <DEDUP_REMOVED lines=69> */
[-C--:B0-----:R-:W-:Y:S02]  /*24570*/  @!P6 IMAD R5, R68, R17.reuse, RZ ;  /* 0x000000114405e224 */ /* 0x081fe400078e02ff */
[-C--:B------:R-:W-:Y:S02]  /*24580*/  @!P3 IMAD R69, R69, R17.reuse, RZ ;  /* 0x000000114545b224 */ /* 0x080fe400078e02ff */
[-C--:B------:R-:W-:Y:S01]  /*24590*/  @!P4 IMAD R11, R70, R17.reuse, RZ ;  /* 0x00000011460bc224 */ /* 0x080fe200078e02ff */
[----:B------:R0:W-:Y:S03]  /*245a0*/  @!P6 STG.E.U8 desc[UR46][R6.64+0x118], R5 ;  /* 0x000118050600e986 */ /* 0x0001e6000c10112e */
[-C--:B------:R-:W-:Y:S01]  /*245b0*/  @!P2 IMAD R71, R71, R17.reuse, RZ ;  /* 0x000000114747a224 */ /* 0x080fe200078e02ff */
[----:B------:R-:W-:Y:S03]  /*245c0*/  @!P3 STG.E.U8 desc[UR46][R6.64+0x119], R69 ;  /* 0x000119450600b986 */ /* 0x000fe6000c10112e */
[----:B-1----:R-:W-:Y:S01]  /*245d0*/  @!P5 IMAD R3, R72, R17, RZ ;  /* 0x000000114803d224 */ /* 0x002fe200078e02ff */
[C---:B------:R-:W-:Y:S01]  /*245e0*/  ISETP.LT.OR P3, PT, R0.reuse, 0x122, !P1 ;  /* 0x000001220000780c */ /* 0x040fe20004f61670 */
[----:B------:R-:W-:Y:S01]  /*245f0*/  @!P4 STG.E.U8 desc[UR46][R8.64+0x118], R11 ;  /* 0x0001180b0800c986 */ /* 0x000fe2000c10112e */
[----:B------:R-:W-:-:S02]  /*24600*/  ISETP.LT.OR P6, PT, R0, 0x121, !P0 ;  /* 0x000001210000780c */ /* 0x000fc400047c1670 */
[C---:B------:R-:W-:Y:S01]  /*24610*/  ISETP.LT.OR P4, PT, R0.reuse, 0x122, !P0 ;  /* 0x000001220000780c */ /* 0x040fe20004781670 */
[----:B------:R-:W-:Y:S01]  /*24620*/  @!P2 STG.E.U8 desc[UR46][R8.64+0x119], R71 ;  /* 0x000119470800a986 */ /* 0x000fe2000c10112e */
[----:B------:R-:W-:-:S03]  /*24630*/  ISETP.LT.OR P2, PT, R0, 0x129, !P1 ;  /* 0x000001290000780c */ /* 0x000fc60004f41670 */
[----:B------:R1:W-:Y:S01]  /*24640*/  @!P5 STG.E.U8 desc[UR46][R6.64+0x120], R3 ;  /* 0x000120030600d986 */ /* 0x0003e2000c10112e */
[----:B------:R-:W-:-:S03]  /*24650*/  ISETP.LT.OR P5, PT, R0, 0x12a, !P1 ;  /* 0x0000012a0000780c */ /* 0x000fc60004fa1670 */
[-C--:B------:R-:W-:Y:S02]  /*24660*/  @!P3 IMAD R73, R73, R17.reuse, RZ ;  /* 0x000000114949b224 */ /* 0x080fe400078e02ff */
[-C--:B0-----:R-:W-:Y:S02]  /*24670*/  @!P6 IMAD R5, R74, R17.reuse, RZ ;  /* 0x000000114a05e224 */ /* 0x081fe400078e02ff */
[-C--:B------:R-:W-:Y:S01]  /*24680*/  @!P4 IMAD R75, R75, R17.reuse, RZ ;  /* 0x000000114b4bc224 */ /* 0x080fe200078e02ff */
[----:B------:R-:W-:Y:S01]  /*24690*/  @!P3 STG.E.U8 desc[UR46][R6.64+0x121], R73 ;  /* 0x000121490600b986 */ /* 0x000fe2000c10112e */
[----:B-1----:R-:W-:-:S04]  /*246a0*/  @!P2 IMAD R3, R76, R17, RZ ;  /* 0x000000114c03a224 */ /* 0x002fc800078e02ff */
[----:B------:R-:W-:Y:S01]  /*246b0*/  @!P5 IMAD R77, R77, R17, RZ ;  /* 0x000000114d4dd224 */ /* 0x000fe200078e02ff */
[----:B------:R0:W-:Y:S01]  /*246c0*/  @!P6 STG.E.U8 desc[UR46][R8.64+0x120], R5 ;  /* 0x000120050800e986 */ /* 0x0001e2000c10112e */
[C---:B------:R-:W-:Y:S02]  /*246d0*/  ISETP.LT.OR P3, PT, R0.reuse, 0x12a, !P0 ;  /* 0x0000012a0000780c */ /* 0x040fe40004761670 */
[C---:B------:R-:W-:Y:S01]  /*246e0*/  ISETP.LT.OR P6, PT, R0.reuse, 0x129, !P0 ;  /* 0x000001290000780c */ /* 0x040fe200047c1670 */
        /* <DEDUP_REMOVED lines=10> */
[-C--:B------:R-:W-:Y:S01]  /*24790*/  @!P2 IMAD R81, R81, R17.reuse, RZ ;  /* 0x000000115151a224 */ /* 0x080fe200078e02ff */
[----:B------:R0:W-:Y:S03]  /*247a0*/  @!P6 STG.E.U8 desc[UR46][R8.64+0x128], R5 ;  /* 0x000128050800e986 */ /* 0x0001e6000c10112e */
        /* <DEDUP_REMOVED lines=10> */
[-C--:B------:R-:W-:Y:S02]  /*24850*/  @!P6 IMAD R85, R85, R17.reuse, RZ ;  /* 0x000000115555e224 */ /* 0x080fe400078e02ff */
[-C--:B0-----:R-:W-:Y:S01]  /*24860*/  @!P4 IMAD R5, R84, R17.reuse, RZ ;  /* 0x000000115405c224 */ /* 0x081fe200078e02ff */
[----:B------:R-:W-:Y:S01]  /*24870*/  @!P3 STG.E.U8 desc[UR46][R8.64+0x131], R83 ;  /* 0x000131530800b986 */ /* 0x000fe2000c10112e */
[----:B------:R-:W-:Y:S01]  /*24880*/  ISETP.LT.OR P3, PT, R0, 0x141, !P1 ;  /* 0x000001410000780c */ /* 0x000fe20004f61670 */
[----:B-1----:R-:W-:-:S03]  /*24890*/  @!P2 IMAD R3, R86, R17, RZ ;  /* 0x000000115603a224 */ /* 0x002fc600078e02ff */
[----:B------:R-:W-:Y:S01]  /*248a0*/  @!P5 IMAD R87, R87, R17, RZ ;  /* 0x000000115757d224 */ /* 0x000fe200078e02ff */
[----:B------:R-:W-:Y:S01]  /*248b0*/  @!P6 STG.E.U8 desc[UR46][R6.64+0x139], R85 ;  /* 0x000139550600e986 */ /* 0x000fe2000c10112e */
[----:B------:R-:W-:-:S03]  /*248c0*/  ISETP.LT.OR P6, PT, R0, 0x142, !P1 ;  /* 0x000001420000780c */ /* 0x000fc60004fc1670 */
[----:B------:R0:W-:Y:S01]  /*248d0*/  @!P4 STG.E.U8 desc[UR46][R6.64+0x138], R5 ;  /* 0x000138050600c986 */ /* 0x0001e2000c10112e */
[----:B------:R-:W-:-:S03]  /*248e0*/  ISETP.LT.OR P4, PT, R0, 0x141, !P0 ;  /* 0x000001410000780c */ /* 0x000fc60004781670 */
[----:B------:R-:W-:Y:S01]  /*248f0*/  @!P5 STG.E.U8 desc[UR46][R8.64+0x139], R87 ;  /* 0x000139570800d986 */ /* 0x000fe2000c10112e */
[----:B------:R-:W-:-:S03]  /*24900*/  ISETP.LT.OR P5, PT, R0, 0x142, !P0 ;  /* 0x000001420000780c */ /* 0x000fc600047a1670 */
[----:B------:R1:W-:Y:S01]  /*24910*/  @!P2 STG.E.U8 desc[UR46][R8.64+0x138], R3 ;  /* 0x000138030800a986 */ /* 0x0003e2000c10112e */
[----:B------:R-:W-:Y:S01]  /*24920*/  ISETP.LT.OR P2, PT, R0, 0x149, !P1 ;  /* 0x000001490000780c */ /* 0x000fe20004f41670 */
[-C--:B------:R-:W-:Y:S02]  /*24930*/  @!P3 IMAD R11, R88, R17.reuse, RZ ;  /* 0x00000011580bb224 */ /* 0x080fe400078e02ff */
[-C--:B------:R-:W-:Y:S02]  /*24940*/  @!P6 IMAD R89, R89, R17.reuse, RZ ;  /* 0x000000115959e224 */ /* 0x080fe400078e02ff */
[-C--:B0-----:R-:W-:Y:S01]  /*24950*/  @!P4 IMAD R5, R90, R17.reuse, RZ ;  /* 0x000000115a05c224 */ /* 0x081fe200078e02ff */
[----:B------:R0:W-:Y:S03]  /*24960*/  @!P3 STG.E.U8 desc[UR46][R6.64+0x140], R11 ;  /* 0x0001400b0600b986 */ /* 0x0001e6000c10112e */
[-C--:B------:R-:W-:Y:S01]  /*24970*/  @!P5 IMAD R91, R91, R17.reuse, RZ ;  /* 0x000000115b5bd224 */ /* 0x080fe200078e02ff */
[----:B------:R-:W-:Y:S01]  /*24980*/  ISETP.LT.OR P3, PT, R0, 0x14a, !P1 ;  /* 0x0000014a0000780c */ /* 0x000fe20004f61670 */
[----:B------:R-:W-:Y:S02]  /*24990*/  @!P6 STG.E.U8 desc[UR46][R6.64+0x141], R89 ;  /* 0x000141590600e986 */ /* 0x000fe4000c10112e */
[----:B-1----:R-:W-:Y:S01]  /*249a0*/  @!P2 IMAD R3, R92, R17, RZ ;  /* 0x000000115c03a224 */ /* 0x002fe200078e02ff */
[C---:B------:R-:W-:Y:S01]  /*249b0*/  ISETP.LT.OR P6, PT, R0.reuse, 0x149, !P0 ;  /* 0x000001490000780c */ /* 0x040fe200047c1670 */
[----:B------:R1:W-:Y:S01]  /*249c0*/  @!P4 STG.E.U8 desc[UR46][R8.64+0x140], R5 ;  /* 0x000140050800c986 */ /* 0x0003e2000c10112e */
        /* <DEDUP_REMOVED lines=8> */
[----:B------:R-:W-:Y:S03]  /*24a50*/  @!P3 STG.E.U8 desc[UR46][R6.64+0x149], R93 ;  /* 0x0001495d0600b986 */ /* 0x000fe6000c10112e */
[-C--:B-1----:R-:W-:Y:S01]  /*24a60*/  @!P5 IMAD R5, R96, R17.reuse, RZ ;  /* 0x000000116005d224 */ /* 0x082fe200078e02ff */
[----:B------:R0:W-:Y:S03]  /*24a70*/  @!P6 STG.E.U8 desc[UR46][R8.64+0x148], R11 ;  /* 0x0001480b0800e986 */ /* 0x0001e6000c10112e */
[----:B------:R-:W-:Y:S01]  /*24a80*/  @!P2 IMAD R97, R97, R17, RZ ;  /* 0x000000116161a224 */ /* 0x000fe200078e02ff */
[C---:B------:R-:W-:Y:S01]  /*24a90*/  ISETP.LT.OR P3, PT, R0.reuse, 0x151, !P0 ;  /* 0x000001510000780c */ /* 0x040fe20004761670 */
[----:B------:R-:W-:Y:S01]  /*24aa0*/  @!P4 STG.E.U8 desc[UR46][R8.64+0x149], R95 ;  /* 0x0001495f0800c986 */ /* 0x000fe2000c10112e */
[----:B------:R-:W-:-:S02]  /*24ab0*/  ISETP.LT.OR P6, PT, R0, 0x152, !P0 ;  /* 0x000001520000780c */ /* 0x000fc400047c1670 */
[C---:B------:R-:W-:Y:S01]  /*24ac0*/  ISETP.LT.OR P4, PT, R0.reuse, 0x159, !P1 ;  /* 0x000001590000780c */ /* 0x040fe20004f81670 */
[----:B------:R1:W-:Y:S01]  /*24ad0*/  @!P5 STG.E.U8 desc[UR46][R6.64+0x150], R5 ;  /* 0x000150050600d986 */ /* 0x0003e2000c10112e */
[----:B------:R-:W-:-:S03]  /*24ae0*/  ISETP.LT.OR P5, PT, R0, 0x15a, !P1 ;  /* 0x0000015a0000780c */ /* 0x000fc60004fa1670 */
[----:B------:R-:W-:Y:S01]  /*24af0*/  @!P2 STG.E.U8 desc[UR46][R6.64+0x151], R97 ;  /* 0x000151610600a986 */ /* 0x000fe2000c10112e */
[----:B------:R-:W-:-:S03]  /*24b00*/  ISETP.LT.OR P2, PT, R0, 0x159, !P0 ;  /* 0x000001590000780c */ /* 0x000fc60004741670 */
[-C--:B--2---:R-:W-:Y:S02]  /*24b10*/  @!P3 IMAD R3, R98, R17.reuse, RZ ;  /* 0x000000116203b224 */ /* 0x084fe400078e02ff */
[-C--:B------:R-:W-:Y:S02]  /*24b20*/  @!P6 IMAD R99, R99, R17.reuse, RZ ;  /* 0x000000116363e224 */ /* 0x080fe400078e02ff */
[-C--:B0-----:R-:W-:Y:S02]  /*24b30*/  @!P4 IMAD R11, R100, R17.reuse, RZ ;  /* 0x00000011640bc224 */ /* 0x081fe400078e02ff */
[-C--:B------:R-:W-:Y:S01]  /*24b40*/  @!P5 IMAD R101, R101, R17.reuse, RZ ;  /* 0x000000116565d224 */ /* 0x080fe200078e02ff */
[----:B------:R0:W-:Y:S03]  /*24b50*/  @!P3 STG.E.U8 desc[UR46][R8.64+0x150], R3 ;  /* 0x000150030800b986 */ /* 0x0001e6000c10112e */
[----:B-1----:R-:W-:Y:S01]  /*24b60*/  @!P2 IMAD R5, R102, R17, RZ ;  /* 0x000000116605a224 */ /* 0x002fe200078e02ff */
[----:B------:R-:W-:Y:S01]  /*24b70*/  @!P6 STG.E.U8 desc[UR46][R8.64+0x151], R99 ;  /* 0x000151630800e986 */ /* 0x000fe2000c10112e */
[----:B------:R-:W-:-:S02]  /*24b80*/  ISETP.LT.OR P3, PT, R0, 0x15a, !P0 ;  /* 0x0000015a0000780c */ /* 0x000fc40004761670 */
[C---:B------:R-:W-:Y:S01]  /*24b90*/  ISETP.LT.OR P6, PT, R0.reuse, 0x161, !P1 ;  /* 0x000001610000780c */ /* 0x040fe20004fc1670 */
[----:B------:R1:W-:Y:S01]  /*24ba0*/  @!P4 STG.E.U8 desc[UR46][R6.64+0x158], R11 ;  /* 0x0001580b0600c986 */ /* 0x0003e2000c10112e */
[----:B------:R-:W-:-:S03]  /*24bb0*/  ISETP.LT.OR P4, PT, R0, 0x162, !P1 ;  /* 0x000001620000780c */ /* 0x000fc60004f81670 */
[----:B------:R-:W-:Y:S01]  /*24bc0*/  @!P5 STG.E.U8 desc[UR46][R6.64+0x159], R101 ;  /* 0x000159650600d986 */ /* 0x000fe2000c10112e */
[----:B------:R-:W-:-:S03]  /*24bd0*/  ISETP.LT.OR P5, PT, R0, 0x161, !P0 ;  /* 0x000001610000780c */ /* 0x000fc600047a1670 */
[----:B------:R-:W-:Y:S01]  /*24be0*/  @!P2 STG.E.U8 desc[UR46][R8.64+0x158], R5 ;  /* 0x000158050800a986 */ /* 0x000fe2000c10112e */
        /* <DEDUP_REMOVED lines=8> */
[----:B------:R-:W-:Y:S01]  /*24c70*/  @!P4 STG.E.U8 desc[UR46][R6.64+0x161], R105 ;  /* 0x000161690600c986 */ /* 0x000fe2000c10112e */
[----:B------:R-:W-:-:S02]  /*24c80*/  ISETP.LT.OR P3, PT, R0, 0x169, !P1 ;  /* 0x000001690000780c */ /* 0x000fc40004f61670 */
[C---:B------:R-:W-:Y:S01]  /*24c90*/  ISETP.LT.OR P4, PT, R0.reuse, 0x16a, !P1 ;  /* 0x0000016a0000780c */ /* 0x040fe20004f81670 */
[----:B------:R1:W-:Y:S01]  /*24ca0*/  @!P5 STG.E.U8 desc[UR46][R8.64+0x160], R11 ;  /* 0x0001600b0800d986 */ /* 0x0003e2000c10112e */
[C---:B------:R-:W-:Y:S02]  /*24cb0*/  ISETP.LT.OR P6, PT, R0.reuse, 0x169, !P0 ;  /* 0x000001690000780c */ /* 0x040fe400047c1670 */
[C---:B------:R-:W-:Y:S01]  /*24cc0*/  ISETP.LT.OR P5, PT, R0.reuse, 0x16a, !P0 ;  /* 0x0000016a0000780c */ /* 0x040fe200047a1670 */
[----:B------:R-:W-:Y:S01]  /*24cd0*/  @!P2 STG.E.U8 desc[UR46][R8.64+0x161], R107 ;  /* 0x0001616b0800a986 */ /* 0x000fe2000c10112e */
[----:B------:R-:W-:-:S05]  /*24ce0*/  ISETP.LT.OR P2, PT, R0, 0x171, !P1 ;  /* 0x000001710000780c */ /* 0x000fca0004f41670 */
[-C--:B0-----:R-:W-:Y:S02]  /*24cf0*/  @!P3 IMAD R3, R108, R17.reuse, RZ ;  /* 0x000000116c03b224 */ /* 0x081fe400078e02ff */
[-C--:B------:R-:W-:Y:S02]  /*24d00*/  @!P4 IMAD R109, R109, R17.reuse, RZ ;  /* 0x000000116d6dc224 */ /* 0x080fe400078e02ff */
[-C--:B------:R-:W-:Y:S02]  /*24d10*/  @!P6 IMAD R5, R110, R17.reuse, RZ ;  /* 0x000000116e05e224 */ /* 0x080fe400078e02ff */
[-C--:B------:R-:W-:Y:S02]  /*24d20*/  @!P5 IMAD R111, R111, R17.reuse, RZ ;  /* 0x000000116f6fd224 */ /* 0x080fe400078e02ff */
[----:B-1----:R-:W-:Y:S01]  /*24d30*/  @!P2 IMAD R11, R112, R17, RZ ;  /* 0x00000011700ba224 */ /* 0x002fe200078e02ff */
[----:B------:R-:W-:Y:S01]  /*24d40*/  @!P3 STG.E.U8 desc[UR46][R6.64+0x168], R3 ;  /* 0x000168030600b986 */ /* 0x000fe2000c10112e */
[----:B------:R-:W-:-:S03]  /*24d50*/  ISETP.LT.OR P3, PT, R0, 0x172, !P1 ;  /* 0x000001720000780c */ /* 0x000fc60004f61670 */
[----:B------:R-:W-:Y:S01]  /*24d60*/  @!P4 STG.E.U8 desc[UR46][R6.64+0x169], R109 ;  /* 0x0001696d0600c986 */ /* 0x000fe2000c10112e */
[----:B------:R-:W-:-:S03]  /*24d70*/  ISETP.LT.OR P4, PT, R0, 0x17a, !P1 ;  /* 0x0000017a0000780c */ /* 0x000fc60004f81670 */
[----:B------:R0:W-:Y:S01]  /*24d80*/  @!P6 STG.E.U8 desc[UR46][R8.64+0x168], R5 ;  /* 0x000168050800e986 */ /* 0x0001e2000c10112e */
[----:B------:R-:W-:-:S03]  /*24d90*/  ISETP.LT.OR P6, PT, R0, 0x172, !P0 ;  /* 0x000001720000780c */ /* 0x000fc600047c1670 */
[----:B------:R-:W-:Y:S01]  /*24da0*/  @!P5 STG.E.U8 desc[UR46][R8.64+0x169], R111 ;  /* 0x0001696f0800d986 */ /* 0x000fe2000c10112e */
[----:B------:R-:W-:-:S03]  /*24db0*/  ISETP.LT.OR P1, PT, R0, 0x179, !P1 ;  /* 0x000001790000780c */ /* 0x000fc60004f21670 */
[----:B------:R1:W-:Y:S01]  /*24dc0*/  @!P2 STG.E.U8 desc[UR46][R6.64+0x170], R11 ;  /* 0x0001700b0600a986 */ /* 0x0003e2000c10112e */
[C---:B------:R-:W-:Y:S02]  /*24dd0*/  ISETP.LT.OR P2, PT, R0.reuse, 0x171, !P0 ;  /* 0x000001710000780c */ /* 0x040fe40004741670 */
[C---:B------:R-:W-:Y:S02]  /*24de0*/  ISETP.LT.OR P5, PT, R0.reuse, 0x17a, !P0 ;  /* 0x0000017a0000780c */ /* 0x040fe400047a1670 */
[----:B------:R-:W-:Y:S01]  /*24df0*/  ISETP.LT.OR P0, PT, R0, 0x179, !P0 ;  /* 0x000001790000780c */ /* 0x000fe20004701670 */
[-C--:B------:R-:W-:Y:S02]  /*24e00*/  @!P3 IMAD R113, R113, R17.reuse, RZ ;  /* 0x000000117171b224 */ /* 0x080fe400078e02ff */
[-C--:B------:R-:W-:Y:S02]  /*24e10*/  @!P6 IMAD R115, R115, R17.reuse, RZ ;  /* 0x000000117373e224 */ /* 0x080fe400078e02ff */
[----:B------:R-:W-:-:S02]  /*24e20*/  @!P4 IMAD R117, R117, R17, RZ ;  /* 0x000000117575c224 */ /* 0x000fc400078e02ff */
[-C--:B0-----:R-:W-:Y:S02]  /*24e30*/  @!P1 IMAD R5, R116, R17.reuse, RZ ;  /* 0x0000001174059224 */ /* 0x081fe400078e02ff */
[-C--:B------:R-:W-:Y:S02]  /*24e40*/  @!P2 IMAD R3, R114, R17.reuse, RZ ;  /* 0x000000117203a224 */ /* 0x080fe400078e02ff */
[-C--:B------:R-:W-:Y:S02]  /*24e50*/  @!P5 IMAD R119, R119, R17.reuse, RZ ;  /* 0x000000117777d224 */ /* 0x080fe400078e02ff */
[----:B-1----:R-:W-:Y:S01]  /*24e60*/  @!P0 IMAD R11, R118, R17, RZ ;  /* 0x00000011760b8224 */ /* 0x002fe200078e02ff */
[----:B------:R0:W-:Y:S04]  /*24e70*/  @!P3 STG.E.U8 desc[UR46][R6.64+0x171], R113 ;  /* 0x000171710600b986 */ /* 0x0001e8000c10112e */
[----:B------:R0:W-:Y:S04]  /*24e80*/  @!P2 STG.E.U8 desc[UR46][R8.64+0x170], R3 ;  /* 0x000170030800a986 */ /* 0x0001e8000c10112e */
[----:B------:R0:W-:Y:S04]  /*24e90*/  @!P6 STG.E.U8 desc[UR46][R8.64+0x171], R115 ;  /* 0x000171730800e986 */ /* 0x0001e8000c10112e */
[----:B------:R0:W-:Y:S04]  /*24ea0*/  @!P1 STG.E.U8 desc[UR46][R6.64+0x178], R5 ;  /* 0x0001780506009986 */ /* 0x0001e8000c10112e */
[----:B------:R0:W-:Y:S04]  /*24eb0*/  @!P4 STG.E.U8 desc[UR46][R6.64+0x179], R117 ;  /* 0x000179750600c986 */ /* 0x0001e8000c10112e */
[----:B------:R0:W-:Y:S04]  /*24ec0*/  @!P5 STG.E.U8 desc[UR46][R8.64+0x179], R119 ;  /* 0x000179770800d986 */ /* 0x0001e8000c10112e */
[----:B------:R0:W-:Y:S02]  /*24ed0*/  @!P0 STG.E.U8 desc[UR46][R8.64+0x178], R11 ;  /* 0x0001780b08008986 */ /* 0x0001e4000c10112e */
.L_x_802:
[----:B------:R-:W-:Y:S05]  /*24ee0*/  BSYNC B0 ;  /* 0x0000000000007941 */ /* 0x000fea0003800000 */
.L_x_32:
[----:B01----:R-:W5:Y:S04]  /*24ef0*/  LDL.LU R3, [R1+0x304] ;  /* 0x0003040001037983 */ /* 0x003f680000300800 */
[----:B------:R-:W5:Y:S01]  /*24f00*/  LDL.LU R2, [R1+0x308] ;  /* 0x0003080001027983 */ /* 0x000f620000300800 */
[----:B------:R-:W-:Y:S01]  /*24f10*/  ULDC UR4, c[0x0][0xc] ;  /* 0x0000030000047ab9 */ /* 0x000fe20000000800 */
[----:B------:R-:W-:Y:S01]  /*24f20*/  ULDC UR5, c[0x0][0x10] ;  /* 0x0000040000057ab9 */ /* 0x000fe20000000800 */
[----:B--2-4-:R-:W5:Y:S01]  /*24f30*/  LDC R5, c[0x0][0x14] ;  /* 0x00000500ff057b82 */ /* 0x014f620000000800 */
[----:B------:R-:W-:Y:S01]  /*24f40*/  UIMAD.WIDE.U32 UR4, UR4, UR5, URZ ;  /* 0x00000005040472a5 */ /* 0x000fe2000f8e003f */
[----:B------:R-:W-:Y:S01]  /*24f50*/  PRMT R0, RZ, 0x7610, R0 ;  /* 0x00007610ff007816 */ /* 0x000fe20000000000 */
[----:B------:R-:W-:Y:S01]  /*24f60*/  UMOV UR41, 0xffffffff ;  /* 0xffffffff00297882 */ /* 0x000fe20000000000 */
[----:B------:R-:W-:-:S03]  /*24f70*/  UMOV UR42, 0xffffffff ;  /* 0xffffffff002a7882 */ /* 0x000fc60000000000 */
[----:B-----5:R-:W-:-:S04]  /*24f80*/  IMAD.WIDE.U32 R2, R5, UR4, R2 ;  /* 0x0000000405027c25 */ /* 0x020fc8000f8e0002 */
[----:B------:R-:W-:Y:S01]  /*24f90*/  IMAD R5, R5, UR5, RZ ;  /* 0x0000000505057c24 */ /* 0x000fe2000f8e02ff */
[----:B------:R-:W-:Y:S01]  /*24fa0*/  MOV R6, R2 ;  /* 0x0000000200067202 */ /* 0x000fe20000000f00 */
[----:B------:R-:W-:Y:S02]  /*24fb0*/  ULDC.64 UR4, c[0x0][0x650] ;  /* 0x0001940000047ab9 */ /* 0x000fe40000000a00 */
[----:B------:R-:W-:Y:S01]  /*24fc0*/  IMAD.IADD R4, R3, 0x1, R5 ;  /* 0x0000000103047824 */ /* 0x000fe200078e0205 */
[----:B------:R-:W-:-:S04]  /*24fd0*/  ISETP.GE.U32.AND P0, PT, R2, UR4, PT ;  /* 0x0000000402007c0c */ /* 0x000fc8000bf06070 */
[----:B------:R0:W-:Y:S01]  /*24fe0*/  STL [R1+0x304], R4 ;  /* 0x0003040401007387 */ /* 0x0001e20000100800 */
[----:B------:R-:W-:-:S03]  /*24ff0*/  ISETP.GE.U32.AND.EX P0, PT, R4, UR5, PT, P0 ;  /* 0x0000000504007c0c */ /* 0x000fc6000bf06100 */
[----:B------:R0:W-:Y:S10]  /*25000*/  STL [R1+0x308], R6 ;  /* 0x0003080601007387 */ /* 0x0001f40000100800 */
[----:B0-----:R-:W-:Y:S05]  /*25010*/  @P0 BRA `(.L_x_803) ;  /* 0x0000000400880947 */ /* 0x001fea0003800000 */
[----:B------:R-:W0:Y:S01]  /*25020*/  S2UR UR6, SR_CTAID.X ;  /* 0x00000000000679c3 */ /* 0x000e220000002500 */
[----:B------:R-:W-:Y:S01]  /*25030*/  ULDC.64 UR12, c[0x0][0x628] ;  /* 0x00018a00000c7ab9 */ /* 0x000fe20000000a00 */
[----:B------:R-:W-:Y:S01]  /*25040*/  ULDC UR4, c[0x0][0x150] ;  /* 0x0000540000047ab9 */ /* 0x000fe20000000800 */
[----:B------:R-:W-:Y:S01]  /*25050*/  ISETP.NE.U32.AND P0, PT, RZ, UR12, PT ;  /* 0x0000000cff007c0c */ /* 0x000fe2000bf05070 */
[----:B------:R-:W-:Y:S01]  /*25060*/  ULDC UR15, c[0x0][0x630] ;  /* 0x00018c00000f7ab9 */ /* 0x000fe20000000800 */
[----:B------:R-:W-:Y:S01]  /*25070*/  R2UR UR16, R6 ;  /* 0x00000000061072ca */ /* 0x000fe200000e0000 */
[----:B------:R-:W-:Y:S01]  /*25080*/  ULDC UR19, c[0x0][0x154] ;  /* 0x0000550000137ab9 */ /* 0x000fe20000000800 */
[----:B------:R-:W-:Y:S01]  /*25090*/  ISETP.NE.AND.EX P0, PT, RZ, UR13, PT, P0 ;  /* 0x0000000dff007c0c */ /* 0x000fe2000bf05300 */
[----:B------:R-:W1:Y:S01]  /*250a0*/  S2UR UR18, SR_CTAID.Y ;  /* 0x00000000001279c3 */ /* 0x000e620000002600 */
[----:B------:R-:W-:Y:S02]  /*250b0*/  R2UR UR17, R4 ;  /* 0x00000000041172ca */ /* 0x000fe400000e0000 */
[----:B------:R-:W-:-:S02]  /*250c0*/  R2UR UR10, R6 ;  /* 0x00000000060a72ca */ /* 0x000fc400000e0000 */
[----:B------:R-:W-:Y:S02]  /*250d0*/  R2UR UR11, R4 ;  /* 0x00000000040b72ca */ /* 0x000fe400000e0000 */
[----:B0-----:R-:W-:-:S05]  /*250e0*/  I2FP.F32.U32 R0, UR6 ;  /* 0x0000000600007c45 */ /* 0x001fca0008201000 */
[----:B------:R-:W-:-:S04]  /*250f0*/  FMUL R0, R0, UR4 ;  /* 0x0000000400007c20 */ /* 0x000fc80008400000 */
[----:B------:R0:W2:Y:S01]  /*25100*/  F2I.U32.TRUNC.NTZ R2, R0 ;  /* 0x0000000000027305 */ /* 0x0000a2000020f000 */
[----:B-1----:R-:W-:Y:S05]  /*25110*/  @!P0 BRA `(.L_x_804) ;  /* 0x0000000000308947 */ /* 0x002fea0003800000 */
        /* <DEDUP_REMOVED lines=12> */
.L_x_804:
[----:B------:R-:W-:Y:S01]  /*251e0*/  USHF.R.U64 UR42, UR10, UR15, UR11 ;  /* 0x0000000f0a2a7299 */ /* 0x000fe2000800120b */
[----:B0-----:R-:W-:Y:S01]  /*251f0*/  I2FP.F32.U32 R0, UR18 ;  /* 0x0000001200007c45 */ /* 0x001fe20008201000 */
[----:B------:R-:W-:Y:S02]  /*25200*/  USHF.R.U32.HI UR4, URZ, UR15, UR11 ;  /* 0x0000000f3f047299 */ /* 0x000fe4000801160b */
[----:B------:R-:W-:Y:S02]  /*25210*/  UIADD3 UR10, UP0, URZ, -UR42, URZ ;  /* 0x8000002a3f0a7290 */ /* 0x000fe4000ff1e03f */
[----:B------:R-:W-:Y:S01]  /*25220*/  FMUL R0, R0, UR19 ;  /* 0x0000001300007c20 */ /* 0x000fe20008400000 */
[----:B------:R-:W-:Y:S01]  /*25230*/  ULDC.64 UR12, c[0x0][0x620] ;  /* 0x00018800000c7ab9 */ /* 0x000fe20000000a00 */
[----:B------:R-:W-:Y:S01]  /*25240*/  UIADD3.X UR4, URZ, ~UR4, URZ, UP0, !UPT ;  /* 0x800000043f047290 */ /* 0x000fe200087fe43f */
[----:B------:R-:W-:Y:S01]  /*25250*/  UMOV UR8, UR16 ;  /* 0x0000001000087c82 */ /* 0x000fe20008000000 */
[----:B------:R-:W-:-:S02]  /*25260*/  UMOV UR9, UR17 ;  /* 0x0000001100097c82 */ /* 0x000fc40008000000 */
[----:B------:R-:W-:Y:S01]  /*25270*/  UIMAD UR4, UR4, UR12, URZ ;  /* 0x0000000c040472a4 */ /* 0x000fe2000f8e023f */
[----:B------:R-:W0:Y:S01]  /*25280*/  F2I.U32.TRUNC.NTZ R0, R0 ;  /* 0x0000000000007305 */ /* 0x000e22000020f000 */
[----:B------:R-:W-:Y:S01]  /*25290*/  UIMAD.WIDE.U32 UR8, UR10, UR12, UR8 ;  /* 0x0000000c0a0872a5 */ /* 0x000fe2000f8e0008 */
[----:B--2---:R-:W-:Y:S01]  /*252a0*/  R2UR UR12, R2 ;  /* 0x00000000020c72ca */ /* 0x004fe200000e0000 */
[----:B------:R-:W-:Y:S01]  /*252b0*/  UIMAD UR10, UR10, UR13, UR4 ;  /* 0x0000000d0a0a72a4 */ /* 0x000fe2000f8e0204 */
[----:B------:R-:W-:Y:S01]  /*252c0*/  ULDC UR11, c[0x0][0x618] ;  /* 0x00018600000b7ab9 */ /* 0x000fe20000000800 */
[----:B------:R-:W-:Y:S02]  /*252d0*/  ULDC UR21, c[0x0][0x658] ;  /* 0x0001960000157ab9 */ /* 0x000fe40000000800 */
[----:B------:R-:W-:Y:S01]  /*252e0*/  UIADD3 UR9, UR9, UR10, URZ ;  /* 0x0000000a09097290 */ /* 0x000fe2000fffe03f */
[----:B------:R-:W-:Y:S01]  /*252f0*/  UMOV UR15, 0xffffffff ;  /* 0xffffffff000f7882 */ /* 0x000fe20000000000 */
[----:B------:R-:W-:Y:S01]  /*25300*/  ULDC.64 UR4, c[0x0][0x640] ;  /* 0x0001900000047ab9 */ /* 0x000fe20000000a00 */
[----:B------:R-:W-:Y:S01]  /*25310*/  USHF.L.U32 UR15, UR15, UR21, URZ ;  /* 0x000000150f0f7299 */ /* 0x000fe2000800063f */
[----:B------:R-:W-:Y:S01]  /*25320*/  ISETP.NE.U32.AND P0, PT, RZ, UR4, PT ;  /* 0x00000004ff007c0c */ /* 0x000fe2000bf05070 */
[----:B------:R-:W-:-:S02]  /*25330*/  USHF.R.U64 UR16, UR8, UR11, UR9 ;  /* 0x0000000b08107299 */ /* 0x000fc40008001209 */
[----:B------:R-:W-:Y:S01]  /*25340*/  USHF.R.U32.HI UR8, URZ, UR11, UR9 ;  /* 0x0000000b3f087299 */ /* 0x000fe20008011609 */
[----:B0-----:R-:W-:Y:S01]  /*25350*/  R2UR UR14, R0 ;  /* 0x00000000000e72ca */ /* 0x001fe200000e0000 */
[----:B------:R-:W-:Y:S01]  /*25360*/  ULDC UR17, c[0x0][0x608] ;  /* 0x0001820000117ab9 */ /* 0x000fe20000000800 */
[----:B------:R-:W-:Y:S01]  /*25370*/  ULOP3.LUT UR40, URZ, UR15, URZ, 0x33, !UPT ;  /* 0x0000000f3f287292 */ /* 0x000fe2000f8e333f */
[----:B------:R-:W-:Y:S01]  /*25380*/  ISETP.NE.AND.EX P0, PT, RZ, UR5, PT, P0 ;  /* 0x00000005ff007c0c */ /* 0x000fe2000bf05300 */
[----:B------:R-:W-:Y:S02]  /*25390*/  USHF.R.U64 UR15, UR16, UR17, UR8 ;  /* 0x00000011100f7299 */ /* 0x000fe40008001208 */
[----:B------:R-:W-:Y:S02]  /*253a0*/  USHF.R.U32.HI UR8, URZ, UR17, UR8 ;  /* 0x000000113f087299 */ /* 0x000fe40008011608 */
[----:B------:R-:W-:Y:S02]  /*253b0*/  UIADD3 UR12, -UR12, URZ, URZ ;  /* 0x0000003f0c0c7290 */ /* 0x000fe4000fffe13f */
[----:B------:R-:W-:Y:S01]  /*253c0*/  USHF.R.U64 UR17, UR15, UR21, UR8 ;  /* 0x000000150f117299 */ /* 0x000fe20008001208 */
[----:B------:R-:W-:Y:S01]  /*253d0*/  UMOV UR19, 0x1 ;  /* 0x0000000100137882 */ /* 0x000fe20000000000 */
[----:B------:R-:W-:Y:S01]  /*253e0*/  ULDC UR13, c[0x0][0x144] ;  /* 0x00005100000d7ab9 */ /* 0x000fe20000000800 */
[----:B------:R-:W-:Y:S01]  /*253f0*/  ULDC UR7, c[0x0][0x600] ;  /* 0x0001800000077ab9 */ /* 0x000fe20000000800 */
[----:B------:R-:W-:-:S02]  /*25400*/  USHF.L.U32 UR24, UR19, UR21, URZ ;  /* 0x0000001513187299 */ /* 0x000fc4000800063f */
[----:B------:R-:W-:Y:S02]  /*25410*/  USHF.R.U32.HI UR8, URZ, UR21, UR8 ;  /* 0x000000153f087299 */ /* 0x000fe40008011608 */
[----:B------:R-:W-:Y:S02]  /*25420*/  UIMAD UR21, UR13, UR12, UR6 ;  /* 0x0000000c0d1572a4 */ /* 0x000fe4000f8e0206 */
[----:B------:R-:W-:Y:S02]  /*25430*/  UIADD3 UR20, UR7, -0x1, URZ ;  /* 0xffffffff07147890 */ /* 0x000fe4000fffe03f */
[----:B------:R-:W-:Y:S01]  /*25440*/  UIADD3 UR19, -UR14, URZ, URZ ;  /* 0x0000003f0e137290 */ /* 0x000fe2000fffe13f */
[----:B------:R-:W-:Y:S01]  /*25450*/  ULDC UR25, c[0x0][0x148] ;  /* 0x0000520000197ab9 */ /* 0x000fe20000000800 */
[----:B------:R-:W-:Y:S01]  /*25460*/  ULDC UR22, c[0x0][0x648] ;  /* 0x0001920000167ab9 */ /* 0x000fe20000000800 */
[----:B------:R-:W-:Y:S01]  /*25470*/  ULDC UR23, c[0x0][0x638] ;  /* 0x00018e0000177ab9 */ /* 0x000fe20000000800 */
        /* <DEDUP_REMOVED lines=14> */
.L_x_805:
[----:B------:R-:W-:Y:S01]  /*25560*/  UISETP.NE.AND UP0, UPT, UR39, URZ, UPT ;  /* 0x0000003f2700728c */ /* 0x000fe2000bf05270 */
[----:B------:R-:W-:Y:S01]  /*25570*/  IMAD.MOV.U32 R0, RZ, RZ, 0x1 ;  /* 0x00000001ff007424 */ /* 0x000fe200078e00ff */
[----:B------:R-:W-:Y:S02]  /*25580*/  USHF.R.U64 UR4, UR6, UR22, UR8 ;  /* 0x0000001606047299 */ /* 0x000fe40008001208 */
[----:B------:R-:W-:Y:S02]  /*25590*/  ULOP3.LUT UR40, UR15, UR40, URZ, 0xc0, !UPT ;  /* 0x000000280f287292 */ /* 0x000fe4000f8ec03f */
[----:B------:R-:W-:Y:S02]  /*255a0*/  UIADD3 UR5, -UR4, URZ, URZ ;  /* 0x0000003f04057290 */ /* 0x000fe4000fffe13f */
[----:B------:R-:W-:Y:S02]  /*255b0*/  UIMAD UR40, UR24, UR4, UR40 ;  /* 0x00000004182872a4 */ /* 0x000fe4000f8e0228 */
[----:B------:R-:W-:-:S02]  /*255c0*/  ULOP3.LUT UR16, UR16, UR20, URZ, 0xc0, !UPT ;  /* 0x0000001410107292 */ /* 0x000fc4000f8ec03f */
[----:B------:R-:W-:Y:S02]  /*255d0*/  @UP0 UIMAD UR21, UR25, UR19, UR18 ;  /* 0x00000013191502a4 */ /* 0x000fe4000f8e0212 */
[----:B------:R-:W-:-:S03]  /*255e0*/  UIMAD UR4, UR5, UR23, UR17 ;  /* 0x00000017050472a4 */ /* 0x000fc6000f8e0211 */
[----:B------:R-:W-:Y:S01]  /*255f0*/  ULDC UR5, c[0x0][0x610] ;  /* 0x0001840000057ab9 */ /* 0x000fe20000000800 */
[----:B------:R-:W-:Y:S02]  /*25600*/  UIMAD UR4, UR4, UR7, UR16 ;  /* 0x00000007040472a4 */ /* 0x000fe4000f8e0210 */
[----:B------:R-:W-:-:S04]  /*25610*/  UIMAD UR40, UR40, UR5, UR21 ;  /* 0x00000005282872a4 */ /* 0x000fc8000f8e0215 */
[----:B------:R-:W-:Y:S02]  /*25620*/  USEL UR41, UR4, UR40, !UP0 ;  /* 0x0000002804297287 */ /* 0x000fe4000c000000 */
[----:B------:R-:W-:-:S12]  /*25630*/  USEL UR40, UR40, UR4, !UP0 ;  /* 0x0000000428287287 */ /* 0x000fd8000c000000 */
.L_x_803:
[----:B------:R-:W-:-:S13]  /*25640*/  LOP3.LUT P0, RZ, R0, 0xff, RZ, 0xc0, !PT ;  /* 0x000000ff00ff7812 */ /* 0x000fda000780c0ff */
[----:B------:R-:W-:Y:S05]  /*25650*/  @P0 BRA `(.L_x_806) ;  /* 0xfffffdbc00480947 */ /* 0x000fea000383ffff */
[----:B------:R-:W-:Y:S05]  /*25660*/  EXIT ;  /* 0x000000000000794d */ /* 0x000fea0003800000 */
.L_x_7:
[----:B------:R-:W2:Y:S01]  /*25670*/  LDL R5, [R1+0x308] ;  /* 0x0003080001057983 */ /* 0x000ea20000100800 */
[----:B------:R-:W-:-:S03]  /*25680*/  ULDC.64 UR4, c[0x0][0x650] ;  /* 0x0001940000047ab9 */ /* 0x000fc60000000a00 */
[----:B------:R-:W3:Y:S01]  /*25690*/  LDL R4, [R1+0x304] ;  /* 0x0003040001047983 */ /* 0x000ee20000100800 */
[----:B------:R-:W-:Y:S01]  /*256a0*/  PRMT R0, RZ, 0x7610, R0 ;  /* 0x00007610ff007816 */ /* 0x000fe20000000000 */
[----:B------:R-:W-:Y:S01]  /*256b0*/  IMAD.MOV.U32 R3, RZ, RZ, -0x1 ;  /* 0xffffffffff037424 */ /* 0x000fe200078e00ff */
[----:B------:R-:W-:Y:S02]  /*256c0*/  MOV R2, 0xffffffff ;  /* 0xffffffff00027802 */ /* 0x000fe40000000f00 */
[----:B------:R-:W-:Y:S02]  /*256d0*/  MOV R11, 0xffffffff ;  /* 0xffffffff000b7802 */ /* 0x000fe40000000f00 */
[----:B--2---:R-:W-:-:S04]  /*256e0*/  ISETP.GE.U32.AND P0, PT, R5, UR4, PT ;  /* 0x0000000405007c0c */ /* 0x004fc8000bf06070 */
[----:B---3--:R-:W-:-:S13]  /*256f0*/  ISETP.GE.U32.AND.EX P0, PT, R4, UR5, PT, P0 ;  /* 0x0000000504007c0c */ /* 0x008fda000bf06100 */
        /* <DEDUP_REMOVED lines=21> */
.L_x_808:
[----:B------:R-:W-:Y:S01]  /*25850*/  USHF.R.U64 UR4, UR14, UR19, UR15 ;  /* 0x000000130e047299 */ /* 0x000fe2000800120f */
[----:B------:R-:W-:Y:S01]  /*25860*/  R2UR UR7, R4 ;  /* 0x00000000040772ca */ /* 0x000fe200000e0000 */
[----:B------:R-:W-:Y:S02]  /*25870*/  USHF.R.U32.HI UR5, URZ, UR19, UR15 ;  /* 0x000000133f057299 */ /* 0x000fe4000801160f */
[----:B------:R-:W-:Y:S01]  /*25880*/  UIADD3 UR13, UP0, URZ, -UR4, URZ ;  /* 0x800000043f0d7290 */ /* 0x000fe2000ff1e03f */
[----:B------:R-:W-:Y:S01]  /*25890*/  ULDC.64 UR14, c[0x0][0x620] ;  /* 0x00018800000e7ab9 */ /* 0x000fe20000000a00 */
[----:B------:R-:W-:Y:S02]  /*258a0*/  UMOV UR6, UR20 ;  /* 0x0000001400067c82 */ /* 0x000fe40008000000 */
[----:B------:R-:W-:Y:S02]  /*258b0*/  UIADD3.X UR5, URZ, ~UR5, URZ, UP0, !UPT ;  /* 0x800000053f057290 */ /* 0x000fe400087fe43f */
[----:B------:R-:W-:-:S02]  /*258c0*/  UISETP.NE.AND UP1, UPT, UR39, URZ, UPT ;  /* 0x0000003f2700728c */ /* 0x000fc4000bf25270 */
[----:B------:R-:W-:Y:S02]  /*258d0*/  UIMAD UR5, UR5, UR14, URZ ;  /* 0x0000000e050572a4 */ /* 0x000fe4000f8e023f */
[----:B------:R-:W-:Y:S02]  /*258e0*/  UIMAD.WIDE.U32 UR6, UR13, UR14, UR6 ;  /* 0x0000000e0d0672a5 */ /* 0x000fe4000f8e0006 */
[----:B------:R-:W-:Y:S01]  /*258f0*/  UIMAD UR5, UR13, UR15, UR5 ;  /* 0x0000000f0d0572a4 */ /* 0x000fe2000f8e0205 */
[----:B------:R-:W-:Y:S02]  /*25900*/  ULDC UR14, c[0x0][0x608] ;  /* 0x00018200000e7ab9 */ /* 0x000fe40000000800 */
[----:B------:R-:W-:Y:S01]  /*25910*/  ULDC UR13, c[0x0][0x618] ;  /* 0x00018600000d7ab9 */ /* 0x000fe20000000800 */
[----:B------:R-:W-:Y:S01]  /*25920*/  UIADD3 UR5, UR7, UR5, URZ ;  /* 0x0000000507057290 */ /* 0x000fe2000fffe03f */
[----:B------:R-:W-:Y:S01]  /*25930*/  ULDC UR22, c[0x0][0x658] ;  /* 0x0001960000167ab9 */ /* 0x000fe20000000800 */
[----:B------:R-:W-:-:S02]  /*25940*/  @UP1 UIMAD UR8, UR11, UR12, UR10 ;  /* 0x0000000c0b0812a4 */ /* 0x000fc4000f8e020a */
[----:B------:R-:W-:Y:S02]  /*25950*/  USHF.R.U64 UR17, UR6, UR13, UR5 ;  /* 0x0000000d06117299 */ /* 0x000fe40008001205 */
[----:B------:R-:W-:Y:S01]  /*25960*/  USHF.R.U32.HI UR5, URZ, UR13, UR5 ;  /* 0x0000000d3f057299 */ /* 0x000fe20008011605 */
[----:B------:R-:W-:Y:S01]  /*25970*/  ULDC.64 UR6, c[0x0][0x640] ;  /* 0x0001900000067ab9 */ /* 0x000fe20000000a00 */
[----:B------:R-:W-:Y:S01]  /*25980*/  UMOV UR10, 0xffffffff ;  /* 0xffffffff000a7882 */ /* 0x000fe20000000000 */
[----:B------:R-:W-:Y:S01]  /*25990*/  ISETP.NE.U32.AND P0, PT, RZ, UR6, PT ;  /* 0x00000006ff007c0c */ /* 0x000fe2000bf05070 */
[----:B------:R-:W-:Y:S02]  /*259a0*/  USHF.R.U64 UR18, UR17, UR14, UR5 ;  /* 0x0000000e11127299 */ /* 0x000fe40008001205 */
[----:B------:R-:W-:Y:S01]  /*259b0*/  USHF.R.U32.HI UR5, URZ, UR14, UR5 ;  /* 0x0000000e3f057299 */ /* 0x000fe20008011605 */
[----:B------:R-:W-:Y:S01]  /*259c0*/  ISETP.NE.AND.EX P0, PT, RZ, UR7, PT, P0 ;  /* 0x00000007ff007c0c */ /* 0x000fe2000bf05300 */
[----:B------:R-:W-:-:S02]  /*259d0*/  USHF.L.U32 UR11, UR10, UR22, URZ ;  /* 0x000000160a0b7299 */ /* 0x000fc4000800063f */
[----:B------:R-:W-:Y:S01]  /*259e0*/  USHF.R.U64 UR19, UR18, UR22, UR5 ;  /* 0x0000001612137299 */ /* 0x000fe20008001205 */
[----:B------:R-:W-:Y:S01]  /*259f0*/  ULDC UR20, c[0x0][0x600] ;  /* 0x0001800000147ab9 */ /* 0x000fe20000000800 */
[----:B------:R-:W-:Y:S02]  /*25a00*/  USHF.R.U32.HI UR10, URZ, UR22, UR5 ;  /* 0x000000163f0a7299 */ /* 0x000fe40008011605 */
[----:B------:R-:W-:Y:S02]  /*25a10*/  UIADD3 UR21, UR20, -0x1, URZ ;  /* 0xffffffff14157890 */ /* 0x000fe4000fffe03f */
[----:B------:R-:W-:Y:S01]  /*25a20*/  ULOP3.LUT UR26, URZ, UR11, URZ, 0x33, !UPT ;  /* 0x0000000b3f1a7292 */ /* 0x000fe2000f8e333f */
        /* <DEDUP_REMOVED lines=17> */
.L_x_809:
[----:B------:R-:W-:Y:S01]  /*25b40*/  USHF.R.U64 UR6, UR5, UR23, UR10 ;  /* 0x0000001705067299 */ /* 0x000fe2000800120a */
[----:B------:R-:W-:Y:S01]  /*25b50*/  IMAD.MOV.U32 R0, RZ, RZ, 0x1 ;  /* 0x00000001ff007424 */ /* 0x000fe200078e00ff */
[----:B------:R-:W-:Y:S01]  /*25b60*/  USHF.L.U32 UR25, UR25, UR22, URZ ;  /* 0x0000001619197299 */ /* 0x000fe2000800063f */
[----:B------:R-:W-:Y:S01]  /*25b70*/  MOV R11, UR4 ;  /* 0x00000004000b7c02 */ /* 0x000fe20008000f00 */
[----:B------:R-:W-:Y:S02]  /*25b80*/  ULOP3.LUT UR5, UR18, UR26, URZ, 0xc0, !UPT ;  /* 0x0000001a12057292 */ /* 0x000fe4000f8ec03f */
[----:B------:R-:W-:Y:S02]  /*25b90*/  UIADD3 UR7, -UR6, URZ, URZ ;  /* 0x0000003f06077290 */ /* 0x000fe4000fffe13f */
[----:B------:R-:W-:Y:S02]  /*25ba0*/  UIMAD UR6, UR25, UR6, UR5 ;  /* 0x00000006190672a4 */ /* 0x000fe4000f8e0205 */
[----:B------:R-:W-:-:S02]  /*25bb0*/  ULOP3.LUT UR17, UR17, UR21, URZ, 0xc0, !UPT ;  /* 0x0000001511117292 */ /* 0x000fc4000f8ec03f */
[----:B------:R-:W-:Y:S02]  /*25bc0*/  UIMAD UR5, UR7, UR24, UR19 ;  /* 0x00000018070572a4 */ /* 0x000fe4000f8e0213 */
[----:B------:R-:W-:Y:S01]  /*25bd0*/  UISETP.NE.AND UP0, UPT, UR39, URZ, UPT ;  /* 0x0000003f2700728c */ /* 0x000fe2000bf05270 */
[----:B------:R-:W-:Y:S01]  /*25be0*/  ULDC UR7, c[0x0][0x610] ;  /* 0x0001840000077ab9 */ /* 0x000fe20000000800 */
[----:B------:R-:W-:Y:S02]  /*25bf0*/  UIMAD UR5, UR5, UR20, UR17 ;  /* 0x00000014050572a4 */ /* 0x000fe4000f8e0211 */
[----:B------:R-:W-:-:S04]  /*25c00*/  UIMAD UR8, UR6, UR7, UR8 ;  /* 0x00000007060872a4 */ /* 0x000fc8000f8e0208 */
[----:B------:R-:W-:Y:S02]  /*25c10*/  USEL UR6, UR5, UR8, !UP0 ;  /* 0x0000000805067287 */ /* 0x000fe4000c000000 */
[----:B------:R-:W-:-:S04]  /*25c20*/  USEL UR8, UR8, UR5, !UP0 ;  /* 0x0000000508087287 */ /* 0x000fc8000c000000 */
[----:B------:R-:W-:Y:S02]  /*25c30*/  IMAD.U32 R3, RZ, RZ, UR6 ;  /* 0x00000006ff037e24 */ /* 0x000fe4000f8e00ff */
[----:B------:R-:W-:-:S07]  /*25c40*/  MOV R2, UR8 ;  /* 0x0000000800027c02 */ /* 0x000fce0008000f00 */
.L_x_807:
[----:B------:R-:W-:-:S08]  /*25c50*/  NOP ;  /* 0x0000000000007918 */ /* 0x000fd00000000000 */
[----:B0-----:R-:W0:-:S00]  /*25c60*/  USETMAXREG.DEALLOC.CTAPOOL 0x18 ;  /* 0x00000018000079c8 */ /* 0x001e0000080e0500 */
[----:B------:R-:W-:-:S13]  /*25c70*/  ISETP.NE.AND P0, PT, RZ, UR9, PT ;  /* 0x00000009ff007c0c */ /* 0x000fda000bf05270 */
[----:B------:R-:W-:Y:S05]  /*25c80*/  @P0 EXIT ;  /* 0x000000000000094d */ /* 0x000fea0003800000 */
[----:B0-----:R-:W-:Y:S01]  /*25c90*/  LOP3.LUT P0, RZ, R0, 0xff, RZ, 0xc0, !PT ;  /* 0x000000ff00ff7812 */ /* 0x001fe2000780c0ff */
[----:B------:R-:W-:Y:S01]  /*25ca0*/  IMAD.MOV.U32 R6, RZ, RZ, 0x1 ;  /* 0x00000001ff067424 */ /* 0x000fe200078e00ff */
[----:B------:R-:W-:-:S11]  /*25cb0*/  MOV R0, RZ ;  /* 0x000000ff00007202 */ /* 0x000fd60000000f00 */
[----:B------:R-:W-:Y:S05]  /*25cc0*/  @!P0 BRA `(.L_x_810) ;  /* 0x0000000c00748947 */ /* 0x000fea0003800000 */
[----:B------:R-:W0:Y:S01]  /*25cd0*/  LDC R0, c[0x0][0x28c] ;  /* 0x0000a300ff007b82 */ /* 0x000e220000000800 */
[----:B------:R-:W1:Y:S01]  /*25ce0*/  S2R R8, SR_CgaCtaId ;  /* 0x0000000000087919 */ /* 0x000e620000008800 */
[----:B------:R-:W-:Y:S01]  /*25cf0*/  ULDC UR8, c[0x0][0xc] ;  /* 0x0000030000087ab9 */ /* 0x000fe20000000800 */
[----:B------:R-:W-:Y:S01]  /*25d00*/  ULDC UR5, c[0x0][0x658] ;  /* 0x0001960000057ab9 */ /* 0x000fe20000000800 */
[----:B------:R-:W-:Y:S01]  /*25d10*/  UMOV UR6, 0xffffffff ;  /* 0xffffffff00067882 */ /* 0x000fe20000000000 */
[----:B------:R-:W-:Y:S01]  /*25d20*/  ULDC UR9, c[0x0][0x10] ;  /* 0x0000040000097ab9 */ /* 0x000fe20000000800 */
[----:B------:R-:W-:Y:S01]  /*25d30*/  UMOV UR7, 0x1 ;  /* 0x0000000100077882 */ /* 0x000fe20000000000 */
[----:B------:R-:W-:Y:S01]  /*25d40*/  USHF.L.U32 UR6, UR6, UR5, URZ ;  /* 0x0000000506067299 */ /* 0x000fe2000800063f */
[----:B------:R-:W-:Y:S01]  /*25d50*/  IMAD.MOV.U32 R13, RZ, RZ, 0x6000 ;  /* 0x00006000ff0d7424 */ /* 0x000fe200078e00ff */
[----:B------:R-:W-:Y:S01]  /*25d60*/  UIMAD.WIDE.U32 UR8, UR8, UR9, URZ ;  /* 0x00000009080872a5 */ /* 0x000fe2000f8e003f */
[----:B------:R-:W-:Y:S01]  /*25d70*/  BSSY B0, `(.L_x_810) ;  /* 0x00000d2000007945 */ /* 0x000fe20003800000 */
[----:B------:R-:W-:Y:S01]  /*25d80*/  USHF.L.U32 UR5, UR7, UR5, URZ ;  /* 0x0000000507057299 */ /* 0x000fe2000800063f */
[----:B------:R-:W-:Y:S01]  /*25d90*/  MOV R9, 0x1 ;  /* 0x0000000100097802 */ /* 0x000fe20000000f00 */
[----:B------:R-:W-:Y:S01]  /*25da0*/  ULDC UR4, c[0x0][0x600] ;  /* 0x0001800000047ab9 */ /* 0x000fe20000000800 */
[----:B------:R-:W-:Y:S01]  /*25db0*/  ULDC UR7, c[0x0][0x14] ;  /* 0x0000050000077ab9 */ /* 0x000fe20000000800 */
[----:B------:R-:W-:Y:S01]  /*25dc0*/  MOV R6, 0x1 ;  /* 0x0000000100067802 */ /* 0x000fe20000000f00 */
[----:B------:R-:W-:-:S02]  /*25dd0*/  UIMAD.WIDE.U32 UR20, UR8, UR7, URZ ;  /* 0x00000007081472a5 */ /* 0x000fc4000f8e003f */
[----:B------:R-:W-:Y:S02]  /*25de0*/  UIMAD UR7, UR9, UR7, URZ ;  /* 0x00000007090772a4 */ /* 0x000fe4000f8e023f */
[----:B------:R-:W-:Y:S02]  /*25df0*/  ULOP3.LUT UR24, UR38, 0x2, URZ, 0xfc, !UPT ;  /* 0x0000000226187892 */ /* 0x000fe4000f8efc3f */
[----:B------:R-:W-:Y:S01]  /*25e00*/  UIADD3 UR4, UR4, -0x1, URZ ;  /* 0xffffffff04047890 */ /* 0x000fe2000fffe03f */
[----:B0-----:R-:W-:Y:S01]  /*25e10*/  VIADD R0, R0, 0x7f ;  /* 0x0000007f00007836 */ /* 0x001fe20000000000 */
[----:B------:R-:W-:Y:S02]  /*25e20*/  ULOP3.LUT UR6, URZ, UR6, URZ, 0x33, !UPT ;  /* 0x000000063f067292 */ /* 0x000fe4000f8e333f */
[----:B------:R-:W-:Y:S02]  /*25e30*/  UIADD3 UR7, UR21, UR7, URZ ;  /* 0x0000000715077290 */ /* 0x000fe4000fffe03f */
[----:B------:R-:W-:Y:S01]  /*25e40*/  SHF.R.S32.HI R5, RZ, 0x1f, R0 ;  /* 0x0000001fff057819 */ /* 0x000fe20000011400 */
[----:B------:R-:W-:-:S03]  /*25e50*/  ULDC.64 UR22, c[0x0][0x198] ;  /* 0x0000660000167ab9 */ /* 0x000fc60000000a00 */
[----:B------:R-:W-:Y:S01]  /*25e60*/  LEA.HI R5, R5, R0, RZ, 0x7 ;  /* 0x0000000005057211 */ /* 0x000fe200078f38ff */
[----:B------:R-:W-:Y:S01]  /*25e70*/  IMAD.MOV.U32 R0, RZ, RZ, RZ ;  /* 0x000000ffff007224 */ /* 0x000fe200078e00ff */
[----:B-1----:R-:W-:Y:S02]  /*25e80*/  LOP3.LUT R8, R8, 0x1, RZ, 0xc0, !PT ;  /* 0x0000000108087812 */ /* 0x002fe400078ec0ff */
[----:B------:R-:W-:-:S03]  /*25e90*/  SHF.R.S32.HI R7, RZ, 0x7, R5 ;  /* 0x00000007ff077819 */ /* 0x000fc60000011405 */
[----:B------:R-:W-:Y:S01]  /*25ea0*/  IMAD R16, R8, R13, 0x10100 ;  /* 0x0001010008107424 */ /* 0x000fe200078e020d */
[----:B------:R-:W-:-:S07]  /*25eb0*/  IADD3 R17, R7, 0x1, RZ ;  /* 0x0000000107117810 */ /* 0x000fce0007ffe0ff */
.L_x_821:
[----:B------:R-:W-:-:S03]  /*25ec0*/  UMOV UR8, 0xffffffff ;  /* 0xffffffff00087882 */ /* 0x000fc60000000000 */
[----:B------:R-:W-:Y:S05]  /*25ed0*/  BRA.DIV UR8, `(.L_x_811) ;  /* 0x0000000e08947947 */ /* 0x000fea000b800000 */
[----:B------:R-:W-:-:S13]  /*25ee0*/  ELECT P6, URZ, PT ;  /* 0x00000000003f782f */ /* 0x000fda00038c0000 */
.L_x_830:
[----:B------:R-:W0:Y:S01]  /*25ef0*/  LDC R4, c[0x0][0x28c] ;  /* 0x0000a300ff047b82 */ /* 0x000e220000000800 */
[----:B------:R-:W-:Y:S01]  /*25f00*/  BSSY B1, `(.L_x_812) ;  /* 0x000003b000017945 */ /* 0x000fe20003800000 */
[----:B0-----:R-:W-:-:S13]  /*25f10*/  ISETP.LT.OR P6, PT, R4, 0x1, !P6 ;  /* 0x000000010400780c */ /* 0x001fda00077c1670 */
[----:B------:R-:W-:Y:S05]  /*25f20*/  @P6 BRA `(.L_x_813) ;  /* 0x0000000000e06947 */ /* 0x000fea0003800000 */
[----:B------:R-:W-:Y:S01]  /*25f30*/  IMAD R3, R3, 0x2, R8 ;  /* 0x0000000203037824 */ /* 0x000fe200078e0208 */
[----:B------:R-:W-:Y:S01]  /*25f40*/  SHF.L.U32 R2, R2, 0x8, RZ ;  /* 0x0000000802027819 */ /* 0x000fe200000006ff */
[----:B------:R-:W-:Y:S01]  /*25f50*/  IMAD.MOV.U32 R14, RZ, RZ, RZ ;  /* 0x000000ffff0e7224 */ /* 0x000fe200078e00ff */
[----:B------:R-:W-:Y:S01]  /*25f60*/  MOV R4, R17 ;  /* 0x0000001100047202 */ /* 0x000fe20000000f00 */
[----:B------:R-:W-:Y:S01]  /*25f70*/  IMAD R3, R3, 0xc0, RZ ;  /* 0x000000c003037824 */ /* 0x000fe200078e02ff */
[----:B------:R-:W-:Y:S01]  /*25f80*/  MOV R13, R0 ;  /* 0x00000000000d7202 */ /* 0x000fe20000000f00 */
[----:B------:R-:W-:-:S07]  /*25f90*/  IMAD.MOV.U32 R5, RZ, RZ, R6 ;  /* 0x000000ffff057224 */ /* 0x000fce00078e0006 */
.L_x_816:
[----:B------:R-:W0:Y:S01]  /*25fa0*/  S2R R15, SR_CgaCtaId ;  /* 0x00000000000f7919 */ /* 0x000e220000008800 */
[----:B------:R-:W-:Y:S02]  /*25fb0*/  MOV R10, 0x400 ;  /* 0x00000400000a7802 */ /* 0x000fe40000000f00 */
[----:B------:R-:W-:Y:S02]  /*25fc0*/  SHF.L.U32 R12, R5, 0x1f, RZ ;  /* 0x0000001f050c7819 */ /* 0x000fe400000006ff */
[----:B0-----:R-:W-:-:S05]  /*25fd0*/  LEA R10, R15, R10, 0x18 ;  /* 0x0000000a0f0a7211 */ /* 0x001fca00078ec0ff */
[----:B------:R-:W-:-:S04]  /*25fe0*/  IMAD R15, R13, 0x8, R10 ;  /* 0x000000080d0f7824 */ /* 0x000fc800078e020a */
[----:B------:R-:W0:Y:S02]  /*25ff0*/  SYNCS.PHASECHK.TRANS64.TRYWAIT P0, [R15+URZ+0x10], R12 ;  /* 0x0000100c0f0075a7 */ /* 0x000e24000800017f */
[----:B0-----:R-:W-:Y:S05]  /*26000*/  @!P0 BRA `(.L_x_814) ;  /* 0x0000000c00688947 */ /* 0x001fea0003800000 */
.L_x_831:
[----:B------:R-:W1:Y:S01]  /*26010*/  S2R R18, SR_TID.X ;  /* 0x0000000000127919 */ /* 0x000e620000002100 */
[----:B------:R-:W-:-:S04]  /*26020*/  UPRMT UR8, UR24, 0x9910, URZ ;  /* 0x0000991018087896 */ /* 0x000fc8000800003f */
[----:B------:R-:W-:Y:S01]  /*26030*/  UISETP.NE.AND UP0, UPT, UR8, 0x2, UPT ;  /* 0x000000020800788c */ /* 0x000fe2000bf05270 */
[----:B-1----:R-:W-:-:S13]  /*26040*/  LOP3.LUT P0, RZ, R18, 0x7f, RZ, 0xc0, !PT ;  /* 0x0000007f12ff7812 */ /* 0x002fda000780c0ff */
[----:B0-----:R-:W0:Y:S02]  /*26050*/  @!P0 LDC R12, c[0x0][0x500] ;  /* 0x00014000ff0c8b82 */ /* 0x001e240000000800 */
[----:B0-----:R0:W-:Y:S01]  /*26060*/  @!P0 SYNCS.ARRIVE.TRANS64 RZ, [R15+URZ], R12 ;  /* 0x0000000c0fff89a7 */ /* 0x0011e2000800003f */
[----:B------:R-:W-:-:S13]  /*26070*/  PLOP3.LUT P0, PT, PT, PT, UP0, 0x80, 0x0 ;  /* 0x000000000000781c */ /* 0x000fda0003f0f008 */
[----:B0-----:R-:W-:Y:S05]  /*26080*/  @P0 BRA `(.L_x_815) ;  /* 0x0000000000040947 */ /* 0x001fea0003800000 */
[----:B------:R-:W-:Y:S01]  /*26090*/  BPT.TRAP 0x1 ;  /* 0x000000040000795c */ /* 0x000fe20000300000 */
.L_x_815:
[C---:B------:R-:W-:Y:S01]  /*260a0*/  LEA R12, R13.reuse, R10, 0xf ;  /* 0x0000000a0d0c7211 */ /* 0x040fe200078e78ff */
[----:B------:R-:W-:Y:S01]  /*260b0*/  UIADD3 UR14, UP0, UR22, 0xf0, URZ ;  /* 0x000000f0160e7890 */ /* 0x000fe2000ff1e03f */
[----:B------:R-:W-:Y:S01]  /*260c0*/  R2UR UR13, R10 ;  /* 0x000000000a0d72ca */ /* 0x000fe200000e0000 */
[C---:B------:R-:W-:Y:S01]  /*260d0*/  IMAD R10, R13.reuse, 0xc000, R16 ;  /* 0x0000c0000d0a7824 */ /* 0x040fe200078e0210 */
[----:B------:R-:W-:Y:S01]  /*260e0*/  R2UR UR8, R12 ;  /* 0x000000000c0872ca */ /* 0x000fe200000e0000 */
[----:B------:R-:W-:Y:S01]  /*260f0*/  UIADD3 UR26, UP1, UR22, 0x1f0, URZ ;  /* 0x000001f0161a7890 */ /* 0x000fe2000ff3e03f */
[----:B------:R-:W-:Y:S01]  /*26100*/  R2UR UR18, R2 ;  /* 0x00000000021272ca */ /* 0x000fe200000e0000 */
[----:B------:R-:W-:Y:S01]  /*26110*/  UIADD3.X UR15, URZ, UR23, URZ, UP0, !UPT ;  /* 0x000000173f0f7290 */ /* 0x000fe200087fe43f */
[----:B------:R-:W-:Y:S01]  /*26120*/  R2UR UR11, R10 ;  /* 0x000000000a0b72ca */ /* 0x000fe200000e0000 */
[----:B------:R-:W-:Y:S01]  /*26130*/  VIADD R13, R13, 0x1 ;  /* 0x000000010d0d7836 */ /* 0x000fe20000000000 */
[----:B------:R-:W-:Y:S01]  /*26140*/  R2UR UR9, R15 ;  /* 0x000000000f0972ca */ /* 0x000fe200000e0000 */
[----:B------:R-:W-:Y:S01]  /*26150*/  UIADD3.X UR27, URZ, UR23, URZ, UP1, !UPT ;  /* 0x000000173f1b7290 */ /* 0x000fe20008ffe43f */
[----:B------:R-:W-:Y:S01]  /*26160*/  R2UR UR10, R14 ;  /* 0x000000000e0a72ca */ /* 0x000fe200000e0000 */
[----:B------:R-:W-:Y:S01]  /*26170*/  UMOV UR16, 0x0 ;  /* 0x0000000000107882 */ /* 0x000fe20000000000 */
[----:B------:R-:W-:Y:S01]  /*26180*/  R2UR UR12, R11 ;  /* 0x000000000b0c72ca */ /* 0x000fe200000e0000 */
[----:B------:R-:W-:Y:S01]  /*26190*/  UMOV UR17, 0x10000000 ;  /* 0x1000000000117882 */ /* 0x000fe20000000000 */
[----:B------:R-:W-:Y:S01]  /*261a0*/  IADD3 R4, R4, -0x1, RZ ;  /* 0xffffffff04047810 */ /* 0x000fe20007ffe0ff */
[----:B------:R-:W-:Y:S01]  /*261b0*/  UIADD3 UR8, UR8, 0x100, URZ ;  /* 0x0000010008087890 */ /* 0x000fe2000fffe03f */
[----:B------:R-:W-:Y:S01]  /*261c0*/  R2UR UR19, R3 ;  /* 0x00000000031372ca */ /* 0x000fe200000e0000 */
[----:B------:R-:W-:Y:S01]  /*261d0*/  UMOV UR25, 0x30000 ;  /* 0x0003000000197882 */ /* 0x000fe20000000000 */
[----:B------:R-:W-:Y:S01]  /*261e0*/  ISETP.GT.AND P1, PT, R4, 0x1, PT ;  /* 0x000000010400780c */ /* 0x000fe20003f24270 */
[----:B------:R-:W-:Y:S01]  /*261f0*/  UIADD3 UR13, UR13, UR11, URZ ;  /* 0x0000000b0d0d7290 */ /* 0x000fe2000fffe03f */
[----:B------:R-:W-:Y:S01]  /*26200*/  ISETP.NE.AND P0, PT, R13, 0x2, PT ;  /* 0x000000020d00780c */ /* 0x000fe20003f05270 */
[----:B------:R-:W-:Y:S01]  /*26210*/  VIADD R14, R14, 0x80 ;  /* 0x000000800e0e7836 */ /* 0x000fe20000000000 */
[----:B------:R-:W-:-:S02]  /*26220*/  UMOV UR11, UR18 ;  /* 0x00000012000b7c82 */ /* 0x000fc40008000000 */
[----:B------:R-:W-:Y:S01]  /*26230*/  SEL R10, RZ, 0x1, P0 ;  /* 0x00000001ff0a7807 */ /* 0x000fe20000000000 */
[----:B------:R0:W-:Y:S01]  /*26240*/  UTMALDG.3D [UR8], [UR14], desc[UR16] ;  /* 0x000010080e0075b4 */ /* 0x0001e20008011000 */
[----:B------:R-:W-:Y:S02]  /*26250*/  SEL R13, R13, RZ, P0 ;  /* 0x000000ff0d0d7207 */ /* 0x000fe40000000000 */
[----:B------:R-:W-:Y:S01]  /*26260*/  LOP3.LUT R5, R5, R10, RZ, 0x3c, !PT ;  /* 0x0000000a05057212 */ /* 0x000fe200078e3cff */
[----:B0-----:R-:W-:Y:S01]  /*26270*/  UMOV UR11, UR19 ;  /* 0x00000013000b7c82 */ /* 0x001fe20008000000 */
[----:B------:R-:W-:Y:S02]  /*26280*/  UMOV UR8, UR13 ;  /* 0x0000000d00087c82 */ /* 0x000fe40008000000 */
[----:B------:R0:W-:Y:S02]  /*26290*/  UTMALDG.3D.MULTICAST [UR8], [UR26], UR25, desc[UR16] ;  /* 0x000010081a0073b4 */ /* 0x0001e40008011819 */
[----:B0-----:R-:W-:Y:S05]  /*262a0*/  @P1 BRA `(.L_x_816) ;  /* 0xfffffffc003c1947 */ /* 0x001fea000383ffff */
.L_x_813:
[----:B------:R-:W-:Y:S05]  /*262b0*/  BSYNC B1 ;  /* 0x0000000000017941 */ /* 0x000fea0003800000 */
.L_x_812:
[----:B------:R-:W2:Y:S01]  /*262c0*/  LDL.LU R18, [R1+0x304] ;  /* 0x0003040001127983 */ /* 0x000ea20000300800 */
[----:B------:R-:W-:Y:S01]  /*262d0*/  LOP3.LUT P2, RZ, R9, 0xff, RZ, 0xc0, !PT ;  /* 0x000000ff09ff7812 */ /* 0x000fe2000784c0ff */
[----:B------:R-:W-:Y:S02]  /*262e0*/  ULDC.64 UR8, c[0x0][0x650] ;  /* 0x0001940000087ab9 */ /* 0x000fe40000000a00 */
[----:B------:R-:W3:Y:S01]  /*262f0*/  LDL.LU R15, [R1+0x308] ;  /* 0x00030800010f7983 */ /* 0x000ee20000300800 */
[----:B------:R-:W-:Y:S01]  /*26300*/  IADD3 R0, R7, R0, RZ ;  /* 0x0000000007007210 */ /* 0x000fe20007ffe0ff */
[----:B------:R-:W-:Y:S01]  /*26310*/  BSSY B1, `(.L_x_817) ;  /* 0x0000075000017945 */ /* 0x000fe20003800000 */
[----:B------:R-:W-:Y:S01]  /*26320*/  IMAD.MOV.U32 R11, RZ, RZ, -0x1 ;  /* 0xffffffffff0b7424 */ /* 0x000fe200078e00ff */
[----:B------:R-:W-:Y:S02]  /*26330*/  PRMT R4, RZ, 0x7610, R4 ;  /* 0x00007610ff047816 */ /* 0x000fe40000000004 */
[----:B------:R-:W-:-:S02]  /*26340*/  SHF.R.U32.HI R2, RZ, 0x1, R0 ;  /* 0x00000001ff027819 */ /* 0x000fc40000011600 */
[----:B------:R-:W-:Y:S02]  /*26350*/  ISETP.GT.U32.AND P0, PT, R0, 0x1, PT ;  /* 0x000000010000780c */ /* 0x000fe40003f04070 */
[----:B------:R-:W0:Y:S01]  /*26360*/  @P2 S2R R3, SR_CgaCtaId ;  /* 0x0000000000032919 */ /* 0x000e220000008800 */
[----:B------:R-:W-:Y:S02]  /*26370*/  LOP3.LUT R2, R2, 0x1, RZ, 0xc0, !PT ;  /* 0x0000000102027812 */ /* 0x000fe400078ec0ff */
[C---:B------:R-:W-:Y:S02]  /*26380*/  ISETP.LT.U32.AND P0, PT, R7.reuse, 0x2, P0 ;  /* 0x000000020700780c */ /* 0x040fe40000701070 */
[----:B------:R-:W-:Y:S02]  /*26390*/  ISETP.NE.U32.AND P1, PT, R2, 0x1, PT ;  /* 0x000000010200780c */ /* 0x000fe40003f25070 */
[----:B------:R-:W-:Y:S02]  /*263a0*/  @P2 MOV R2, 0x400 ;  /* 0x0000040000022802 */ /* 0x000fe40000000f00 */
[----:B------:R-:W-:-:S02]  /*263b0*/  ISETP.GT.U32.AND P1, PT, R7, 0x1, !P1 ;  /* 0x000000010700780c */ /* 0x000fc40004f24070 */
[----:B------:R-:W-:Y:S02]  /*263c0*/  LOP3.LUT R0, R0, 0x1, RZ, 0xc0, !PT ;  /* 0x0000000100007812 */ /* 0x000fe400078ec0ff */
[----:B------:R-:W-:Y:S02]  /*263d0*/  PRMT R9, RZ, 0x7610, R9 ;  /* 0x00007610ff097816 */ /* 0x000fe40000000009 */
[----:B0-----:R-:W-:Y:S02]  /*263e0*/  @P2 LEA R2, R3, R2, 0x18 ;  /* 0x0000000203022211 */ /* 0x001fe400078ec0ff */
[----:B------:R-:W-:Y:S02]  /*263f0*/  SEL R3, RZ, 0x1, !P0 ;  /* 0x00000001ff037807 */ /* 0x000fe40004000000 */
[----:B------:R0:W-:Y:S02]  /*26400*/  @P2 SYNCS.ARRIVE.TRANS64.A1T0 RZ, [R2+URZ+0x38], RZ ;  /* 0x000038ff02ff29a7 */ /* 0x0001e4000810003f */
[----:B0-----:R-:W-:-:S04]  /*26410*/  SEL R2, RZ, 0x1, !P1 ;  /* 0x00000001ff027807 */ /* 0x001fc80004800000 */
[----:B------:R-:W-:Y:S01]  /*26420*/  LOP3.LUT R6, R2, R6, R3, 0x96, !PT ;  /* 0x0000000602067212 */ /* 0x000fe200078e9603 */
[----:B------:R-:W-:Y:S01]  /*26430*/  IMAD.MOV.U32 R2, RZ, RZ, -0x1 ;  /* 0xffffffffff027424 */ /* 0x000fe200078e00ff */
[----:B------:R-:W-:Y:S02]  /*26440*/  MOV R3, 0xffffffff ;  /* 0xffffffff00037802 */ /* 0x000fe40000000f00 */
[----:B---3--:R-:W-:-:S04]  /*26450*/  IADD3 R15, P0, R15, UR20, RZ ;  /* 0x000000140f0f7c10 */ /* 0x008fc8000ff1e0ff */
[----:B--2---:R-:W-:Y:S01]  /*26460*/  IADD3.X R18, R18, UR7, RZ, P0, !PT ;  /* 0x0000000712127c10 */ /* 0x004fe200087fe4ff */
[----:B------:R0:W-:Y:S01]  /*26470*/  STL [R1+0x308], R15 ;  /* 0x0003080f01007387 */ /* 0x0001e20000100800 */
[----:B------:R-:W-:-:S03]  /*26480*/  ISETP.GE.U32.AND P0, PT, R15, UR8, PT ;  /* 0x000000080f007c0c */ /* 0x000fc6000bf06070 */
[----:B------:R0:W-:Y:S01]  /*26490*/  STL [R1+0x304], R18 ;  /* 0x0003041201007387 */ /* 0x0001e20000100800 */
[----:B------:R-:W-:-:S13]  /*264a0*/  ISETP.GE.U32.AND.EX P0, PT, R18, UR9, PT, P0 ;  /* 0x0000000912007c0c */ /* 0x000fda000bf06100 */
[----:B0-----:R-:W-:Y:S05]  /*264b0*/  @P0 BRA `(.L_x_818) ;  /* 0x0000000400680947 */ /* 0x001fea0003800000 */
[----:B------:R-:W0:Y:S01]  /*264c0*/  S2UR UR8, SR_CTAID.X ;  /* 0x00000000000879c3 */ /* 0x000e220000002500 */
[----:B------:R-:W-:Y:S01]  /*264d0*/  ULDC.64 UR10, c[0x0][0x628] ;  /* 0x00018a00000a7ab9 */ /* 0x000fe20000000a00 */
[----:B------:R-:W-:Y:S01]  /*264e0*/  ULDC UR9, c[0x0][0x150] ;  /* 0x0000540000097ab9 */ /* 0x000fe20000000800 */
[----:B------:R-:W-:Y:S01]  /*264f0*/  ISETP.NE.U32.AND P0, PT, RZ, UR10, PT ;  /* 0x0000000aff007c0c */ /* 0x000fe2000bf05070 */
[----:B------:R-:W-:Y:S01]  /*26500*/  ULDC UR12, c[0x0][0x630] ;  /* 0x00018c00000c7ab9 */ /* 0x000fe20000000800 */
[----:B------:R-:W-:Y:S01]  /*26510*/  ULDC UR14, c[0x0][0x154] ;  /* 0x00005500000e7ab9 */ /* 0x000fe20000000800 */
[----:B------:R-:W-:Y:S01]  /*26520*/  IMAD.MOV.U32 R3, RZ, RZ, R18 ;  /* 0x000000ffff037224 */ /* 0x000fe200078e0012 */
[----:B------:R-:W-:Y:S01]  /*26530*/  ISETP.NE.AND.EX P0, PT, RZ, UR11, PT, P0 ;  /* 0x0000000bff007c0c */ /* 0x000fe2000bf05300 */
[----:B------:R-:W1:Y:S01]  /*26540*/  S2UR UR13, SR_CTAID.Y ;  /* 0x00000000000d79c3 */ /* 0x000e620000002600 */
[----:B0-----:R-:W-:-:S05]  /*26550*/  I2FP.F32.U32 R2, UR8 ;  /* 0x0000000800027c45 */ /* 0x001fca0008201000 */
[----:B------:R-:W-:Y:S01]  /*26560*/  FMUL R10, R2, UR9 ;  /* 0x00000009020a7c20 */ /* 0x000fe20008400000 */
[----:B------:R-:W-:Y:S02]  /*26570*/  MOV R2, R15 ;  /* 0x0000000f00027202 */ /* 0x000fe40000000f00 */
[----:B-1----:R-:W-:-:S03]  /*26580*/  I2FP.F32.U32 R12, UR13 ;  /* 0x0000000d000c7c45 */ /* 0x002fc60008201000 */
[----:B------:R-:W0:Y:S01]  /*26590*/  F2I.U32.TRUNC.NTZ R10, R10 ;  /* 0x0000000a000a7305 */ /* 0x000e22000020f000 */
[----:B------:R-:W-:Y:S05]  /*265a0*/  @!P0 BRA `(.L_x_819) ;  /* 0x0000000000288947 */ /* 0x000fea0003800000 */
[----:B------:R-:W-:Y:S02]  /*265b0*/  ULDC UR9, c[0x0][0x634] ;  /* 0x00018d0000097ab9 */ /* 0x000fe40000000800 */
[----:B------:R-:W-:-:S04]  /*265c0*/  IADD3 R3, P0, R15, UR9, RZ ;  /* 0x000000090f037c10 */ /* 0x000fc8000ff1e0ff */
[----:B------:R-:W-:-:S05]  /*265d0*/  IADD3.X R11, RZ, R18, RZ, P0, !PT ;  /* 0x00000012ff0b7210 */ /* 0x000fca00007fe4ff */
[----:B------:R-:W-:-:S04]  /*265e0*/  IMAD.WIDE.U32 R4, R11, UR10, RZ ;  /* 0x0000000a0b047c25 */ /* 0x000fc8000f8e00ff */
[----:B------:R-:W-:-:S04]  /*265f0*/  IMAD.WIDE.U32 R4, P0, R3, UR11, R4 ;  /* 0x0000000b03047c25 */ /* 0x000fc8000f800004 */
[----:B------:R-:W-:Y:S01]  /*26600*/  IMAD.WIDE.U32 R2, R3, UR10, RZ ;  /* 0x0000000a03027c25 */ /* 0x000fe2000f8e00ff */
[----:B------:R-:W-:-:S04]  /*26610*/  MOV R2, R5 ;  /* 0x0000000500027202 */ /* 0x000fc80000000f00 */
[----:B------:R-:W-:Y:S01]  /*26620*/  IADD3 RZ, P1, R3, R4, RZ ;  /* 0x0000000403ff7210 */ /* 0x000fe20007f3e0ff */
[----:B------:R-:W-:-:S04]  /*26630*/  IMAD.X R3, RZ, RZ, RZ, P0 ;  /* 0x000000ffff037224 */ /* 0x000fc800000e06ff */
[----:B------:R-:W-:-:S08]  /*26640*/  IMAD.WIDE.U32.X R2, R11, UR11, R2, P1 ;  /* 0x0000000b0b027c25 */ /* 0x000fd000088e0402 */
.L_x_819:
[--C-:B------:R-:W-:Y:S01]  /*26650*/  SHF.R.U64 R11, R2, UR12, R3.reuse ;  /* 0x0000000c020b7c19 */ /* 0x100fe20008001203 */
[----:B------:R-:W-:Y:S01]  /*26660*/  ULDC.64 UR10, c[0x0][0x620] ;  /* 0x00018800000a7ab9 */ /* 0x000fe20000000a00 */
[----:B------:R-:W-:Y:S01]  /*26670*/  SHF.R.U32.HI R2, RZ, UR12, R3 ;  /* 0x0000000cff027c19 */ /* 0x000fe20008011603 */
[----:B------:R-:W-:Y:S01]  /*26680*/  IMAD.MOV.U32 R3, RZ, RZ, R18 ;  /* 0x000000ffff037224 */ /* 0x000fe200078e0012 */
[----:B------:R-:W-:Y:S01]  /*26690*/  IADD3 R13, P0, RZ, -R11, RZ ;  /* 0x8000000bff0d7210 */ /* 0x000fe20007f1e0ff */
[----:B------:R-:W-:Y:S01]  /*266a0*/  FMUL R4, R12, UR14 ;  /* 0x0000000e0c047c20 */ /* 0x000fe20008400000 */
[----:B------:R-:W-:Y:S01]  /*266b0*/  ULDC.64 UR14, c[0x0][0x640] ;  /* 0x00019000000e7ab9 */ /* 0x000fe20000000a00 */
[----:B0-----:R-:W-:Y:S02]  /*266c0*/  R2UR UR9, R10 ;  /* 0x000000000a0972ca */ /* 0x001fe400000e0000 */
[----:B------:R-:W-:Y:S01]  /*266d0*/  IMAD.X R2, RZ, RZ, ~R2, P0 ;  /* 0x000000ffff027224 */ /* 0x000fe200000e0e02 */
[----:B------:R-:W-:Y:S01]  /*266e0*/  ISETP.NE.U32.AND P0, PT, RZ, UR14, PT ;  /* 0x0000000eff007c0c */ /* 0x000fe2000bf05070 */
[----:B------:R-:W0:Y:S02]  /*266f0*/  F2I.U32.TRUNC.NTZ R4, R4 ;  /* 0x0000000400047305 */ /* 0x000e24000020f000 */
[----:B------:R-:W-:Y:S01]  /*26700*/  IMAD R2, R2, UR10, RZ ;  /* 0x0000000a02027c24 */ /* 0x000fe2000f8e02ff */
[----:B------:R-:W-:-:S03]  /*26710*/  ISETP.NE.AND.EX P0, PT, RZ, UR15, PT, P0 ;  /* 0x0000000fff007c0c */ /* 0x000fc6000bf05300 */
[----:B------:R-:W-:Y:S01]  /*26720*/  IMAD R5, R13, UR11, R2 ;  /* 0x0000000b0d057c24 */ /* 0x000fe2000f8e0202 */
[----:B------:R-:W-:-:S05]  /*26730*/  MOV R2, R15 ;  /* 0x0000000f00027202 */ /* 0x000fca0000000f00 */
[----:B------:R-:W-:Y:S01]  /*26740*/  IMAD.WIDE.U32 R2, R13, UR10, R2 ;  /* 0x0000000a0d027c25 */ /* 0x000fe2000f8e0002 */
[----:B------:R-:W-:Y:S01]  /*26750*/  ULDC UR10, c[0x0][0x618] ;  /* 0x00018600000a7ab9 */ /* 0x000fe20000000800 */
[----:B0-----:R-:W-:-:S03]  /*26760*/  R2UR UR11, R4 ;  /* 0x00000000040b72ca */ /* 0x001fc600000e0000 */
[----:B------:R-:W-:-:S04]  /*26770*/  IADD3 R3, R3, R5, RZ ;  /* 0x0000000503037210 */ /* 0x000fc80007ffe0ff */
[--C-:B------:R-:W-:Y:S02]  /*26780*/  SHF.R.U64 R10, R2, UR10, R3.reuse ;  /* 0x0000000a020a7c19 */ /* 0x100fe40008001203 */
[----:B------:R-:W-:Y:S01]  /*26790*/  SHF.R.U32.HI R3, RZ, UR10, R3 ;  /* 0x0000000aff037c19 */ /* 0x000fe20008011603 */
[----:B------:R-:W-:-:S03]  /*267a0*/  ULDC UR10, c[0x0][0x608] ;  /* 0x00018200000a7ab9 */ /* 0x000fc60000000800 */
[--C-:B------:R-:W-:Y:S02]  /*267b0*/  SHF.R.U64 R12, R10, UR10, R3.reuse ;  /* 0x0000000a0a0c7c19 */ /* 0x100fe40008001203 */
[----:B------:R-:W-:Y:S01]  /*267c0*/  SHF.R.U32.HI R3, RZ, UR10, R3 ;  /* 0x0000000aff037c19 */ /* 0x000fe20008011603 */
[----:B------:R-:W-:-:S03]  /*267d0*/  ULDC UR10, c[0x0][0x658] ;  /* 0x00019600000a7ab9 */ /* 0x000fc60000000800 */
[--C-:B------:R-:W-:Y:S02]  /*267e0*/  SHF.R.U64 R13, R12, UR10, R3.reuse ;  /* 0x0000000a0c0d7c19 */ /* 0x100fe40008001203 */
[----:B------:R-:W-:-:S03]  /*267f0*/  SHF.R.U32.HI R14, RZ, UR10, R3 ;  /* 0x0000000aff0e7c19 */ /* 0x000fc60008011603 */
[----:B------:R-:W-:Y:S01]  /*26800*/  IMAD.MOV.U32 R2, RZ, RZ, R13 ;  /* 0x000000ffff027224 */ /* 0x000fe200078e000d */
[----:B------:R-:W-:Y:S01]  /*26810*/  MOV R3, R14 ;  /* 0x0000000e00037202 */ /* 0x000fe20000000f00 */
[----:B------:R-:W-:Y:S06]  /*26820*/  @!P0 BRA `(.L_x_820) ;  /* 0x0000000000288947 */ /* 0x000fec0003800000 */
[----:B------:R-:W-:Y:S02]  /*26830*/  ULDC UR10, c[0x0][0x64c] ;  /* 0x00019300000a7ab9 */ /* 0x000fe40000000800 */
[----:B------:R-:W-:-:S05]  /*26840*/  IADD3 R3, P0, R13, UR10, RZ ;  /* 0x0000000a0d037c10 */ /* 0x000fca000ff1e0ff */
[----:B------:R-:W-:-:S04]  /*26850*/  IMAD.X R14, RZ, RZ, R14, P0 ;  /* 0x000000ffff0e7224 */ /* 0x000fc800000e060e */
[----:B------:R-:W-:-:S04]  /*26860*/  IMAD.WIDE.U32 R4, R14, UR14, RZ ;  /* 0x0000000e0e047c25 */ /* 0x000fc8000f8e00ff */
[----:B------:R-:W-:-:S04]  /*26870*/  IMAD.WIDE.U32 R4, P0, R3, UR15, R4 ;  /* 0x0000000f03047c25 */ /* 0x000fc8000f800004 */
[----:B------:R-:W-:-:S04]  /*26880*/  IMAD.WIDE.U32 R2, R3, UR14, RZ ;  /* 0x0000000e03027c25 */ /* 0x000fc8000f8e00ff */
[----:B------:R-:W-:Y:S01]  /*26890*/  IMAD.MOV.U32 R2, RZ, RZ, R5 ;  /* 0x000000ffff027224 */ /* 0x000fe200078e0005 */
[----:B------:R-:W-:Y:S02]  /*268a0*/  IADD3 RZ, P1, R3, R4, RZ ;  /* 0x0000000403ff7210 */ /* 0x000fe40007f3e0ff */
[----:B------:R-:W-:-:S03]  /*268b0*/  IADD3.X R3, RZ, RZ, RZ, P0, !PT ;  /* 0x000000ffff037210 */ /* 0x000fc600007fe4ff */
[----:B------:R-:W-:-:S08]  /*268c0*/  IMAD.WIDE.U32.X R2, R14, UR15, R2, P1 ;  /* 0x0000000f0e027c25 */ /* 0x000fd000088e0402 */
.L_x_820:
[----:B------:R-:W-:Y:S01]  /*268d0*/  ULDC UR10, c[0x0][0x648] ;  /* 0x00019200000a7ab9 */ /* 0x000fe20000000800 */
[----:B------:R-:W-:Y:S01]  /*268e0*/  UISETP.NE.AND UP0, UPT, UR39, URZ, UPT ;  /* 0x0000003f2700728c */ /* 0x000fe2000bf05270 */
[----:B------:R-:W-:Y:S01]  /*268f0*/  SHF.R.U64 R3, R2, UR10, R3 ;  /* 0x0000000a02037c19 */ /* 0x000fe20008001203 */
[----:B------:R-:W-:Y:S01]  /*26900*/  ULDC UR10, c[0x0][0x638] ;  /* 0x00018e00000a7ab9 */ /* 0x000fe20000000800 */
[----:B------:R-:W-:Y:S01]  /*26910*/  UIADD3 UR11, -UR11, URZ, URZ ;  /* 0x0000003f0b0b7290 */ /* 0x000fe2000fffe13f */
[----:B------:R-:W-:Y:S02]  /*26920*/  LOP3.LUT R12, R12, UR6, RZ, 0xc0, !PT ;  /* 0x000000060c0c7c12 */ /* 0x000fe4000f8ec0ff */
[C---:B------:R-:W-:Y:S02]  /*26930*/  IADD3 R4, -R3.reuse, RZ, RZ ;  /* 0x000000ff03047210 */ /* 0x040fe40007ffe1ff */
[----:B------:R-:W-:Y:S01]  /*26940*/  LOP3.LUT R10, R10, UR4, RZ, 0xc0, !PT ;  /* 0x000000040a0a7c12 */ /* 0x000fe2000f8ec0ff */
[----:B------:R-:W-:Y:S01]  /*26950*/  IMAD R2, R3, UR5, R12 ;  /* 0x0000000503027c24 */ /* 0x000fe2000f8e020c */
[----:B------:R-:W-:Y:S01]  /*26960*/  PLOP3.LUT P0, PT, PT, PT, UP0, 0x40, 0x0 ;  /* 0x000000000000781c */ /* 0x000fe20003f0e808 */
[----:B------:R-:W-:Y:S01]  /*26970*/  IMAD R13, R4, UR10, R13 ;  /* 0x0000000a040d7c24 */ /* 0x000fe2000f8e020d */
[----:B------:R-:W-:Y:S01]  /*26980*/  UIADD3 UR10, -UR9, URZ, URZ ;  /* 0x0000003f090a7290 */ /* 0x000fe2000fffe13f */
[----:B------:R-:W-:-:S02]  /*26990*/  PLOP3.LUT P1, PT, PT, PT, UP0, 0x40, 0x0 ;  /* 0x000000000000781c */ /* 0x000fc40003f2e808 */
[----:B------:R-:W-:Y:S01]  /*269a0*/  ULDC UR9, c[0x0][0x144] ;  /* 0x0000510000097ab9 */ /* 0x000fe20000000800 */
[----:B------:R-:W-:Y:S01]  /*269b0*/  MOV R4, 0x1 ;  /* 0x0000000100047802 */ /* 0x000fe20000000f00 */
[----:B------:R-:W-:-:S03]  /*269c0*/  UIMAD UR8, UR9, UR10, UR8 ;  /* 0x0000000a090872a4 */ /* 0x000fc6000f8e0208 */
[----:B------:R-:W-:Y:S02]  /*269d0*/  ULDC UR9, c[0x0][0x148] ;  /* 0x0000520000097ab9 */ /* 0x000fe40000000800 */
[----:B------:R-:W-:-:S03]  /*269e0*/  @UP0 UIMAD UR8, UR9, UR11, UR13 ;  /* 0x0000000b090802a4 */ /* 0x000fc6000f8e020d */
[----:B------:R-:W-:Y:S02]  /*269f0*/  ULDC UR9, c[0x0][0x600] ;  /* 0x0001800000097ab9 */ /* 0x000fe40000000800 */
[----:B------:R-:W-:Y:S02]  /*26a00*/  IMAD R13, R13, UR9, R10 ;  /* 0x000000090d0d7c24 */ /* 0x000fe4000f8e020a */
[----:B------:R-:W-:Y:S01]  /*26a10*/  IMAD.U32 R3, RZ, RZ, UR8 ;  /* 0x00000008ff037e24 */ /* 0x000fe2000f8e00ff */
[----:B------:R-:W-:-:S03]  /*26a20*/  ULDC UR8, c[0x0][0x610] ;  /* 0x0001840000087ab9 */ /* 0x000fc60000000800 */
[----:B------:R-:W-:-:S05]  /*26a30*/  IMAD R2, R2, UR8, R3 ;  /* 0x0000000802027c24 */ /* 0x000fca000f8e0203 */
[----:B------:R-:W-:Y:S02]  /*26a40*/  SEL R3, R13, R2, P0 ;  /* 0x000000020d037207 */ /* 0x000fe40000000000 */
[----:B------:R-:W-:-:S07]  /*26a50*/  SEL R2, R2, R13, P1 ;  /* 0x0000000d02027207 */ /* 0x000fce0000800000 */
.L_x_818:
[----:B------:R-:W-:Y:S05]  /*26a60*/  BSYNC B1 ;  /* 0x0000000000017941 */ /* 0x000fea0003800000 */
.L_x_817:
[----:B------:R-:W-:-:S13]  /*26a70*/  LOP3.LUT P0, RZ, R4, 0xff, RZ, 0xc0, !PT ;  /* 0x000000ff04ff7812 */ /* 0x000fda000780c0ff */
[----:B------:R-:W-:Y:S05]  /*26a80*/  @P0 BRA `(.L_x_821) ;  /* 0xfffffff4000c0947 */ /* 0x000fea000383ffff */
[----:B------:R-:W-:Y:S05]  /*26a90*/  BSYNC B0 ;  /* 0x0000000000007941 */ /* 0x000fea0003800000 */
.L_x_810:
[----:B------:R-:W-:-:S03]  /*26aa0*/  UMOV UR8, 0xffffffff ;  /* 0xffffffff00087882 */ /* 0x000fc60000000000 */
[----:B------:R-:W-:Y:S05]  /*26ab0*/  BRA.DIV UR8, `(.L_x_822) ;  /* 0x0000000208d07947 */ /* 0x000fea000b800000 */
[----:B------:R-:W-:-:S13]  /*26ac0*/  ELECT P6, URZ, PT ;  /* 0x00000000003f782f */ /* 0x000fda00038c0000 */
.L_x_834:
[----:B------:R-:W-:Y:S04]  /*26ad0*/  BSSY B0, `(.L_x_823) ;  /* 0x000001a000007945 */ /* 0x000fe80003800000 */
[----:B------:R-:W-:Y:S05]  /*26ae0*/  @!P6 BRA `(.L_x_824) ;  /* 0x000000000060e947 */ /* 0x000fea0003800000 */
[----:B------:R-:W-:-:S04]  /*26af0*/  ULOP3.LUT UR8, UR38, 0x2, URZ, 0xfc, !UPT ;  /* 0x0000000226087892 */ /* 0x000fc8000f8efc3f */
[----:B------:R-:W-:-:S06]  /*26b00*/  UISETP.NE.AND UP0, UPT, UR8, 0x3, UPT ;  /* 0x000000030800788c */ /* 0x000fcc000bf05270 */
[----:B------:R-:W-:-:S13]  /*26b10*/  PLOP3.LUT P0, PT, PT, PT, UP0, 0x80, 0x0 ;  /* 0x000000000000781c */ /* 0x000fda0003f0f008 */
[----:B------:R-:W-:Y:S05]  /*26b20*/  @!P0 BRA `(.L_x_825) ;  /* 0x0000000000048947 */ /* 0x000fea0003800000 */
[----:B------:R-:W-:Y:S01]  /*26b30*/  BPT.TRAP 0x1 ;  /* 0x000000040000795c */ /* 0x000fe20000300000 */
.L_x_825:
[----:B------:R-:W0:Y:S01]  /*26b40*/  S2R R3, SR_CgaCtaId ;  /* 0x0000000000037919 */ /* 0x000e220000008800 */
[----:B------:R-:W-:-:S04]  /*26b50*/  MOV R2, 0x400 ;  /* 0x0000040000027802 */ /* 0x000fc80000000f00 */
[----:B0-----:R-:W-:Y:S02]  /*26b60*/  LEA R3, R3, R2, 0x18 ;  /* 0x0000000203037211 */ /* 0x001fe400078ec0ff */
[----:B------:R-:W-:-:S03]  /*26b70*/  SHF.L.U32 R2, R6, 0x1f, RZ ;  /* 0x0000001f06027819 */ /* 0x000fc600000006ff */
[----:B------:R-:W-:-:S05]  /*26b80*/  VIADD R3, R3, 0x10 ;  /* 0x0000001003037836 */ /* 0x000fca0000000000 */
[----:B------:R-:W-:-:S04]  /*26b90*/  LEA R5, R0, R3, 0x3 ;  /* 0x0000000300057211 */ /* 0x000fc800078e18ff */
[----:B------:R-:W0:Y:S02]  /*26ba0*/  SYNCS.PHASECHK.TRANS64.TRYWAIT P0, [R5+URZ], R2 ;  /* 0x00000002050075a7 */ /* 0x000e24000800017f */
[----:B0-----:R-:W-:Y:S05]  /*26bb0*/  @!P0 BRA `(.L_x_826) ;  /* 0x0000000000b08947 */ /* 0x001fea0003800000 */
.L_x_835:
[----:B------:R-:W-:-:S05]  /*26bc0*/  VIADD R0, R0, 0x1 ;  /* 0x0000000100007836 */ /* 0x000fca0000000000 */
[----:B------:R-:W-:-:S04]  /*26bd0*/  ISETP.NE.AND P0, PT, R0, 0x2, PT ;  /* 0x000000020000780c */ /* 0x000fc80003f05270 */
[----:B0-----:R-:W-:Y:S02]  /*26be0*/  SEL R5, RZ, 0x1, P0 ;  /* 0x00000001ff057807 */ /* 0x001fe40000000000 */
[----:B------:R-:W-:Y:S02]  /*26bf0*/  SEL R0, R0, RZ, P0 ;  /* 0x000000ff00007207 */ /* 0x000fe40000000000 */
[----:B------:R-:W-:Y:S02]  /*26c00*/  LOP3.LUT R5, R6, R5, RZ, 0x3c, !PT ;  /* 0x0000000506057212 */ /* 0x000fe400078e3cff */
[----:B------:R-:W-:Y:S02]  /*26c10*/  LEA R3, R0, R3, 0x3 ;  /* 0x0000000300037211 */ /* 0x000fe400078e18ff */
[----:B------:R-:W-:-:S07]  /*26c20*/  SHF.L.U32 R0, R5, 0x1f, RZ ;  /* 0x0000001f05007819 */ /* 0x000fce00000006ff */
.L_x_827:
[----:B0-----:R0:W1:Y:S02]  /*26c30*/  SYNCS.PHASECHK.TRANS64.TRYWAIT P0, [R3+URZ], R0 ;  /* 0x00000000030075a7 */ /* 0x001064000800017f */
[----:B-1----:R-:W-:Y:S05]  /*26c40*/  @!P0 NANOSLEEP.SYNCS 0x989680 ;  /* 0x009896800000895d */ /* 0x002fea0003900000 */
[----:B------:R-:W1:Y:S02]  /*26c50*/  @!P0 SYNCS.PHASECHK.TRANS64 P0, [R3+URZ], R0 ;  /* 0x00000000030085a7 */ /* 0x000e64000800007f */
[----:B-1----:R-:W-:Y:S05]  /*26c60*/  @!P0 BRA `(.L_x_827) ;  /* 0xfffffffc00f08947 */ /* 0x002fea000383ffff */
.L_x_824:
[----:B------:R-:W-:Y:S05]  /*26c70*/  BSYNC B0 ;  /* 0x0000000000007941 */ /* 0x000fea0003800000 */
.L_x_823:
[----:B------:R-:W-:Y:S05]  /*26c80*/  EXIT ;  /* 0x000000000000794d */ /* 0x000fea0003800000 */
.L_x_21:
[----:B--2---:R2:W3:Y:S02]  /*26c90*/  SYNCS.PHASECHK.TRANS64.TRYWAIT P1, [R3+URZ], R2 ;  /* 0x00000002030075a7 */ /* 0x0044e4000802017f */
[----:B---3--:R-:W-:Y:S05]  /*26ca0*/  @!P1 NANOSLEEP.SYNCS 0x989680 ;  /* 0x009896800000995d */ /* 0x008fea0003900000 */
[----:B------:R-:W3:Y:S02]  /*26cb0*/  @!P1 SYNCS.PHASECHK.TRANS64 P1, [R3+URZ], R2 ;  /* 0x00000002030095a7 */ /* 0x000ee4000802007f */
[----:B---3--:R-:W-:Y:S05]  /*26cc0*/  @!P1 BRA `(.L_x_21) ;  /* 0xfffffffc00f09947 */ /* 0x008fea000383ffff */
[----:B------:R-:W-:Y:S05]  /*26cd0*/  BRA `(.L_x_20) ;  /* 0xfffffda800807947 */ /* 0x000fea000383ffff */
.L_x_26:
[----:B--2---:R2:W3:Y:S02]  /*26ce0*/  SYNCS.PHASECHK.TRANS64.TRYWAIT P1, [R2+URZ], R3 ;  /* 0x00000003020075a7 */ /* 0x0044e4000802017f */
[----:B---3--:R-:W-:Y:S05]  /*26cf0*/  @!P1 NANOSLEEP.SYNCS 0x989680 ;  /* 0x009896800000995d */ /* 0x008fea0003900000 */
[----:B------:R-:W3:Y:S02]  /*26d00*/  @!P1 SYNCS.PHASECHK.TRANS64 P1, [R2+URZ], R3 ;  /* 0x00000003020095a7 */ /* 0x000ee4000802007f */
[----:B---3--:R-:W-:Y:S05]  /*26d10*/  @!P1 BRA `(.L_x_26) ;  /* 0xfffffffc00f09947 */ /* 0x008fea000383ffff */
[----:B------:R-:W-:Y:S05]  /*26d20*/  BRA `(.L_x_25) ;  /* 0xfffffe20002c7947 */ /* 0x000fea000383ffff */
.L_x_811:
[----:B------:R-:W-:Y:S01]  /*26d30*/  BSSY B1, `(.L_x_828) ;  /* 0x0000006000017945 */ /* 0x000fe20003800000 */
[----:B------:R-:W-:-:S07]  /*26d40*/  IMAD.MOV.U32 R15, RZ, RZ, -0x1 ;  /* 0xffffffffff0f7424 */ /* 0x000fce00078e00ff */
[----:B------:R-:W-:Y:S05]  /*26d50*/  WARPSYNC.COLLECTIVE R15, `(.L_x_829) ;  /* 0x000000000f0c7348 */ /* 0x000fea0003c00000 */
[----:B------:R-:W-:Y:S02]  /*26d60*/  ELECT P6, UR62, PT ;  /* 0x00000000003e782f */ /* 0x000fe400038c0000 */
[----:B------:R-:W-:Y:S01]  /*26d70*/  MOV R14, UR62 ;  /* 0x0000003e000e7c02 */ /* 0x000fe20008000f00 */
[----:B------:R-:W-:Y:S10]  /*26d80*/  ENDCOLLECTIVE ;  /* 0x000000000000791b */ /* 0x000ff40003800000 */
.L_x_829:
[----:B------:R-:W-:Y:S05]  /*26d90*/  BSYNC B1 ;  /* 0x0000000000017941 */ /* 0x000fea0003800000 */
.L_x_828:
[----:B------:R-:W-:Y:S05]  /*26da0*/  BRA `(.L_x_830) ;  /* 0xfffffff000507947 */ /* 0x000fea000383ffff */
.L_x_814:
[----:B0-----:R0:W1:Y:S02]  /*26db0*/  SYNCS.PHASECHK.TRANS64.TRYWAIT P0, [R15+URZ+0x10], R12 ;  /* 0x0000100c0f0075a7 */ /* 0x001064000800017f */
[----:B-1----:R-:W-:Y:S05]  /*26dc0*/  @!P0 NANOSLEEP.SYNCS 0x989680 ;  /* 0x009896800000895d */ /* 0x002fea0003900000 */
[----:B------:R-:W1:Y:S02]  /*26dd0*/  @!P0 SYNCS.PHASECHK.TRANS64 P0, [R15+URZ+0x10], R12 ;  /* 0x0000100c0f0085a7 */ /* 0x000e64000800007f */
[----:B-1----:R-:W-:Y:S05]  /*26de0*/  @!P0 BRA `(.L_x_814) ;  /* 0xfffffffc00f08947 */ /* 0x002fea000383ffff */
[----:B------:R-:W-:Y:S05]  /*26df0*/  BRA `(.L_x_831) ;  /* 0xfffffff000847947 */ /* 0x000fea000383ffff */
.L_x_822:
[----:B------:R-:W-:Y:S01]  /*26e00*/  BSSY B0, `(.L_x_832) ;  /* 0x0000006000007945 */ /* 0x000fe20003800000 */
[----:B------:R-:W-:-:S07]  /*26e10*/  MOV R15, 0xffffffff ;  /* 0xffffffff000f7802 */ /* 0x000fce0000000f00 */
[----:B------:R-:W-:Y:S05]  /*26e20*/  WARPSYNC.COLLECTIVE R15, `(.L_x_833) ;  /* 0x000000000f0c7348 */ /* 0x000fea0003c00000 */
[----:B------:R-:W-:Y:S02]  /*26e30*/  ELECT P6, UR62, PT ;  /* 0x00000000003e782f */ /* 0x000fe400038c0000 */
[----:B------:R-:W-:Y:S01]  /*26e40*/  MOV R14, UR62 ;  /* 0x0000003e000e7c02 */ /* 0x000fe20008000f00 */
[----:B------:R-:W-:Y:S10]  /*26e50*/  ENDCOLLECTIVE ;  /* 0x000000000000791b */ /* 0x000ff40003800000 */
.L_x_833:
[----:B------:R-:W-:Y:S05]  /*26e60*/  BSYNC B0 ;  /* 0x0000000000007941 */ /* 0x000fea0003800000 */
.L_x_832:
[----:B------:R-:W-:Y:S05]  /*26e70*/  BRA `(.L_x_834) ;  /* 0xfffffffc00147947 */ /* 0x000fea000383ffff */
.L_x_826:
[----:B0-----:R0:W1:Y:S02]  /*26e80*/  SYNCS.PHASECHK.TRANS64.TRYWAIT P0, [R5+URZ], R2 ;  /* 0x00000002050075a7 */ /* 0x001064000800017f */
[----:B-1----:R-:W-:Y:S05]  /*26e90*/  @!P0 NANOSLEEP.SYNCS 0x989680 ;  /* 0x009896800000895d */ /* 0x002fea0003900000 */
[----:B------:R-:W1:Y:S02]  /*26ea0*/  @!P0 SYNCS.PHASECHK.TRANS64 P0, [R5+URZ], R2 ;  /* 0x00000002050085a7 */ /* 0x000e64000800007f */
[----:B-1----:R-:W-:Y:S05]  /*26eb0*/  @!P0 BRA `(.L_x_826) ;  /* 0xfffffffc00f08947 */ /* 0x002fea000383ffff */
[----:B------:R-:W-:Y:S05]  /*26ec0*/  BRA `(.L_x_835) ;  /* 0xfffffffc003c7947 */ /* 0x000fea000383ffff */
.L_x_836:
[----:B------:R-:W-:-:S00]  /*26ed0*/  BRA `(.L_x_836) ;  /* 0xfffffffc00fc7947 */ /* 0x000fc0000383ffff */
[----:B------:R-:W-:-:S00]  /*26ee0*/  NOP ;  /* 0x0000000000007918 */ /* 0x000fc00000000000 */
        /* <DEDUP_REMOVED lines=9> */
.L_x_837:


//--------------------- .nv.global.init           --------------------------
	.section	.nv.global.init,"aw",@progbits
.nv.global.init:
	.type		$str$22,@object
	.size		$str$22,($str$23 - $str$22)
$str$22:
        /*0000*/ 	.byte	0x6b, 0x5f, 0x74, 0x69, 0x6c, 0x65, 0x5f, 0x63, 0x6f, 0x75, 0x6e, 0x74, 0x20, 0x3e, 0x3d, 0x20
        /*0010*/ 	.byte	0x31, 0x00
	.type		$str$23,@object
	.size		$str$23,(__unnamed_1 - $str$23)
$str$23:
        /*0012*/ 	.byte	0x2f, 0x74, 0x6d, 0x70, 0x2f, 0x63, 0x75, 0x74, 0x6c, 0x61, 0x73, 0x73, 0x5f, 0x73, 0x77, 0x65
        /*0022*/ 	.byte	0x65, 0x70, 0x5f, 0x73, 0x72, 0x63, 0x2f, 0x69, 0x6e, 0x63, 0x6c, 0x75, 0x64, 0x65, 0x2f, 0x63
        /*0032*/ 	.byte	0x75, 0x74, 0x6c, 0x61, 0x73, 0x73, 0x2f, 0x67, 0x65, 0x6d, 0x6d, 0x2f, 0x63, 0x6f, 0x6c, 0x6c
        /*0042*/ 	.byte	0x65, 0x63, 0x74, 0x69, 0x76, 0x65, 0x2f, 0x73, 0x6d, 0x39, 0x30, 0x5f, 0x6d, 0x6d, 0x61, 0x5f
        /*0052*/ 	.byte	0x74, 0x6d, 0x61, 0x5f, 0x67, 0x6d, 0x6d, 0x61, 0x5f, 0x73, 0x73, 0x5f, 0x77, 0x61, 0x72, 0x70
        /*0062*/ 	.byte	0x73, 0x70, 0x65, 0x63, 0x69, 0x61, 0x6c, 0x69, 0x7a, 0x65, 0x64, 0x2e, 0x68, 0x70, 0x70, 0x00
	.type		__unnamed_1,@object
	.size		__unnamed_1,(.L_0 - __unnamed_1)
__unnamed_1:
        /* <DEDUP_REMOVED lines=174> */
        /*0b52*/ 	.byte	0x5d, 0x00
.L_0:


//--------------------- .nv.shared._ZN7cutlass13device_kernelINS_4gemm6kernel13GemmUniversalIN4cute5tupleIJiiiiEEENS1_10collective13CollectiveMmaINS1_34MainloopSm90TmaGmmaWarpSpecializedILi2ENS5_IJNS4_1CILi2EEENSA_ILi1EEESC_EEENS1_35KernelTmaWarpSpecializedCooperativeEEENS5_IJNSA_ILi256EEENSA_ILi384EEENSA_ILi128EEEEEEaNS5_IJlSC_lEEEaSK_NS4_8TiledMMAINS4_8MMA_AtomIJNS4_4SM904GMMA27MMA_64x192x32_S32S8S8_SS_TNEEEENS4_6LayoutISD_NS5_IJSC_NSA_ILi0EEESS_EEEEENS5_IJNS4_10UnderscoreESV_SV_EEEEENS4_13SM90_TMA_LOADENS4_14ComposedLayoutINS4_7SwizzleILi3ELi4ELi3EEENS4_18smem_ptr_flag_bitsILi8EEENSR_INS5_IJNSA_ILi8EEESI_EEENS5_IJSI_SC_EEEEEEEvNS4_8identityENS4_23SM90_TMA_LOAD_MULTICASTES18_vS19_EENS_8epilogue10collective6detail29Sm90TmaWarpSpecializedAdapterINS1D_15DefaultEpilogueIaSK_SK_NS1C_6thread17LinearCombinationIaLi1EiiLNS1H_9ScaleType4KindE0ELNS_15FloatRoundStyleE2EaEENS1_15EpilogueDefaultEEEEEvvEEEEvNT_6ParamsE --------------------------
	.section	.nv.shared._ZN7cutlass13device_kernelINS_4gemm6kernel13GemmUniversalIN4cute5tupleIJiiiiEEENS1_10collective13CollectiveMmaINS1_34MainloopSm90TmaGmmaWarpSpecializedILi2ENS5_IJNS4_1CILi2EEENSA_ILi1EEESC_EEENS1_35KernelTmaWarpSpecializedCooperativeEEENS5_IJNSA_ILi256EEENSA_ILi384EEENSA_ILi128EEEEEEaNS5_IJlSC_lEEEaSK_NS4_8TiledMMAINS4_8MMA_AtomIJNS4_4SM904GMMA27MMA_64x192x32_S32S8S8_SS_TNEEEENS4_6LayoutISD_NS5_IJSC_NSA_ILi0EEESS_EEEEENS5_IJNS4_10UnderscoreESV_SV_EEEEENS4_13SM90_TMA_LOADENS4_14ComposedLayoutINS4_7SwizzleILi3ELi4ELi3EEENS4_18smem_ptr_flag_bitsILi8EEENSR_INS5_IJNSA_ILi8EEESI_EEENS5_IJSI_SC_EEEEEEEvNS4_8identityENS4_23SM90_TMA_LOAD_MULTICASTES18_vS19_EENS_8epilogue10collective6detail29Sm90TmaWarpSpecializedAdapterINS1D_15DefaultEpilogueIaSK_SK_NS1C_6thread17LinearCombinationIaLi1EiiLNS1H_9ScaleType4KindE0ELNS_15FloatRoundStyleE2EaEENS1_15EpilogueDefaultEEEEEvvEEEEvNT_6ParamsE,"aw",@nobits
	.sectionflags	@""
	.align	16
	.zero		1024


//--------------------- .nv.shared.reserved.0     --------------------------
	.section	.nv.shared.reserved.0,"aw",@nobits
	.weak		__nv_reservedSMEM_offset_0_alias
	.size		__nv_reservedSMEM_offset_0_alias, 0, 0
	.other		__nv_reservedSMEM_offset_0_alias,@"STO_CUDA_RESERVED_SHARED STV_DEFAULT"
__nv_reservedSMEM_offset_0_alias:
	.zero		0


//--------------------- .nv.global                --------------------------
	.section	.nv.global,"aw",@nobits
.nv.global:
	.type		_ZN39_INTERNAL_989e5767_4_k_cu_3720686c_54614cute1_E,@object
	.size		_ZN39_INTERNAL_989e5767_4_k_cu_3720686c_54614cute1_E,(_ZN39_INTERNAL_989e5767_4_k_cu_3720686c_54614cuda3std3__45__cpo6cbeginE - _ZN39_INTERNAL_989e5767_4_k_cu_3720686c_54614cute1_E)
_ZN39_INTERNAL_989e5767_4_k_cu_3720686c_54614cute1_E:
	.zero		1
	.type		_ZN39_INTERNAL_989e5767_4_k_cu_3720686c_54614cuda3std3__45__cpo6cbeginE,@object
	.size		_ZN39_INTERNAL_989e5767_4_k_cu_3720686c_54614cuda3std3__45__cpo6cbeginE,(_ZN39_INTERNAL_989e5767_4_k_cu_3720686c_54614cuda3std3__48in_placeE - _ZN39_INTERNAL_989e5767_4_k_cu_3720686c_54614cuda3std3__45__cpo6cbeginE)
_ZN39_INTERNAL_989e5767_4_k_cu_3720686c_54614cuda3std3__45__cpo6cbeginE:
	.zero		1
	.type		_ZN39_INTERNAL_989e5767_4_k_cu_3720686c_54614cuda3std3__48in_placeE,@object
	.size		_ZN39_INTERNAL_989e5767_4_k_cu_3720686c_54614cuda3std3__48in_placeE,(_ZN39_INTERNAL_989e5767_4_k_cu_3720686c_54614cuda3std6ranges3__45__cpo9iter_moveE - _ZN39_INTERNAL_989e5767_4_k_cu_3720686c_54614cuda3std3__48in_placeE)
_ZN39_INTERNAL_989e5767_4_k_cu_3720686c_54614cuda3std3__48in_placeE:
	.zero		1
	.type		_ZN39_INTERNAL_989e5767_4_k_cu_3720686c_54614cuda3std6ranges3__45__cpo9iter_moveE,@object
	.size		_ZN39_INTERNAL_989e5767_4_k_cu_3720686c_54614cuda3std6ranges3__45__cpo9iter_moveE,(_ZN39_INTERNAL_989e5767_4_k_cu_3720686c_54614cuda3std3__45__cpo5beginE - _ZN39_INTERNAL_989e5767_4_k_cu_3720686c_54614cuda3std6ranges3__45__cpo9iter_moveE)
_ZN39_INTERNAL_989e5767_4_k_cu_3720686c_54614cuda3std6ranges3__45__cpo9iter_moveE:
	.zero		1
	.type		_ZN39_INTERNAL_989e5767_4_k_cu_3720686c_54614cuda3std3__45__cpo5beginE,@object
	.size		_ZN39_INTERNAL_989e5767_4_k_cu_3720686c_54614cuda3std3__45__cpo5beginE,(_ZN39_INTERNAL_989e5767_4_k_cu_3720686c_54614cuda3std3__441_GLOBAL__N__989e5767_4_k_cu_3720686c_54616ignoreE - _ZN39_INTERNAL_989e5767_4_k_cu_3720686c_54614cuda3std3__45__cpo5beginE)
_ZN39_INTERNAL_989e5767_4_k_cu_3720686c_54614cuda3std3__45__cpo5beginE:
	.zero		1
	.type		_ZN39_INTERNAL_989e5767_4_k_cu_3720686c_54614cuda3std3__441_GLOBAL__N__989e5767_4_k_cu_3720686c_54616ignoreE,@object
	.size		_ZN39_INTERNAL_989e5767_4_k_cu_3720686c_54614cuda3std3__441_GLOBAL__N__989e5767_4_k_cu_3720686c_54616ignoreE,(_ZN39_INTERNAL_989e5767_4_k_cu_3720686c_54614cute7productE - _ZN39_INTERNAL_989e5767_4_k_cu_3720686c_54614cuda3std3__441_GLOBAL__N__989e5767_4_k_cu_3720686c_54616ignoreE)
_ZN39_INTERNAL_989e5767_4_k_cu_3720686c_54614cuda3std3__441_GLOBAL__N__989e5767_4_k_cu_3720686c_54616ignoreE:
	.zero		1
	.type		_ZN39_INTERNAL_989e5767_4_k_cu_3720686c_54614cute7productE,@object
	.size		_ZN39_INTERNAL_989e5767_4_k_cu_3720686c_54614cute7productE,(_ZN39_INTERNAL_989e5767_4_k_cu_3720686c_54614cuda3std3__45__cpo3endE - _ZN39_INTERNAL_989e5767_4_k_cu_3720686c_54614cute7productE)
_ZN39_INTERNAL_989e5767_4_k_cu_3720686c_54614cute7productE:
	.zero		1
	.type		_ZN39_INTERNAL_989e5767_4_k_cu_3720686c_54614cuda3std3__45__cpo3endE,@object
	.size		_ZN39_INTERNAL_989e5767_4_k_cu_3720686c_54614cuda3std3__45__cpo3endE,(_ZN39_INTERNAL_989e5767_4_k_cu_3720686c_54614cuda3std3__419piecewise_constructE - _ZN39_INTERNAL_989e5767_4_k_cu_3720686c_54614cuda3std3__45__cpo3endE)
_ZN39_INTERNAL_989e5767_4_k_cu_3720686c_54614cuda3std3__45__cpo3endE:
	.zero		1
	.type		_ZN39_INTERNAL_989e5767_4_k_cu_3720686c_54614cuda3std3__419piecewise_constructE,@object
	.size		_ZN39_INTERNAL_989e5767_4_k_cu_3720686c_54614cuda3std3__419piecewise_constructE,(_ZN39_INTERNAL_989e5767_4_k_cu_3720686c_54614cuda3std3__45__cpo4cendE - _ZN39_INTERNAL_989e5767_4_k_cu_3720686c_54614cuda3std3__419piecewise_constructE)
_ZN39_INTERNAL_989e5767_4_k_cu_3720686c_54614cuda3std3__419piecewise_constructE:
	.zero		1
	.type		_ZN39_INTERNAL_989e5767_4_k_cu_3720686c_54614cuda3std3__45__cpo4cendE,@object
	.size		_ZN39_INTERNAL_989e5767_4_k_cu_3720686c_54614cuda3std3__45__cpo4cendE,(_ZN39_INTERNAL_989e5767_4_k_cu_3720686c_54614cuda3std6ranges3__45__cpo4swapE - _ZN39_INTERNAL_989e5767_4_k_cu_3720686c_54614cuda3std3__45__cpo4cendE)
_ZN39_INTERNAL_989e5767_4_k_cu_3720686c_54614cuda3std3__45__cpo4cendE:
	.zero		1
	.type		_ZN39_INTERNAL_989e5767_4_k_cu_3720686c_54614cuda3std6ranges3__45__cpo4swapE,@object
	.size		_ZN39_INTERNAL_989e5767_4_k_cu_3720686c_54614cuda3std6ranges3__45__cpo4swapE,(.L_8 - _ZN39_INTERNAL_989e5767_4_k_cu_3720686c_54614cuda3std6ranges3__45__cpo4swapE)
_ZN39_INTERNAL_989e5767_4_k_cu_3720686c_54614cuda3std6ranges3__45__cpo4swapE:
	.zero		1
.L_8:


//--------------------- .nv.constant0._ZN7cutlass13device_kernelINS_4gemm6kernel13GemmUniversalIN4cute5tupleIJiiiiEEENS1_10collective13CollectiveMmaINS1_34MainloopSm90TmaGmmaWarpSpecializedILi2ENS5_IJNS4_1CILi2EEENSA_ILi1EEESC_EEENS1_35KernelTmaWarpSpecializedCooperativeEEENS5_IJNSA_ILi256EEENSA_ILi384EEENSA_ILi128EEEEEEaNS5_IJlSC_lEEEaSK_NS4_8TiledMMAINS4_8MMA_AtomIJNS4_4SM904GMMA27MMA_64x192x32_S32S8S8_SS_TNEEEENS4_6LayoutISD_NS5_IJSC_NSA_ILi0EEESS_EEEEENS5_IJNS4_10UnderscoreESV_SV_EEEEENS4_13SM90_TMA_LOADENS4_14ComposedLayoutINS4_7SwizzleILi3ELi4ELi3EEENS4_18smem_ptr_flag_bitsILi8EEENSR_INS5_IJNSA_ILi8EEESI_EEENS5_IJSI_SC_EEEEEEEvNS4_8identityENS4_23SM90_TMA_LOAD_MULTICASTES18_vS19_EENS_8epilogue10collective6detail29Sm90TmaWarpSpecializedAdapterINS1D_15DefaultEpilogueIaSK_SK_NS1C_6thread17LinearCombinationIaLi1EiiLNS1H_9ScaleType4KindE0ELNS_15FloatRoundStyleE2EaEENS1_15EpilogueDefaultEEEEEvvEEEEvNT_6ParamsE --------------------------
	.section	.nv.constant0._ZN7cutlass13device_kernelINS_4gemm6kernel13GemmUniversalIN4cute5tupleIJiiiiEEENS1_10collective13CollectiveMmaINS1_34MainloopSm90TmaGmmaWarpSpecializedILi2ENS5_IJNS4_1CILi2EEENSA_ILi1EEESC_EEENS1_35KernelTmaWarpSpecializedCooperativeEEENS5_IJNSA_ILi256EEENSA_ILi384EEENSA_ILi128EEEEEEaNS5_IJlSC_lEEEaSK_NS4_8TiledMMAINS4_8MMA_AtomIJNS4_4SM904GMMA27MMA_64x192x32_S32S8S8_SS_TNEEEENS4_6LayoutISD_NS5_IJSC_NSA_ILi0EEESS_EEEEENS5_IJNS4_10UnderscoreESV_SV_EEEEENS4_13SM90_TMA_LOADENS4_14ComposedLayoutINS4_7SwizzleILi3ELi4ELi3EEENS4_18smem_ptr_flag_bitsILi8EEENSR_INS5_IJNSA_ILi8EEESI_EEENS5_IJSI_SC_EEEEEEEvNS4_8identityENS4_23SM90_TMA_LOAD_MULTICASTES18_vS19_EENS_8epilogue10collective6detail29Sm90TmaWarpSpecializedAdapterINS1D_15DefaultEpilogueIaSK_SK_NS1C_6thread17LinearCombinationIaLi1EiiLNS1H_9ScaleType4KindE0ELNS_15FloatRoundStyleE2EaEENS1_15EpilogueDefaultEEEEEvvEEEEvNT_6ParamsE,"a",@progbits
	.sectionflags	@""
	.align	4
.nv.constant0._ZN7cutlass13device_kernelINS_4gemm6kernel13GemmUniversalIN4cute5tupleIJiiiiEEENS1_10collective13CollectiveMmaINS1_34MainloopSm90TmaGmmaWarpSpecializedILi2ENS5_IJNS4_1CILi2EEENSA_ILi1EEESC_EEENS1_35KernelTmaWarpSpecializedCooperativeEEENS5_IJNSA_ILi256EEENSA_ILi384EEENSA_ILi128EEEEEEaNS5_IJlSC_lEEEaSK_NS4_8TiledMMAINS4_8MMA_AtomIJNS4_4SM904GMMA27MMA_64x192x32_S32S8S8_SS_TNEEEENS4_6LayoutISD_NS5_IJSC_NSA_ILi0EEESS_EEEEENS5_IJNS4_10UnderscoreESV_SV_EEEEENS4_13SM90_TMA_LOADENS4_14ComposedLayoutINS4_7SwizzleILi3ELi4ELi3EEENS4_18smem_ptr_flag_bitsILi8EEENSR_INS5_IJNSA_ILi8EEESI_EEENS5_IJSI_SC_EEEEEEEvNS4_8identityENS4_23SM90_TMA_LOAD_MULTICASTES18_vS19_EENS_8epilogue10collective6detail29Sm90TmaWarpSpecializedAdapterINS1D_15DefaultEpilogueIaSK_SK_NS1C_6thread17LinearCombinationIaLi1EiiLNS1H_9ScaleType4KindE0ELNS_15FloatRoundStyleE2EaEENS1_15EpilogueDefaultEEEEEvvEEEEvNT_6ParamsE:
	.zero		1664


//--------------------- SYMBOLS --------------------------

	.type		.nv.reservedSmem.offset0,@object
	.size		.nv.reservedSmem.offset0,0x4
	.type		__assertfail,@function
